// auto-generated by cutlass_sweep.gemm — config: {"arch": "sm_100", "cluster_m": 1, "cluster_n": 2, "dtype": "fp16", "stages": 4, "tile_k": 32, "tile_m": 128, "tile_n": 256}
#include "cutlass/cutlass.h"
#include "cutlass/gemm/collective/collective_builder.hpp"
#include "cutlass/gemm/device/gemm_universal_adapter.h"
#include "cutlass/gemm/kernel/gemm_universal.hpp"
#include "cutlass/epilogue/collective/collective_builder.hpp"

using ElemA = cutlass::half_t;
using ElemB = cutlass::half_t;
using ElemCD = cutlass::half_t;
using Acc  = float;
using TileShape    = cute::Shape<cute::_128, cute::_256, cute::_32>;
using ClusterShape = cute::Shape<cute::_1, cute::_2, cute::_1>;

using CollectiveEpilogue = typename cutlass::epilogue::collective::CollectiveBuilder<
    cutlass::arch::Sm100, cutlass::arch::OpClassTensorOp,
    TileShape, ClusterShape,
    cutlass::epilogue::collective::EpilogueTileAuto,
    Acc, Acc,
    ElemCD, cutlass::layout::RowMajor, 128 / cutlass::sizeof_bits<ElemCD>::value,
    ElemCD, cutlass::layout::RowMajor, 128 / cutlass::sizeof_bits<ElemCD>::value,
    cutlass::epilogue::collective::EpilogueScheduleAuto
  >::CollectiveOp;

using CollectiveMainloop = typename cutlass::gemm::collective::CollectiveBuilder<
    cutlass::arch::Sm100, cutlass::arch::OpClassTensorOp,
    ElemA, cutlass::layout::RowMajor, 128 / cutlass::sizeof_bits<ElemA>::value,
    ElemB, cutlass::layout::ColumnMajor, 128 / cutlass::sizeof_bits<ElemB>::value,
    Acc,
    TileShape, ClusterShape,
    cutlass::gemm::collective::StageCount<4>,
    cutlass::gemm::collective::KernelScheduleAuto
  >::CollectiveOp;

using GemmKernel = cutlass::gemm::kernel::GemmUniversal<
    cute::Shape<int,int,int,int>,
    CollectiveMainloop,
    CollectiveEpilogue
>;
using Gemm = cutlass::gemm::device::GemmUniversalAdapter<GemmKernel>;

// Force the device kernel symbol into the cubin without needing a host main.
auto* _anchor = &cutlass::device_kernel<GemmKernel>;


// ===== COMPILED SASS (sm_100a) =====

	.target	sm_100a

	.elftype	@"ET_EXEC"


//--------------------- .note.nv.tkinfo           --------------------------
	.section	.note.nv.tkinfo,"",@"SHT_NOTE"
	.sectionflags	@"SHF_NOTE_NV_TKINFO"
	.tkinfo
        /*0018*/ 	.word	0x00000002
        /*0030*/ 	.string	""
        /*0030*/ 	.string	"ptxas"
        /*0030*/ 	.string	"Cuda compilation tools, release 13.0, V13.0.88"
        /*0030*/ 	.string	"Build cuda_13.0.r13.0/compiler.36424714_0"
        /*0030*/ 	.string	"-arch sm_100a -m 64 "



//--------------------- .note.nv.cuinfo           --------------------------
	.section	.note.nv.cuinfo,"",@"SHT_NOTE"
	.sectionflags	@"SHF_NOTE_NV_CUINFO"
        /*0018*/ 	.short	0x0002
        /*001a*/ 	.short	0x0064
        /*001c*/ 	.short	0x0082
	.zero		2


//--------------------- .nv.info                  --------------------------
	.section	.nv.info,"",@"SHT_CUDA_INFO"
	.align	4


	//----- nvinfo : EIATTR_REGCOUNT
	.align		4
        /*0000*/ 	.byte	0x04, 0x2f
        /*0002*/ 	.short	(.L_19 - .L_18)
	.align		4
.L_18:
        /*0004*/ 	.word	index@(_ZN7cutlass13device_kernelINS_4gemm6kernel13GemmUniversalIN4cute5tupleIJiiiiEEENS1_10collective13CollectiveMmaINS1_35MainloopSm100TmaUmmaWarpSpecializedILi4ELi2ELi2ENS5_IJNS4_1CILi1EEENSA_ILi2EEESB_EEEEENS5_IJNSA_ILi128EEENSA_ILi256EEENSA_ILi32EEEEEENS_6half_tENS5_IJlSB_lEEESJ_SK_NS4_8TiledMMAINS4_8MMA_AtomIJNS4_20SM100_MMA_F16BF16_SSISJ_SJ_fLi128ELi256ELNS4_4UMMA5MajorE0ELSP_0ELNSO_7ScaleInE0ELSQ_0EEEEEENS4_6LayoutINS5_IJSB_SB_SB_EEENS5_IJNSA_ILi0EEESV_SV_EEEEENS5_IJNS4_10UnderscoreESY_SY_EEEEENS4_23SM90_TMA_LOAD_MULTICASTENS4_14ComposedLayoutINS4_7SwizzleILi2ELi4ELi3EEENS4_18smem_ptr_flag_bitsILi16EEENST_INS5_IJNSA_ILi8EEESH_EEENS5_IJSH_SB_EEEEEEEvNS4_8identityENS4_13SM90_TMA_LOADES1B_vS1C_EENS_8epilogue10collective18CollectiveEpilogueINS1F_23Sm100TmaWarpSpecializedILi4ELi2ELi64ELb1ELb0EEEJSI_NS5_IJNST_ISF_SB_EENST_INSA_ILi64EEESB_EEEEESJ_SK_SJ_SK_NS1F_6fusion15FusionCallbacksIS1J_NS1O_17LinearCombinationISJ_fSJ_fLNS_15FloatRoundStyleE2EEESI_S1N_JEEENS4_5SM1004TMEM4LOAD26SM100_TMEM_LOAD_32dp32b64xES1D_NS12_INS13_ILi3ELi4ELi3EEES16_NST_INS5_IJS17_S1L_EEENS5_IJS1L_SB_EEEEEEENS4_39AutoVectorizingCopyWithAssumedAlignmentILi128EEENS4_14SM90_TMA_STOREES22_S24_S24_EEEvvEEEEvNT_6ParamsE)
        /*0008*/ 	.word	0x000000a8


	//----- nvinfo : EIATTR_FRAME_SIZE
	.align		4
.L_19:
        /*000c*/ 	.byte	0x04, 0x11
        /*000e*/ 	.short	(.L_21 - .L_20)
	.align		4
.L_20:
        /*0010*/ 	.word	index@($__internal_2_$__cuda_sm10x_tcgen05_guardrail_trap_unallocated_columns_being_dealloced)
        /*0014*/ 	.word	0x00000000


	//----- nvinfo : EIATTR_FRAME_SIZE
	.align		4
.L_21:
        /*0018*/ 	.byte	0x04, 0x11
        /*001a*/ 	.short	(.L_23 - .L_22)
	.align		4
.L_22:
        /*001c*/ 	.word	index@($__internal_1_$__cuda_sm10x_tcgen05_guardrail_trap_phase_invalid_during_alloc)
        /*0020*/ 	.word	0x00000000


	//----- nvinfo : EIATTR_FRAME_SIZE
	.align		4
.L_23:
        /*0024*/ 	.byte	0x04, 0x11
        /*0026*/ 	.short	(.L_25 - .L_24)
	.align		4
.L_24:
        /*0028*/ 	.word	index@($__internal_0_$__cuda_sm10x_tcgen05_guardrail_trap_col_being_dealloced_not_returned_by_alloc)
        /*002c*/ 	.word	0x00000000


	//----- nvinfo : EIATTR_FRAME_SIZE
	.align		4
.L_25:
        /*0030*/ 	.byte	0x04, 0x11
        /*0032*/ 	.short	(.L_27 - .L_26)
	.align		4
.L_26:
        /*0034*/ 	.word	index@(_ZN7cutlass13device_kernelINS_4gemm6kernel13GemmUniversalIN4cute5tupleIJiiiiEEENS1_10collective13CollectiveMmaINS1_35MainloopSm100TmaUmmaWarpSpecializedILi4ELi2ELi2ENS5_IJNS4_1CILi1EEENSA_ILi2EEESB_EEEEENS5_IJNSA_ILi128EEENSA_ILi256EEENSA_ILi32EEEEEENS_6half_tENS5_IJlSB_lEEESJ_SK_NS4_8TiledMMAINS4_8MMA_AtomIJNS4_20SM100_MMA_F16BF16_SSISJ_SJ_fLi128ELi256ELNS4_4UMMA5MajorE0ELSP_0ELNSO_7ScaleInE0ELSQ_0EEEEEENS4_6LayoutINS5_IJSB_SB_SB_EEENS5_IJNSA_ILi0EEESV_SV_EEEEENS5_IJNS4_10UnderscoreESY_SY_EEEEENS4_23SM90_TMA_LOAD_MULTICASTENS4_14ComposedLayoutINS4_7SwizzleILi2ELi4ELi3EEENS4_18smem_ptr_flag_bitsILi16EEENST_INS5_IJNSA_ILi8EEESH_EEENS5_IJSH_SB_EEEEEEEvNS4_8identityENS4_13SM90_TMA_LOADES1B_vS1C_EENS_8epilogue10collective18CollectiveEpilogueINS1F_23Sm100TmaWarpSpecializedILi4ELi2ELi64ELb1ELb0EEEJSI_NS5_IJNST_ISF_SB_EENST_INSA_ILi64EEESB_EEEEESJ_SK_SJ_SK_NS1F_6fusion15FusionCallbacksIS1J_NS1O_17LinearCombinationISJ_fSJ_fLNS_15FloatRoundStyleE2EEESI_S1N_JEEENS4_5SM1004TMEM4LOAD26SM100_TMEM_LOAD_32dp32b64xES1D_NS12_INS13_ILi3ELi4ELi3EEES16_NST_INS5_IJS17_S1L_EEENS5_IJS1L_SB_EEEEEEENS4_39AutoVectorizingCopyWithAssumedAlignmentILi128EEENS4_14SM90_TMA_STOREES22_S24_S24_EEEvvEEEEvNT_6ParamsE)
        /*0038*/ 	.word	0x00000000


	//----- nvinfo : EIATTR_MIN_STACK_SIZE
	.align		4
.L_27:
        /*003c*/ 	.byte	0x04, 0x12
        /*003e*/ 	.short	(.L_29 - .L_28)
	.align		4
.L_28:
        /*0040*/ 	.word	index@(_ZN7cutlass13device_kernelINS_4gemm6kernel13GemmUniversalIN4cute5tupleIJiiiiEEENS1_10collective13CollectiveMmaINS1_35MainloopSm100TmaUmmaWarpSpecializedILi4ELi2ELi2ENS5_IJNS4_1CILi1EEENSA_ILi2EEESB_EEEEENS5_IJNSA_ILi128EEENSA_ILi256EEENSA_ILi32EEEEEENS_6half_tENS5_IJlSB_lEEESJ_SK_NS4_8TiledMMAINS4_8MMA_AtomIJNS4_20SM100_MMA_F16BF16_SSISJ_SJ_fLi128ELi256ELNS4_4UMMA5MajorE0ELSP_0ELNSO_7ScaleInE0ELSQ_0EEEEEENS4_6LayoutINS5_IJSB_SB_SB_EEENS5_IJNSA_ILi0EEESV_SV_EEEEENS5_IJNS4_10UnderscoreESY_SY_EEEEENS4_23SM90_TMA_LOAD_MULTICASTENS4_14ComposedLayoutINS4_7SwizzleILi2ELi4ELi3EEENS4_18smem_ptr_flag_bitsILi16EEENST_INS5_IJNSA_ILi8EEESH_EEENS5_IJSH_SB_EEEEEEEvNS4_8identityENS4_13SM90_TMA_LOADES1B_vS1C_EENS_8epilogue10collective18CollectiveEpilogueINS1F_23Sm100TmaWarpSpecializedILi4ELi2ELi64ELb1ELb0EEEJSI_NS5_IJNST_ISF_SB_EENST_INSA_ILi64EEESB_EEEEESJ_SK_SJ_SK_NS1F_6fusion15FusionCallbacksIS1J_NS1O_17LinearCombinationISJ_fSJ_fLNS_15FloatRoundStyleE2EEESI_S1N_JEEENS4_5SM1004TMEM4LOAD26SM100_TMEM_LOAD_32dp32b64xES1D_NS12_INS13_ILi3ELi4ELi3EEES16_NST_INS5_IJS17_S1L_EEENS5_IJS1L_SB_EEEEEEENS4_39AutoVectorizingCopyWithAssumedAlignmentILi128EEENS4_14SM90_TMA_STOREES22_S24_S24_EEEvvEEEEvNT_6ParamsE)
        /*0044*/ 	.word	0x00000000
.L_29:


//--------------------- .nv.compat                --------------------------
	.section	.nv.compat,"",@"SHT_CUDA_COMPAT_INFO"
	.align	4
        /*0000*/ 	.byte	0x02, 0x09, 0x01, 0x00, 0x02, 0x02, 0x02, 0x00, 0x02, 0x05, 0x05, 0x00, 0x03, 0x07, 0x01, 0x01
        /*0010*/ 	.byte	0x02, 0x03, 0x01, 0x00, 0x02, 0x06, 0x01, 0x00, 0x04, 0x0b, 0x08, 0x00, 0x09, 0x00, 0x00, 0x00
        /*0020*/ 	.byte	0x00, 0x00, 0x00, 0x00


//--------------------- .nv.info._ZN7cutlass13device_kernelINS_4gemm6kernel13GemmUniversalIN4cute5tupleIJiiiiEEENS1_10collective13CollectiveMmaINS1_35MainloopSm100TmaUmmaWarpSpecializedILi4ELi2ELi2ENS5_IJNS4_1CILi1EEENSA_ILi2EEESB_EEEEENS5_IJNSA_ILi128EEENSA_ILi256EEENSA_ILi32EEEEEENS_6half_tENS5_IJlSB_lEEESJ_SK_NS4_8TiledMMAINS4_8MMA_AtomIJNS4_20SM100_MMA_F16BF16_SSISJ_SJ_fLi128ELi256ELNS4_4UMMA5MajorE0ELSP_0ELNSO_7ScaleInE0ELSQ_0EEEEEENS4_6LayoutINS5_IJSB_SB_SB_EEENS5_IJNSA_ILi0EEESV_SV_EEEEENS5_IJNS4_10UnderscoreESY_SY_EEEEENS4_23SM90_TMA_LOAD_MULTICASTENS4_14ComposedLayoutINS4_7SwizzleILi2ELi4ELi3EEENS4_18smem_ptr_flag_bitsILi16EEENST_INS5_IJNSA_ILi8EEESH_EEENS5_IJSH_SB_EEEEEEEvNS4_8identityENS4_13SM90_TMA_LOADES1B_vS1C_EENS_8epilogue10collective18CollectiveEpilogueINS1F_23Sm100TmaWarpSpecializedILi4ELi2ELi64ELb1ELb0EEEJSI_NS5_IJNST_ISF_SB_EENST_INSA_ILi64EEESB_EEEEESJ_SK_SJ_SK_NS1F_6fusion15FusionCallbacksIS1J_NS1O_17LinearCombinationISJ_fSJ_fLNS_15FloatRoundStyleE2EEESI_S1N_JEEENS4_5SM1004TMEM4LOAD26SM100_TMEM_LOAD_32dp32b64xES1D_NS12_INS13_ILi3ELi4ELi3EEES16_NST_INS5_IJS17_S1L_EEENS5_IJS1L_SB_EEEEEEENS4_39AutoVectorizingCopyWithAssumedAlignmentILi128EEENS4_14SM90_TMA_STOREES22_S24_S24_EEEvvEEEEvNT_6ParamsE --------------------------
	.section	.nv.info._ZN7cutlass13device_kernelINS_4gemm6kernel13GemmUniversalIN4cute5tupleIJiiiiEEENS1_10collective13CollectiveMmaINS1_35MainloopSm100TmaUmmaWarpSpecializedILi4ELi2ELi2ENS5_IJNS4_1CILi1EEENSA_ILi2EEESB_EEEEENS5_IJNSA_ILi128EEENSA_ILi256EEENSA_ILi32EEEEEENS_6half_tENS5_IJlSB_lEEESJ_SK_NS4_8TiledMMAINS4_8MMA_AtomIJNS4_20SM100_MMA_F16BF16_SSISJ_SJ_fLi128ELi256ELNS4_4UMMA5MajorE0ELSP_0ELNSO_7ScaleInE0ELSQ_0EEEEEENS4_6LayoutINS5_IJSB_SB_SB_EEENS5_IJNSA_ILi0EEESV_SV_EEEEENS5_IJNS4_10UnderscoreESY_SY_EEEEENS4_23SM90_TMA_LOAD_MULTICASTENS4_14ComposedLayoutINS4_7SwizzleILi2ELi4ELi3EEENS4_18smem_ptr_flag_bitsILi16EEENST_INS5_IJNSA_ILi8EEESH_EEENS5_IJSH_SB_EEEEEEEvNS4_8identityENS4_13SM90_TMA_LOADES1B_vS1C_EENS_8epilogue10collective18CollectiveEpilogueINS1F_23Sm100TmaWarpSpecializedILi4ELi2ELi64ELb1ELb0EEEJSI_NS5_IJNST_ISF_SB_EENST_INSA_ILi64EEESB_EEEEESJ_SK_SJ_SK_NS1F_6fusion15FusionCallbacksIS1J_NS1O_17LinearCombinationISJ_fSJ_fLNS_15FloatRoundStyleE2EEESI_S1N_JEEENS4_5SM1004TMEM4LOAD26SM100_TMEM_LOAD_32dp32b64xES1D_NS12_INS13_ILi3ELi4ELi3EEES16_NST_INS5_IJS17_S1L_EEENS5_IJS1L_SB_EEEEEEENS4_39AutoVectorizingCopyWithAssumedAlignmentILi128EEENS4_14SM90_TMA_STOREES22_S24_S24_EEEvvEEEEvNT_6ParamsE,"",@"SHT_CUDA_INFO"
	.sectionflags	@""
	.align	4


	//----- nvinfo : EIATTR_CUDA_API_VERSION
	.align		4
        /*0000*/ 	.byte	0x04, 0x37
        /*0002*/ 	.short	(.L_31 - .L_30)
.L_30:
        /*0004*/ 	.word	0x00000082


	//----- nvinfo : EIATTR_KPARAM_INFO
	.align		4
.L_31:
        /*0008*/ 	.byte	0x04, 0x17
        /*000a*/ 	.short	(.L_33 - .L_32)
.L_32:
        /*000c*/ 	.word	0x00000000
        /*0010*/ 	.short	0x0000
        /*0012*/ 	.short	0x0000
        /*0014*/ 	.byte	0x00, 0xf0, 0x01, 0x20


	//----- nvinfo : EIATTR_AT_ENTRY_FRAGMENTS
	.align		4
.L_33:
        /*0018*/ 	.byte	0x04, 0x4f
        /*001a*/ 	.short	(.L_35 - .L_34)


	//   ....[0]....
.L_34:
        /*001c*/ 	.word	0x00000006


	//----- nvinfo : EIATTR_RESERVED_SMEM_USED
	.align		4
.L_35:
        /*0020*/ 	.byte	0x01, 0x41
	.zero		2


	//----- nvinfo : EIATTR_SPARSE_MMA_MASK
	.align		4
        /*0024*/ 	.byte	0x03, 0x50
        /*0026*/ 	.short	0x0000


	//----- nvinfo : EIATTR_TCGEN05_1CTA_USED
	.align		4
        /*0028*/ 	.byte	0x01, 0x51
	.zero		2


	//----- nvinfo : EIATTR_MAXREG_COUNT
	.align		4
        /*002c*/ 	.byte	0x03, 0x1b
        /*002e*/ 	.short	0x00ff


	//----- nvinfo : EIATTR_NUM_BARRIERS
	.align		4
        /*0030*/ 	.byte	0x02, 0x4c
        /*0032*/ 	.byte	0x07
	.zero		1


	//----- nvinfo : EIATTR_EXTERNS
	.align		4
        /*0034*/ 	.byte	0x04, 0x0f
        /*0036*/ 	.short	(.L_37 - .L_36)


	//   ....[0]....
	.align		4
.L_36:
        /*0038*/ 	.word	index@(__assertfail)


	//----- nvinfo : EIATTR_MERCURY_ISA_VERSION
	.align		4
.L_37:
        /*003c*/ 	.byte	0x03, 0x5f
        /*003e*/ 	.short	0x0101


	//----- nvinfo : EIATTR_INT_WARP_WIDE_INSTR_OFFSETS
	.align		4
        /*0040*/ 	.byte	0x04, 0x31
        /*0042*/ 	.short	(.L_39 - .L_38)


	//   ....[0]....
.L_38:
        /*0044*/ 	.word	0x00003aa0


	//   ....[1]....
        /*0048*/ 	.word	0x00003ad0


	//   ....[2]....
        /*004c*/ 	.word	0x00003af0


	//   ....[3]....
        /*0050*/ 	.word	0x00004670


	//   ....[4]....
        /*0054*/ 	.word	0x000046e0


	//   ....[5]....
        /*0058*/ 	.word	0x000047b0


	//   ....[6]....
        /*005c*/ 	.word	0x00004830


	//   ....[7]....
        /*0060*/ 	.word	0x00004920


	//   ....[8]....
        /*0064*/ 	.word	0x000049a0


	//   ....[9]....
        /*0068*/ 	.word	0x00004a80


	//   ....[10]....
        /*006c*/ 	.word	0x00004b30


	//----- nvinfo : EIATTR_COOP_GROUP_MASK_REGIDS
	.align		4
.L_39:
        /*0070*/ 	.byte	0x04, 0x29
        /*0072*/ 	.short	(.L_41 - .L_40)


	//   ....[0]....
.L_40:
        /*0074*/ 	.word	0xffffffff


	//   ....[1]....
        /*0078*/ 	.word	0xffffffff


	//   ....[2]....
        /*007c*/ 	.word	0xffffffff


	//   ....[3]....
        /*0080*/ 	.word	0xffffffff


	//   ....[4]....
        /*0084*/ 	.word	0xffffffff


	//   ....[5]....
        /*0088*/ 	.word	0xffffffff


	//   ....[6]....
        /*008c*/ 	.word	0xffffffff


	//   ....[7]....
        /*0090*/ 	.word	0xffffffff


	//   ....[8]....
        /*0094*/ 	.word	0xffffffff


	//   ....[9]....
        /*0098*/ 	.word	0xffffffff


	//   ....[10]....
        /*009c*/ 	.word	0xffffffff


	//   ....[11]....
        /*00a0*/ 	.word	0xffffffff


	//   ....[12]....
        /*00a4*/ 	.word	0xffffffff


	//   ....[13]....
        /*00a8*/ 	.word	0xffffffff


	//----- nvinfo : EIATTR_COOP_GROUP_INSTR_OFFSETS
	.align		4
.L_41:
        /*00ac*/ 	.byte	0x04, 0x28
        /*00ae*/ 	.short	(.L_43 - .L_42)


	//   ....[0]....
.L_42:
        /*00b0*/ 	.word	0x00000080


	//   ....[1]....
        /*00b4*/ 	.word	0x000004f0


	//   ....[2]....
        /*00b8*/ 	.word	0x000006a0


	//   ....[3]....
        /*00bc*/ 	.word	0x00000840


	//   ....[4]....
        /*00c0*/ 	.word	0x00000940


	//   ....[5]....
        /*00c4*/ 	.word	0x00000ab0


	//   ....[6]....
        /*00c8*/ 	.word	0x00000c10


	//   ....[7]....
        /*00cc*/ 	.word	0x00000dc0


	//   ....[8]....
        /*00d0*/ 	.word	0x00002000


	//   ....[9]....
        /*00d4*/ 	.word	0x00002ef0


	//   ....[10]....
        /*00d8*/ 	.word	0x00003100


	//   ....[11]....
        /*00dc*/ 	.word	0x00003130


	//   ....[12]....
        /*00e0*/ 	.word	0x00003980


	//   ....[13]....
        /*00e4*/ 	.word	0x00003bb0


	//----- nvinfo : EIATTR_VRC_CTA_INIT_COUNT
	.align		4
.L_43:
        /*00e8*/ 	.byte	0x02, 0x4a
        /*00ea*/ 	.byte	0x80
	.zero		1


	//----- nvinfo : EIATTR_SYSCALL_OFFSETS
	.align		4
        /*00ec*/ 	.byte	0x04, 0x46
        /*00ee*/ 	.short	(.L_45 - .L_44)


	//   ....[0]....
.L_44:
        /*00f0*/ 	.word	0x000057b0


	//   ....[1]....
        /*00f4*/ 	.word	0x000058a0


	//   ....[2]....
        /*00f8*/ 	.word	0x00006240


	//   ....[3]....
        /*00fc*/ 	.word	0x00007700


	//   ....[4]....
        /*0100*/ 	.word	0x00008b30


	//   ....[5]....
        /*0104*/ 	.word	0x00009f40


	//----- nvinfo : EIATTR_MBARRIER_INSTR_OFFSETS
	.align		4
.L_45:
        /*0108*/ 	.byte	0x04, 0x39
        /*010a*/ 	.short	(.L_47 - .L_46)


	//   ....[0]....
.L_46:
        /*010c*/ 	.word	0x00000610
        /*0110*/ 	.word	0x000000ff
        /*0114*/ 	.word	0x00000000
        /*0118*/ 	.short	0x0100
        /*011a*/ 	.byte	0x04
	.zero		1


	//   ....[1]....
        /*011c*/ 	.word	0x00000620
        /*0120*/ 	.word	0x000000ff
        /*0124*/ 	.word	0x00000020
        /*0128*/ 	.short	0x0100
        /*012a*/ 	.byte	0x04
	.zero		1


	//   ....[2]....
        /*012c*/ 	.word	0x00000630
        /*0130*/ 	.word	0x000000ff
        /*0134*/ 	.word	0x00000008
        /*0138*/ 	.short	0x0100
        /*013a*/ 	.byte	0x04
	.zero		1


	//   ....[3]....
        /*013c*/ 	.word	0x00000640
        /*0140*/ 	.word	0x000000ff
        /*0144*/ 	.word	0x00000028
        /*0148*/ 	.short	0x0100
        /*014a*/ 	.byte	0x04
	.zero		1


	//   ....[4]....
        /*014c*/ 	.word	0x00000650
        /*0150*/ 	.word	0x000000ff
        /*0154*/ 	.word	0x00000010
        /*0158*/ 	.short	0x0100
        /*015a*/ 	.byte	0x04
	.zero		1


	//   ....[5]....
        /*015c*/ 	.word	0x00000660
        /*0160*/ 	.word	0x000000ff
        /*0164*/ 	.word	0x00000030
        /*0168*/ 	.short	0x0100
        /*016a*/ 	.byte	0x04
	.zero		1


	//   ....[6]....
        /*016c*/ 	.word	0x00000670
        /*0170*/ 	.word	0x000000ff
        /*0174*/ 	.word	0x00000018
        /*0178*/ 	.short	0x0100
        /*017a*/ 	.byte	0x04
	.zero		1


	//   ....[7]....
        /*017c*/ 	.word	0x00000680
        /*0180*/ 	.word	0x000000ff
        /*0184*/ 	.word	0x00000038
        /*0188*/ 	.short	0x0100
        /*018a*/ 	.byte	0x04
	.zero		1


	//   ....[8]....
        /*018c*/ 	.word	0x000007b0
        /*0190*/ 	.word	0x000000ff
        /*0194*/ 	.word	0x00000040
        /*0198*/ 	.short	0x0100
        /*019a*/ 	.byte	0x04
	.zero		1


	//   ....[9]....
        /*019c*/ 	.word	0x000007c0
        /*01a0*/ 	.word	0x000000ff
        /*01a4*/ 	.word	0x00000060
        /*01a8*/ 	.short	0x0100
        /*01aa*/ 	.byte	0x04
	.zero		1


	//   ....[10]....
        /*01ac*/ 	.word	0x000007d0
        /*01b0*/ 	.word	0x000000ff
        /*01b4*/ 	.word	0x00000048
        /*01b8*/ 	.short	0x0100
        /*01ba*/ 	.byte	0x04
	.zero		1


	//   ....[11]....
        /*01bc*/ 	.word	0x000007e0
        /*01c0*/ 	.word	0x000000ff
        /*01c4*/ 	.word	0x00000068
        /*01c8*/ 	.short	0x0100
        /*01ca*/ 	.byte	0x04
	.zero		1


	//   ....[12]....
        /*01cc*/ 	.word	0x000007f0
        /*01d0*/ 	.word	0x000000ff
        /*01d4*/ 	.word	0x00000050
        /*01d8*/ 	.short	0x0100
        /*01da*/ 	.byte	0x04
	.zero		1


	//   ....[13]....
        /*01dc*/ 	.word	0x00000800
        /*01e0*/ 	.word	0x000000ff
        /*01e4*/ 	.word	0x00000070
        /*01e8*/ 	.short	0x0100
        /*01ea*/ 	.byte	0x04
	.zero		1


	//   ....[14]....
        /*01ec*/ 	.word	0x00000810
        /*01f0*/ 	.word	0x000000ff
        /*01f4*/ 	.word	0x00000058
        /*01f8*/ 	.short	0x0100
        /*01fa*/ 	.byte	0x04
	.zero		1


	//   ....[15]....
        /*01fc*/ 	.word	0x00000820
        /*0200*/ 	.word	0x000000ff
        /*0204*/ 	.word	0x00000078
        /*0208*/ 	.short	0x0100
        /*020a*/ 	.byte	0x04
	.zero		1


	//   ....[16]....
        /*020c*/ 	.word	0x00000910
        /*0210*/ 	.word	0x000000ff
        /*0214*/ 	.word	0x00000080
        /*0218*/ 	.short	0x0100
        /*021a*/ 	.byte	0x06
	.zero		1


	//   ....[17]....
        /*021c*/ 	.word	0x00000920
        /*0220*/ 	.word	0x000000ff
        /*0224*/ 	.word	0x00000088
        /*0228*/ 	.short	0x0100
        /*022a*/ 	.byte	0x06
	.zero		1


	//   ....[18]....
        /*022c*/ 	.word	0x00000a60
        /*0230*/ 	.word	0x000000ff
        /*0234*/ 	.word	0x00000090
        /*0238*/ 	.short	0x0100
        /*023a*/ 	.byte	0x06
	.zero		1


	//   ....[19]....
        /*023c*/ 	.word	0x00000a70
        /*0240*/ 	.word	0x000000ff
        /*0244*/ 	.word	0x000000a0
        /*0248*/ 	.short	0x0100
        /*024a*/ 	.byte	0x06
	.zero		1


	//   ....[20]....
        /*024c*/ 	.word	0x00000a80
        /*0250*/ 	.word	0x000000ff
        /*0254*/ 	.word	0x00000098
        /*0258*/ 	.short	0x0100
        /*025a*/ 	.byte	0x06
	.zero		1


	//   ....[21]....
        /*025c*/ 	.word	0x00000a90
        /*0260*/ 	.word	0x000000ff
        /*0264*/ 	.word	0x000000a8
        /*0268*/ 	.short	0x0100
        /*026a*/ 	.byte	0x06
	.zero		1


	//   ....[22]....
        /*026c*/ 	.word	0x00000bc0
        /*0270*/ 	.word	0x000000ff
        /*0274*/ 	.word	0x000000b0
        /*0278*/ 	.short	0x0100
        /*027a*/ 	.byte	0x04
	.zero		1


	//   ....[23]....
        /*027c*/ 	.word	0x00000bd0
        /*0280*/ 	.word	0x000000ff
        /*0284*/ 	.word	0x000000c0
        /*0288*/ 	.short	0x0100
        /*028a*/ 	.byte	0x04
	.zero		1


	//   ....[24]....
        /*028c*/ 	.word	0x00000be0
        /*0290*/ 	.word	0x000000ff
        /*0294*/ 	.word	0x000000b8
        /*0298*/ 	.short	0x0100
        /*029a*/ 	.byte	0x04
	.zero		1


	//   ....[25]....
        /*029c*/ 	.word	0x00000bf0
        /*02a0*/ 	.word	0x000000ff
        /*02a4*/ 	.word	0x000000c8
        /*02a8*/ 	.short	0x0100
        /*02aa*/ 	.byte	0x04
	.zero		1


	//   ....[26]....
        /*02ac*/ 	.word	0x00000ce0
        /*02b0*/ 	.word	0x000000ff
        /*02b4*/ 	.word	0x000000d0
        /*02b8*/ 	.short	0x0100
        /*02ba*/ 	.byte	0x04
	.zero		1


	//   ....[27]....
        /*02bc*/ 	.word	0x00000cf0
        /*02c0*/ 	.word	0x000000ff
        /*02c4*/ 	.word	0x000000e0
        /*02c8*/ 	.short	0x0100
        /*02ca*/ 	.byte	0x04
	.zero		1


	//   ....[28]....
        /*02cc*/ 	.word	0x00000d00
        /*02d0*/ 	.word	0x000000ff
        /*02d4*/ 	.word	0x000000d8
        /*02d8*/ 	.short	0x0100
        /*02da*/ 	.byte	0x04
	.zero		1


	//   ....[29]....
        /*02dc*/ 	.word	0x00000d10
        /*02e0*/ 	.word	0x000000ff
        /*02e4*/ 	.word	0x000000e8
        /*02e8*/ 	.short	0x0100
        /*02ea*/ 	.byte	0x04
	.zero		1


	//   ....[30]....
        /*02ec*/ 	.word	0x000018a0
        /*02f0*/ 	.word	0x00000000
        /*02f4*/ 	.word	0x000000e0
        /*02f8*/ 	.short	0x010a
        /*02fa*/ 	.byte	0xff
	.zero		1


	//   ....[31]....
        /*02fc*/ 	.word	0x000018d0
        /*0300*/ 	.word	0x00000000
        /*0304*/ 	.word	0x000000d0
        /*0308*/ 	.short	0x0101
        /*030a*/ 	.byte	0xff
	.zero		1


	//   ....[32]....
        /*030c*/ 	.word	0x00001980
        /*0310*/ 	.word	0x000000ff
        /*0314*/ 	.word	0x00000020
        /*0318*/ 	.short	0x010a
        /*031a*/ 	.byte	0x04
	.zero		1


	//   ....[33]....
        /*031c*/ 	.word	0x00001a00
        /*0320*/ 	.word	0x000000ff
        /*0324*/ 	.word	0x00000020
        /*0328*/ 	.short	0x010a
        /*032a*/ 	.byte	0x21
	.zero		1


	//   ....[34]....
        /*032c*/ 	.word	0x00001b90
        /*0330*/ 	.word	0x000000ff
        /*0334*/ 	.word	0x00000020
        /*0338*/ 	.short	0x010a
        /*033a*/ 	.byte	0x08
	.zero		1


	//   ....[35]....
        /*033c*/ 	.word	0x00001cc0
        /*0340*/ 	.word	0x000000ff
        /*0344*/ 	.word	0x00000088
        /*0348*/ 	.short	0x0101
        /*034a*/ 	.byte	0x07
	.zero		1


	//   ....[36]....
        /*034c*/ 	.word	0x00001ce0
        /*0350*/ 	.word	0x000000ff
        /*0354*/ 	.word	0x00000020
        /*0358*/ 	.short	0x010a
        /*035a*/ 	.byte	0x04
	.zero		1


	//   ....[37]....
        /*035c*/ 	.word	0x00001d60
        /*0360*/ 	.word	0x000000ff
        /*0364*/ 	.word	0x00000020
        /*0368*/ 	.short	0x010a
        /*036a*/ 	.byte	0x11
	.zero		1


	//   ....[38]....
        /*036c*/ 	.word	0x00001ef0
        /*0370*/ 	.word	0x000000ff
        /*0374*/ 	.word	0x00000020
        /*0378*/ 	.short	0x010a
        /*037a*/ 	.byte	0x06
	.zero		1


	//   ....[39]....
        /*037c*/ 	.word	0x00002030
        /*0380*/ 	.word	0x00000003
        /*0384*/ 	.word	0x00000090
        /*0388*/ 	.short	0x010a
        /*038a*/ 	.byte	0xff
	.zero		1


	//   ....[40]....
        /*038c*/ 	.word	0x00002180
        /*0390*/ 	.word	0x00000000
        /*0394*/ 	.word	0x00000000
        /*0398*/ 	.short	0x0101
        /*039a*/ 	.byte	0xff
	.zero		1


	//   ....[41]....
        /*039c*/ 	.word	0x00002740
        /*03a0*/ 	.word	0x000000ff
        /*03a4*/ 	.word	0x00000000
        /*03a8*/ 	.short	0x010a
        /*03aa*/ 	.byte	0x04
	.zero		1


	//   ....[42]....
        /*03ac*/ 	.word	0x000027d0
        /*03b0*/ 	.word	0x000000ff
        /*03b4*/ 	.word	0x00000000
        /*03b8*/ 	.short	0x010a
        /*03ba*/ 	.byte	0x05
	.zero		1


	//   ....[43]....
        /*03bc*/ 	.word	0x00002860
        /*03c0*/ 	.word	0x000000ff
        /*03c4*/ 	.word	0x00000000
        /*03c8*/ 	.short	0x010a
        /*03ca*/ 	.byte	0x05
	.zero		1


	//   ....[44]....
        /*03cc*/ 	.word	0x00002900
        /*03d0*/ 	.word	0x00000000
        /*03d4*/ 	.word	0x00000000
        /*03d8*/ 	.short	0x010a
        /*03da*/ 	.byte	0xff
	.zero		1


	//   ....[45]....
        /*03dc*/ 	.word	0x00002a40
        /*03e0*/ 	.word	0x00000002
        /*03e4*/ 	.word	0x000000d0
        /*03e8*/ 	.short	0x010a
        /*03ea*/ 	.byte	0xff
	.zero		1


	//   ....[46]....
        /*03ec*/ 	.word	0x00002ab0
        /*03f0*/ 	.word	0x00000002
        /*03f4*/ 	.word	0x00000000
        /*03f8*/ 	.short	0x0101
        /*03fa*/ 	.byte	0xff
	.zero		1


	//   ....[47]....
        /*03fc*/ 	.word	0x00002ad0
        /*0400*/ 	.word	0x000000ff
        /*0404*/ 	.word	0x000000a0
        /*0408*/ 	.short	0x010a
        /*040a*/ 	.byte	0x04
	.zero		1


	//   ....[48]....
        /*040c*/ 	.word	0x00002bf0
        /*0410*/ 	.word	0x00000002
        /*0414*/ 	.word	0x00000090
        /*0418*/ 	.short	0x010a
        /*041a*/ 	.byte	0xff
	.zero		1


	//   ....[49]....
        /*041c*/ 	.word	0x00002cf0
        /*0420*/ 	.word	0x00000002
        /*0424*/ 	.word	0x00000000
        /*0428*/ 	.short	0x0101
        /*042a*/ 	.byte	0xff
	.zero		1


	//   ....[50]....
        /*042c*/ 	.word	0x00002d80
        /*0430*/ 	.word	0x000000ff
        /*0434*/ 	.word	0x000000a0
        /*0438*/ 	.short	0x0106
        /*043a*/ 	.byte	0x04
	.zero		1


	//   ....[51]....
        /*043c*/ 	.word	0x00002da0
        /*0440*/ 	.word	0x000000ff
        /*0444*/ 	.word	0x000000a0
        /*0448*/ 	.short	0x010a
        /*044a*/ 	.byte	0x04
	.zero		1


	//   ....[52]....
        /*044c*/ 	.word	0x00002e30
        /*0450*/ 	.word	0x000000ff
        /*0454*/ 	.word	0x000000a0
        /*0458*/ 	.short	0x0106
        /*045a*/ 	.byte	0x07
	.zero		1


	//   ....[53]....
        /*045c*/ 	.word	0x00002e70
        /*0460*/ 	.word	0x00000000
        /*0464*/ 	.word	0x000000a0
        /*0468*/ 	.short	0x010a
        /*046a*/ 	.byte	0xff
	.zero		1


	//   ....[54]....
        /*046c*/ 	.word	0x00003390
        /*0470*/ 	.word	0x00000000
        /*0474*/ 	.word	0x00000090
        /*0478*/ 	.short	0x010a
        /*047a*/ 	.byte	0xff
	.zero		1


	//   ....[55]....
        /*047c*/ 	.word	0x000034a0
        /*0480*/ 	.word	0x00000003
        /*0484*/ 	.word	0x00000000
        /*0488*/ 	.short	0x0101
        /*048a*/ 	.byte	0xff
	.zero		1


	//   ....[56]....
        /*048c*/ 	.word	0x000034b0
        /*0490*/ 	.word	0x000000ff
        /*0494*/ 	.word	0x00000000
        /*0498*/ 	.short	0x010a
        /*049a*/ 	.byte	0x04
	.zero		1


	//   ....[57]....
        /*049c*/ 	.word	0x000034d0
        /*04a0*/ 	.word	0x000000ff
        /*04a4*/ 	.word	0x000000c0
        /*04a8*/ 	.short	0x010a
        /*04aa*/ 	.byte	0x16
	.zero		1


	//   ....[58]....
        /*04ac*/ 	.word	0x000035a0
        /*04b0*/ 	.word	0x000000ff
        /*04b4*/ 	.word	0x00000000
        /*04b8*/ 	.short	0x010a
        /*04ba*/ 	.byte	0x05
	.zero		1


	//   ....[59]....
        /*04bc*/ 	.word	0x000036e0
        /*04c0*/ 	.word	0x000000ff
        /*04c4*/ 	.word	0x00000000
        /*04c8*/ 	.short	0x010a
        /*04ca*/ 	.byte	0x04
	.zero		1


	//   ....[60]....
        /*04cc*/ 	.word	0x000038d0
        /*04d0*/ 	.word	0x000000ff
        /*04d4*/ 	.word	0x00000000
        /*04d8*/ 	.short	0x010a
        /*04da*/ 	.byte	0x04
	.zero		1


	//   ....[61]....
        /*04dc*/ 	.word	0x00003960
        /*04e0*/ 	.word	0x000000ff
        /*04e4*/ 	.word	0x00000000
        /*04e8*/ 	.short	0x010a
        /*04ea*/ 	.byte	0x04
	.zero		1


	//   ....[62]....
        /*04ec*/ 	.word	0x00003e70
        /*04f0*/ 	.word	0x0000000c
        /*04f4*/ 	.word	0x00000090
        /*04f8*/ 	.short	0x010a
        /*04fa*/ 	.byte	0xff
	.zero		1


	//   ....[63]....
        /*04fc*/ 	.word	0x00003fe0
        /*0500*/ 	.word	0x00000000
        /*0504*/ 	.word	0x00000000
        /*0508*/ 	.short	0x0101
        /*050a*/ 	.byte	0xff
	.zero		1


	//   ....[64]....
        /*050c*/ 	.word	0x00004470
        /*0510*/ 	.word	0x000000ff
        /*0514*/ 	.word	0x00000088
        /*0518*/ 	.short	0x010a
        /*051a*/ 	.byte	0x15
	.zero		1


	//   ....[65]....
        /*051c*/ 	.word	0x000045f0
        /*0520*/ 	.word	0x000000ff
        /*0524*/ 	.word	0x00000060
        /*0528*/ 	.short	0x010a
        /*052a*/ 	.byte	0x15
	.zero		1


	//   ....[66]....
        /*052c*/ 	.word	0x00004760
        /*0530*/ 	.word	0x000000ff
        /*0534*/ 	.word	0x00000040
        /*0538*/ 	.short	0x010b
        /*053a*/ 	.byte	0x15
	.zero		1


	//   ....[67]....
        /*053c*/ 	.word	0x00004770
        /*0540*/ 	.word	0x000000ff
        /*0544*/ 	.word	0x00000000
        /*0548*/ 	.short	0x0101
        /*054a*/ 	.byte	0x28
	.zero		1


	//   ....[68]....
        /*054c*/ 	.word	0x00004780
        /*0550*/ 	.word	0x000000ff
        /*0554*/ 	.word	0x00000068
        /*0558*/ 	.short	0x010a
        /*055a*/ 	.byte	0x15
	.zero		1


	//   ....[69]....
        /*055c*/ 	.word	0x000048d0
        /*0560*/ 	.word	0x000000ff
        /*0564*/ 	.word	0x00000048
        /*0568*/ 	.short	0x010b
        /*056a*/ 	.byte	0x15
	.zero		1


	//   ....[70]....
        /*056c*/ 	.word	0x000048e0
        /*0570*/ 	.word	0x000000ff
        /*0574*/ 	.word	0x00000000
        /*0578*/ 	.short	0x0101
        /*057a*/ 	.byte	0x27
	.zero		1


	//   ....[71]....
        /*057c*/ 	.word	0x000048f0
        /*0580*/ 	.word	0x000000ff
        /*0584*/ 	.word	0x00000070
        /*0588*/ 	.short	0x010a
        /*058a*/ 	.byte	0x15
	.zero		1


	//   ....[72]....
        /*058c*/ 	.word	0x00004a30
        /*0590*/ 	.word	0x000000ff
        /*0594*/ 	.word	0x00000050
        /*0598*/ 	.short	0x010b
        /*059a*/ 	.byte	0x15
	.zero		1


	//   ....[73]....
        /*059c*/ 	.word	0x00004a40
        /*05a0*/ 	.word	0x000000ff
        /*05a4*/ 	.word	0x00000000
        /*05a8*/ 	.short	0x0101
        /*05aa*/ 	.byte	0x26
	.zero		1


	//   ....[74]....
        /*05ac*/ 	.word	0x00004a50
        /*05b0*/ 	.word	0x000000ff
        /*05b4*/ 	.word	0x00000078
        /*05b8*/ 	.short	0x010a
        /*05ba*/ 	.byte	0x15
	.zero		1


	//   ....[75]....
        /*05bc*/ 	.word	0x00004c50
        /*05c0*/ 	.word	0x000000ff
        /*05c4*/ 	.word	0x00000058
        /*05c8*/ 	.short	0x010b
        /*05ca*/ 	.byte	0x15
	.zero		1


	//   ....[76]....
        /*05cc*/ 	.word	0x00004c60
        /*05d0*/ 	.word	0x000000ff
        /*05d4*/ 	.word	0x00000000
        /*05d8*/ 	.short	0x0101
        /*05da*/ 	.byte	0x25
	.zero		1


	//   ....[77]....
        /*05dc*/ 	.word	0x00004c90
        /*05e0*/ 	.word	0x000000ff
        /*05e4*/ 	.word	0x00000060
        /*05e8*/ 	.short	0x010a
        /*05ea*/ 	.byte	0x15
	.zero		1


	//   ....[78]....
        /*05ec*/ 	.word	0x00004cb0
        /*05f0*/ 	.word	0x000000ff
        /*05f4*/ 	.word	0x00000068
        /*05f8*/ 	.short	0x010a
        /*05fa*/ 	.byte	0x15
	.zero		1


	//   ....[79]....
        /*05fc*/ 	.word	0x00004cd0
        /*0600*/ 	.word	0x000000ff
        /*0604*/ 	.word	0x00000070
        /*0608*/ 	.short	0x010a
        /*060a*/ 	.byte	0x15
	.zero		1


	//   ....[80]....
        /*060c*/ 	.word	0x00004d10
        /*0610*/ 	.word	0x00000000
        /*0614*/ 	.word	0x00000078
        /*0618*/ 	.short	0x010a
        /*061a*/ 	.byte	0xff
	.zero		1


	//   ....[81]....
        /*061c*/ 	.word	0x00005040
        /*0620*/ 	.word	0x00000003
        /*0624*/ 	.word	0x00000090
        /*0628*/ 	.short	0x010a
        /*062a*/ 	.byte	0xff
	.zero		1


	//   ....[82]....
        /*062c*/ 	.word	0x000051c0
        /*0630*/ 	.word	0x00000000
        /*0634*/ 	.word	0x00000000
        /*0638*/ 	.short	0x0101
        /*063a*/ 	.byte	0xff
	.zero		1


	//   ....[83]....
        /*063c*/ 	.word	0x00005d60
        /*0640*/ 	.word	0x000000ff
        /*0644*/ 	.word	0x00000040
        /*0648*/ 	.short	0x010a
        /*064a*/ 	.byte	0x2c
	.zero		1


	//   ....[84]....
        /*064c*/ 	.word	0x00005e20
        /*0650*/ 	.word	0x0000004a
        /*0654*/ 	.word	0x000000b0
        /*0658*/ 	.short	0x010a
        /*065a*/ 	.byte	0xff
	.zero		1


	//   ....[85]....
        /*065c*/ 	.word	0x00005f50
        /*0660*/ 	.word	0x000000ff
        /*0664*/ 	.word	0x00000040
        /*0668*/ 	.short	0x010a
        /*066a*/ 	.byte	0x2c
	.zero		1


	//   ....[86]....
        /*066c*/ 	.word	0x00006120
        /*0670*/ 	.word	0x0000004a
        /*0674*/ 	.word	0x000000b0
        /*0678*/ 	.short	0x010a
        /*067a*/ 	.byte	0xff
	.zero		1


	//   ....[87]....
        /*067c*/ 	.word	0x000073a0
        /*0680*/ 	.word	0x00000000
        /*0684*/ 	.word	0x00000000
        /*0688*/ 	.short	0x0101
        /*068a*/ 	.byte	0xff
	.zero		1


	//   ....[88]....
        /*068c*/ 	.word	0x000073b0
        /*0690*/ 	.word	0x00000002
        /*0694*/ 	.word	0x00000040
        /*0698*/ 	.short	0x010a
        /*069a*/ 	.byte	0xff
	.zero		1


	//   ....[89]....
        /*069c*/ 	.word	0x00007490
        /*06a0*/ 	.word	0x00000002
        /*06a4*/ 	.word	0x00000040
        /*06a8*/ 	.short	0x010a
        /*06aa*/ 	.byte	0xff
	.zero		1


	//   ....[90]....
        /*06ac*/ 	.word	0x000087d0
        /*06b0*/ 	.word	0x00000000
        /*06b4*/ 	.word	0x00000000
        /*06b8*/ 	.short	0x0101
        /*06ba*/ 	.byte	0xff
	.zero		1


	//   ....[91]....
        /*06bc*/ 	.word	0x000087f0
        /*06c0*/ 	.word	0x00000006
        /*06c4*/ 	.word	0x00000040
        /*06c8*/ 	.short	0x010a
        /*06ca*/ 	.byte	0xff
	.zero		1


	//   ....[92]....
        /*06cc*/ 	.word	0x000088c0
        /*06d0*/ 	.word	0x00000006
        /*06d4*/ 	.word	0x00000040
        /*06d8*/ 	.short	0x010a
        /*06da*/ 	.byte	0xff
	.zero		1


	//   ....[93]....
        /*06dc*/ 	.word	0x00009bf0
        /*06e0*/ 	.word	0x00000000
        /*06e4*/ 	.word	0x00000000
        /*06e8*/ 	.short	0x0101
        /*06ea*/ 	.byte	0xff
	.zero		1


	//   ....[94]....
        /*06ec*/ 	.word	0x00009c10
        /*06f0*/ 	.word	0x00000003
        /*06f4*/ 	.word	0x00000040
        /*06f8*/ 	.short	0x010a
        /*06fa*/ 	.byte	0xff
	.zero		1


	//   ....[95]....
        /*06fc*/ 	.word	0x00009ce0
        /*0700*/ 	.word	0x00000003
        /*0704*/ 	.word	0x00000040
        /*0708*/ 	.short	0x010a
        /*070a*/ 	.byte	0xff
	.zero		1


	//   ....[96]....
        /*070c*/ 	.word	0x0000a170
        /*0710*/ 	.word	0x000000ff
        /*0714*/ 	.word	0x00000000
        /*0718*/ 	.short	0x0101
        /*071a*/ 	.byte	0x04
	.zero		1


	//   ....[97]....
        /*071c*/ 	.word	0x0000b070
        /*0720*/ 	.word	0x00000000
        /*0724*/ 	.word	0x00000000
        /*0728*/ 	.short	0x0101
        /*072a*/ 	.byte	0xff
	.zero		1


	//   ....[98]....
        /*072c*/ 	.word	0x0000b320
        /*0730*/ 	.word	0x000000ff
        /*0734*/ 	.word	0x00000000
        /*0738*/ 	.short	0x0101
        /*073a*/ 	.byte	0x04
	.zero		1


	//   ....[99]....
        /*073c*/ 	.word	0x0000b340
        /*0740*/ 	.word	0x00000000
        /*0744*/ 	.word	0x000000e0
        /*0748*/ 	.short	0x010a
        /*074a*/ 	.byte	0xff
	.zero		1


	//   ....[100]....
        /*074c*/ 	.word	0x0000b3a0
        /*0750*/ 	.word	0x00000000
        /*0754*/ 	.word	0x00000020
        /*0758*/ 	.short	0x010a
        /*075a*/ 	.byte	0xff
	.zero		1


	//   ....[101]....
        /*075c*/ 	.word	0x0000b400
        /*0760*/ 	.word	0x00000000
        /*0764*/ 	.word	0x00000020
        /*0768*/ 	.short	0x010a
        /*076a*/ 	.byte	0xff
	.zero		1


	//   ....[102]....
        /*076c*/ 	.word	0x0000b450
        /*0770*/ 	.word	0x00000003
        /*0774*/ 	.word	0x00000090
        /*0778*/ 	.short	0x010a
        /*077a*/ 	.byte	0xff
	.zero		1


	//   ....[103]....
        /*077c*/ 	.word	0x0000b4b0
        /*0780*/ 	.word	0x00000000
        /*0784*/ 	.word	0x00000000
        /*0788*/ 	.short	0x010a
        /*078a*/ 	.byte	0xff
	.zero		1


	//   ....[104]....
        /*078c*/ 	.word	0x0000b510
        /*0790*/ 	.word	0x00000000
        /*0794*/ 	.word	0x00000000
        /*0798*/ 	.short	0x010a
        /*079a*/ 	.byte	0xff
	.zero		1


	//   ....[105]....
        /*079c*/ 	.word	0x0000b570
        /*07a0*/ 	.word	0x00000000
        /*07a4*/ 	.word	0x00000000
        /*07a8*/ 	.short	0x010a
        /*07aa*/ 	.byte	0xff
	.zero		1


	//   ....[106]....
        /*07ac*/ 	.word	0x0000b5c0
        /*07b0*/ 	.word	0x00000002
        /*07b4*/ 	.word	0x000000d0
        /*07b8*/ 	.short	0x010a
        /*07ba*/ 	.byte	0xff
	.zero		1


	//   ....[107]....
        /*07bc*/ 	.word	0x0000b620
        /*07c0*/ 	.word	0x00000002
        /*07c4*/ 	.word	0x000000a0
        /*07c8*/ 	.short	0x010a
        /*07ca*/ 	.byte	0xff
	.zero		1


	//   ....[108]....
        /*07cc*/ 	.word	0x0000b670
        /*07d0*/ 	.word	0x00000002
        /*07d4*/ 	.word	0x00000090
        /*07d8*/ 	.short	0x010a
        /*07da*/ 	.byte	0xff
	.zero		1


	//   ....[109]....
        /*07dc*/ 	.word	0x0000b6d0
        /*07e0*/ 	.word	0x00000000
        /*07e4*/ 	.word	0x000000a0
        /*07e8*/ 	.short	0x010a
        /*07ea*/ 	.byte	0xff
	.zero		1


	//   ....[110]....
        /*07ec*/ 	.word	0x0000b720
        /*07f0*/ 	.word	0x00000000
        /*07f4*/ 	.word	0x00000090
        /*07f8*/ 	.short	0x010a
        /*07fa*/ 	.byte	0xff
	.zero		1


	//   ....[111]....
        /*07fc*/ 	.word	0x0000b780
        /*0800*/ 	.word	0x00000002
        /*0804*/ 	.word	0x000000c0
        /*0808*/ 	.short	0x010a
        /*080a*/ 	.byte	0xff
	.zero		1


	//   ....[112]....
        /*080c*/ 	.word	0x0000b7e0
        /*0810*/ 	.word	0x00000000
        /*0814*/ 	.word	0x00000000
        /*0818*/ 	.short	0x010a
        /*081a*/ 	.byte	0xff
	.zero		1


	//   ....[113]....
        /*081c*/ 	.word	0x0000b840
        /*0820*/ 	.word	0x00000000
        /*0824*/ 	.word	0x00000000
        /*0828*/ 	.short	0x010a
        /*082a*/ 	.byte	0xff
	.zero		1


	//   ....[114]....
        /*082c*/ 	.word	0x0000b8a0
        /*0830*/ 	.word	0x00000000
        /*0834*/ 	.word	0x00000000
        /*0838*/ 	.short	0x010a
        /*083a*/ 	.byte	0xff
	.zero		1


	//   ....[115]....
        /*083c*/ 	.word	0x0000b8f0
        /*0840*/ 	.word	0x0000000c
        /*0844*/ 	.word	0x00000090
        /*0848*/ 	.short	0x010a
        /*084a*/ 	.byte	0xff
	.zero		1


	//   ....[116]....
        /*084c*/ 	.word	0x0000b950
        /*0850*/ 	.word	0x00000000
        /*0854*/ 	.word	0x00000088
        /*0858*/ 	.short	0x010a
        /*085a*/ 	.byte	0xff
	.zero		1


	//   ....[117]....
        /*085c*/ 	.word	0x0000b9b0
        /*0860*/ 	.word	0x00000000
        /*0864*/ 	.word	0x00000060
        /*0868*/ 	.short	0x010a
        /*086a*/ 	.byte	0xff
	.zero		1


	//   ....[118]....
        /*086c*/ 	.word	0x0000ba10
        /*0870*/ 	.word	0x00000000
        /*0874*/ 	.word	0x00000068
        /*0878*/ 	.short	0x010a
        /*087a*/ 	.byte	0xff
	.zero		1


	//   ....[119]....
        /*087c*/ 	.word	0x0000ba70
        /*0880*/ 	.word	0x00000000
        /*0884*/ 	.word	0x00000070
        /*0888*/ 	.short	0x010a
        /*088a*/ 	.byte	0xff
	.zero		1


	//   ....[120]....
        /*088c*/ 	.word	0x0000bad0
        /*0890*/ 	.word	0x00000000
        /*0894*/ 	.word	0x00000078
        /*0898*/ 	.short	0x010a
        /*089a*/ 	.byte	0xff
	.zero		1


	//   ....[121]....
        /*089c*/ 	.word	0x0000bb30
        /*08a0*/ 	.word	0x00000000
        /*08a4*/ 	.word	0x00000060
        /*08a8*/ 	.short	0x010a
        /*08aa*/ 	.byte	0xff
	.zero		1


	//   ....[122]....
        /*08ac*/ 	.word	0x0000bb90
        /*08b0*/ 	.word	0x00000000
        /*08b4*/ 	.word	0x00000068
        /*08b8*/ 	.short	0x010a
        /*08ba*/ 	.byte	0xff
	.zero		1


	//   ....[123]....
        /*08bc*/ 	.word	0x0000bbf0
        /*08c0*/ 	.word	0x00000000
        /*08c4*/ 	.word	0x00000070
        /*08c8*/ 	.short	0x010a
        /*08ca*/ 	.byte	0xff
	.zero		1


	//   ....[124]....
        /*08cc*/ 	.word	0x0000bc40
        /*08d0*/ 	.word	0x00000003
        /*08d4*/ 	.word	0x00000090
        /*08d8*/ 	.short	0x010a
        /*08da*/ 	.byte	0xff
	.zero		1


	//   ....[125]....
        /*08dc*/ 	.word	0x0000bca0
        /*08e0*/ 	.word	0x00000003
        /*08e4*/ 	.word	0x00000040
        /*08e8*/ 	.short	0x010a
        /*08ea*/ 	.byte	0xff
	.zero		1


	//   ....[126]....
        /*08ec*/ 	.word	0x0000bcf0
        /*08f0*/ 	.word	0x0000004a
        /*08f4*/ 	.word	0x000000b0
        /*08f8*/ 	.short	0x010a
        /*08fa*/ 	.byte	0xff
	.zero		1


	//   ....[127]....
        /*08fc*/ 	.word	0x0000bd40
        /*0900*/ 	.word	0x00000002
        /*0904*/ 	.word	0x00000040
        /*0908*/ 	.short	0x010a
        /*090a*/ 	.byte	0xff
	.zero		1


	//   ....[128]....
        /*090c*/ 	.word	0x0000bd90
        /*0910*/ 	.word	0x00000006
        /*0914*/ 	.word	0x00000040
        /*0918*/ 	.short	0x010a
        /*091a*/ 	.byte	0xff
	.zero		1


	//   ....[129]....
        /*091c*/ 	.word	0x0000bde0
        /*0920*/ 	.word	0x00000003
        /*0924*/ 	.word	0x00000040
        /*0928*/ 	.short	0x010a
        /*092a*/ 	.byte	0xff
	.zero		1


	//----- nvinfo : EIATTR_NUM_MBARRIERS
	.align		4
.L_47:
        /*092c*/ 	.byte	0x03, 0x38
        /*092e*/ 	.short	0x001e


	//----- nvinfo : EIATTR_EXIT_INSTR_OFFSETS
	.align		4
        /*0930*/ 	.byte	0x04, 0x1c
        /*0932*/ 	.short	(.L_49 - .L_48)


	//   ....[0]....
.L_48:
        /*0934*/ 	.word	0x00002930


	//   ....[1]....
        /*0938*/ 	.word	0x00002e40


	//   ....[2]....
        /*093c*/ 	.word	0x00002ea0


	//   ....[3]....
        /*0940*/ 	.word	0x00003bc0


	//   ....[4]....
        /*0944*/ 	.word	0x00004d40


	//   ....[5]....
        /*0948*/ 	.word	0x00004d80


	//   ....[6]....
        /*094c*/ 	.word	0x0000b200


	//   ....[7]....
        /*0950*/ 	.word	0x0000b280


	//   ....[8]....
        /*0954*/ 	.word	0x0000b2b0


	//   ....[9]....
        /*0958*/ 	.word	0x0000b330


	//----- nvinfo : EIATTR_MAX_THREADS
	.align		4
.L_49:
        /*095c*/ 	.byte	0x04, 0x05
        /*095e*/ 	.short	(.L_51 - .L_50)
.L_50:
        /*0960*/ 	.word	0x00000100
        /*0964*/ 	.word	0x00000001
        /*0968*/ 	.word	0x00000001


	//----- nvinfo : EIATTR_CRS_STACK_SIZE
	.align		4
.L_51:
        /*096c*/ 	.byte	0x04, 0x1e
        /*096e*/ 	.short	(.L_53 - .L_52)
.L_52:
        /*0970*/ 	.word	0x00000000


	//----- nvinfo : EIATTR_CBANK_PARAM_SIZE
	.align		4
.L_53:
        /*0974*/ 	.byte	0x03, 0x19
        /*0976*/ 	.short	0x0800


	//----- nvinfo : EIATTR_PARAM_CBANK
	.align		4
        /*0978*/ 	.byte	0x04, 0x0a
        /*097a*/ 	.short	(.L_55 - .L_54)
	.align		4
.L_54:
        /*097c*/ 	.word	index@(.nv.constant0._ZN7cutlass13device_kernelINS_4gemm6kernel13GemmUniversalIN4cute5tupleIJiiiiEEENS1_10collective13CollectiveMmaINS1_35MainloopSm100TmaUmmaWarpSpecializedILi4ELi2ELi2ENS5_IJNS4_1CILi1EEENSA_ILi2EEESB_EEEEENS5_IJNSA_ILi128EEENSA_ILi256EEENSA_ILi32EEEEEENS_6half_tENS5_IJlSB_lEEESJ_SK_NS4_8TiledMMAINS4_8MMA_AtomIJNS4_20SM100_MMA_F16BF16_SSISJ_SJ_fLi128ELi256ELNS4_4UMMA5MajorE0ELSP_0ELNSO_7ScaleInE0ELSQ_0EEEEEENS4_6LayoutINS5_IJSB_SB_SB_EEENS5_IJNSA_ILi0EEESV_SV_EEEEENS5_IJNS4_10UnderscoreESY_SY_EEEEENS4_23SM90_TMA_LOAD_MULTICASTENS4_14ComposedLayoutINS4_7SwizzleILi2ELi4ELi3EEENS4_18smem_ptr_flag_bitsILi16EEENST_INS5_IJNSA_ILi8EEESH_EEENS5_IJSH_SB_EEEEEEEvNS4_8identityENS4_13SM90_TMA_LOADES1B_vS1C_EENS_8epilogue10collective18CollectiveEpilogueINS1F_23Sm100TmaWarpSpecializedILi4ELi2ELi64ELb1ELb0EEEJSI_NS5_IJNST_ISF_SB_EENST_INSA_ILi64EEESB_EEEEESJ_SK_SJ_SK_NS1F_6fusion15FusionCallbacksIS1J_NS1O_17LinearCombinationISJ_fSJ_fLNS_15FloatRoundStyleE2EEESI_S1N_JEEENS4_5SM1004TMEM4LOAD26SM100_TMEM_LOAD_32dp32b64xES1D_NS12_INS13_ILi3ELi4ELi3EEES16_NST_INS5_IJS17_S1L_EEENS5_IJS1L_SB_EEEEEEENS4_39AutoVectorizingCopyWithAssumedAlignmentILi128EEENS4_14SM90_TMA_STOREES22_S24_S24_EEEvvEEEEvNT_6ParamsE)
        /*0980*/ 	.short	0x0380
        /*0982*/ 	.short	0x0800


	//----- nvinfo : EIATTR_SW_WAR
	.align		4
.L_55:
        /*0984*/ 	.byte	0x04, 0x36
        /*0986*/ 	.short	(.L_57 - .L_56)
.L_56:
        /*0988*/ 	.word	0x00000008
.L_57:


//--------------------- .nv.callgraph             --------------------------
	.section	.nv.callgraph,"",@"SHT_CUDA_CALLGRAPH"
	.align	4
	.sectionentsize	8
	.align		4
        /*0000*/ 	.word	0x00000000
	.align		4
        /*0004*/ 	.word	0xffffffff
	.align		4
        /*0008*/ 	.word	index@(_ZN7cutlass13device_kernelINS_4gemm6kernel13GemmUniversalIN4cute5tupleIJiiiiEEENS1_10collective13CollectiveMmaINS1_35MainloopSm100TmaUmmaWarpSpecializedILi4ELi2ELi2ENS5_IJNS4_1CILi1EEENSA_ILi2EEESB_EEEEENS5_IJNSA_ILi128EEENSA_ILi256EEENSA_ILi32EEEEEENS_6half_tENS5_IJlSB_lEEESJ_SK_NS4_8TiledMMAINS4_8MMA_AtomIJNS4_20SM100_MMA_F16BF16_SSISJ_SJ_fLi128ELi256ELNS4_4UMMA5MajorE0ELSP_0ELNSO_7ScaleInE0ELSQ_0EEEEEENS4_6LayoutINS5_IJSB_SB_SB_EEENS5_IJNSA_ILi0EEESV_SV_EEEEENS5_IJNS4_10UnderscoreESY_SY_EEEEENS4_23SM90_TMA_LOAD_MULTICASTENS4_14ComposedLayoutINS4_7SwizzleILi2ELi4ELi3EEENS4_18smem_ptr_flag_bitsILi16EEENST_INS5_IJNSA_ILi8EEESH_EEENS5_IJSH_SB_EEEEEEEvNS4_8identityENS4_13SM90_TMA_LOADES1B_vS1C_EENS_8epilogue10collective18CollectiveEpilogueINS1F_23Sm100TmaWarpSpecializedILi4ELi2ELi64ELb1ELb0EEEJSI_NS5_IJNST_ISF_SB_EENST_INSA_ILi64EEESB_EEEEESJ_SK_SJ_SK_NS1F_6fusion15FusionCallbacksIS1J_NS1O_17LinearCombinationISJ_fSJ_fLNS_15FloatRoundStyleE2EEESI_S1N_JEEENS4_5SM1004TMEM4LOAD26SM100_TMEM_LOAD_32dp32b64xES1D_NS12_INS13_ILi3ELi4ELi3EEES16_NST_INS5_IJS17_S1L_EEENS5_IJS1L_SB_EEEEEEENS4_39AutoVectorizingCopyWithAssumedAlignmentILi128EEENS4_14SM90_TMA_STOREES22_S24_S24_EEEvvEEEEvNT_6ParamsE)
	.align		4
        /*000c*/ 	.word	index@(__assertfail)
	.align		4
        /*0010*/ 	.word	0x00000000
	.align		4
        /*0014*/ 	.word	0xfffffffe
	.align		4
        /*0018*/ 	.word	0x00000000
	.align		4
        /*001c*/ 	.word	0xfffffffd
	.align		4
        /*0020*/ 	.word	0x00000000
	.align		4
        /*0024*/ 	.word	0xfffffffc


//--------------------- .nv.constant4             --------------------------
	.section	.nv.constant4,"a",@progbits
	.align	8
	.align		8
.nv.constant4:
        /*0000*/ 	.dword	__assertfail
	.align		8
        /*0008*/ 	.dword	__unnamed_1
	.align		8
        /*0010*/ 	.dword	__unnamed_2
	.align		8
        /*0018*/ 	.dword	_ZN39_INTERNAL_d71b8d3f_4_k_cu_9439a588_63324cuda3std3__45__cpo5beginE
	.align		8
        /*0020*/ 	.dword	_ZN39_INTERNAL_d71b8d3f_4_k_cu_9439a588_63324cuda3std3__45__cpo3endE
	.align		8
        /*0028*/ 	.dword	_ZN39_INTERNAL_d71b8d3f_4_k_cu_9439a588_63324cuda3std3__45__cpo6cbeginE
	.align		8
        /*0030*/ 	.dword	_ZN39_INTERNAL_d71b8d3f_4_k_cu_9439a588_63324cuda3std3__45__cpo4cendE
	.align		8
        /*0038*/ 	.dword	_ZN39_INTERNAL_d71b8d3f_4_k_cu_9439a588_63324cuda3std3__441_GLOBAL__N__d71b8d3f_4_k_cu_9439a588_63326ignoreE
	.align		8
        /*0040*/ 	.dword	_ZN39_INTERNAL_d71b8d3f_4_k_cu_9439a588_63324cuda3std3__419piecewise_constructE
	.align		8
        /*0048*/ 	.dword	_ZN39_INTERNAL_d71b8d3f_4_k_cu_9439a588_63324cuda3std3__48in_placeE
	.align		8
        /*0050*/ 	.dword	_ZN39_INTERNAL_d71b8d3f_4_k_cu_9439a588_63324cuda3std6ranges3__45__cpo4swapE
	.align		8
        /*0058*/ 	.dword	_ZN39_INTERNAL_d71b8d3f_4_k_cu_9439a588_63324cuda3std6ranges3__45__cpo9iter_moveE
	.align		8
        /*0060*/ 	.dword	_ZN39_INTERNAL_d71b8d3f_4_k_cu_9439a588_63324cute7productE
	.align		8
        /*0068*/ 	.dword	_ZN39_INTERNAL_d71b8d3f_4_k_cu_9439a588_63324cute1_E
	.align		8
        /*0070*/ 	.dword	$str$25
	.align		8
        /*0078*/ 	.dword	$str$26
	.align		8
        /*0080*/ 	.dword	$str$27
	.align		8
        /*0088*/ 	.dword	$str$28


//--------------------- .text._ZN7cutlass13device_kernelINS_4gemm6kernel13GemmUniversalIN4cute5tupleIJiiiiEEENS1_10collective13CollectiveMmaINS1_35MainloopSm100TmaUmmaWarpSpecializedILi4ELi2ELi2ENS5_IJNS4_1CILi1EEENSA_ILi2EEESB_EEEEENS5_IJNSA_ILi128EEENSA_ILi256EEENSA_ILi32EEEEEENS_6half_tENS5_IJlSB_lEEESJ_SK_NS4_8TiledMMAINS4_8MMA_AtomIJNS4_20SM100_MMA_F16BF16_SSISJ_SJ_fLi128ELi256ELNS4_4UMMA5MajorE0ELSP_0ELNSO_7ScaleInE0ELSQ_0EEEEEENS4_6LayoutINS5_IJSB_SB_SB_EEENS5_IJNSA_ILi0EEESV_SV_EEEEENS5_IJNS4_10UnderscoreESY_SY_EEEEENS4_23SM90_TMA_LOAD_MULTICASTENS4_14ComposedLayoutINS4_7SwizzleILi2ELi4ELi3EEENS4_18smem_ptr_flag_bitsILi16EEENST_INS5_IJNSA_ILi8EEESH_EEENS5_IJSH_SB_EEEEEEEvNS4_8identityENS4_13SM90_TMA_LOADES1B_vS1C_EENS_8epilogue10collective18CollectiveEpilogueINS1F_23Sm100TmaWarpSpecializedILi4ELi2ELi64ELb1ELb0EEEJSI_NS5_IJNST_ISF_SB_EENST_INSA_ILi64EEESB_EEEEESJ_SK_SJ_SK_NS1F_6fusion15FusionCallbacksIS1J_NS1O_17LinearCombinationISJ_fSJ_fLNS_15FloatRoundStyleE2EEESI_S1N_JEEENS4_5SM1004TMEM4LOAD26SM100_TMEM_LOAD_32dp32b64xES1D_NS12_INS13_ILi3ELi4ELi3EEES16_NST_INS5_IJS17_S1L_EEENS5_IJS1L_SB_EEEEEEENS4_39AutoVectorizingCopyWithAssumedAlignmentILi128EEENS4_14SM90_TMA_STOREES22_S24_S24_EEEvvEEEEvNT_6ParamsE --------------------------
	.section	.text._ZN7cutlass13device_kernelINS_4gemm6kernel13GemmUniversalIN4cute5tupleIJiiiiEEENS1_10collective13CollectiveMmaINS1_35MainloopSm100TmaUmmaWarpSpecializedILi4ELi2ELi2ENS5_IJNS4_1CILi1EEENSA_ILi2EEESB_EEEEENS5_IJNSA_ILi128EEENSA_ILi256EEENSA_ILi32EEEEEENS_6half_tENS5_IJlSB_lEEESJ_SK_NS4_8TiledMMAINS4_8MMA_AtomIJNS4_20SM100_MMA_F16BF16_SSISJ_SJ_fLi128ELi256ELNS4_4UMMA5MajorE0ELSP_0ELNSO_7ScaleInE0ELSQ_0EEEEEENS4_6LayoutINS5_IJSB_SB_SB_EEENS5_IJNSA_ILi0EEESV_SV_EEEEENS5_IJNS4_10UnderscoreESY_SY_EEEEENS4_23SM90_TMA_LOAD_MULTICASTENS4_14ComposedLayoutINS4_7SwizzleILi2ELi4ELi3EEENS4_18smem_ptr_flag_bitsILi16EEENST_INS5_IJNSA_ILi8EEESH_EEENS5_IJSH_SB_EEEEEEEvNS4_8identityENS4_13SM90_TMA_LOADES1B_vS1C_EENS_8epilogue10collective18CollectiveEpilogueINS1F_23Sm100TmaWarpSpecializedILi4ELi2ELi64ELb1ELb0EEEJSI_NS5_IJNST_ISF_SB_EENST_INSA_ILi64EEESB_EEEEESJ_SK_SJ_SK_NS1F_6fusion15FusionCallbacksIS1J_NS1O_17LinearCombinationISJ_fSJ_fLNS_15FloatRoundStyleE2EEESI_S1N_JEEENS4_5SM1004TMEM4LOAD26SM100_TMEM_LOAD_32dp32b64xES1D_NS12_INS13_ILi3ELi4ELi3EEES16_NST_INS5_IJS17_S1L_EEENS5_IJS1L_SB_EEEEEEENS4_39AutoVectorizingCopyWithAssumedAlignmentILi128EEENS4_14SM90_TMA_STOREES22_S24_S24_EEEvvEEEEvNT_6ParamsE,"ax",@progbits
	.align	128
.text._ZN7cutlass13device_kernelINS_4gemm6kernel13GemmUniversalIN4cute5tupleIJiiiiEEENS1_10collective13CollectiveMmaINS1_35MainloopSm100TmaUmmaWarpSpecializedILi4ELi2ELi2ENS5_IJNS4_1CILi1EEENSA_ILi2EEESB_EEEEENS5_IJNSA_ILi128EEENSA_ILi256EEENSA_ILi32EEEEEENS_6half_tENS5_IJlSB_lEEESJ_SK_NS4_8TiledMMAINS4_8MMA_AtomIJNS4_20SM100_MMA_F16BF16_SSISJ_SJ_fLi128ELi256ELNS4_4UMMA5MajorE0ELSP_0ELNSO_7ScaleInE0ELSQ_0EEEEEENS4_6LayoutINS5_IJSB_SB_SB_EEENS5_IJNSA_ILi0EEESV_SV_EEEEENS5_IJNS4_10UnderscoreESY_SY_EEEEENS4_23SM90_TMA_LOAD_MULTICASTENS4_14ComposedLayoutINS4_7SwizzleILi2ELi4ELi3EEENS4_18smem_ptr_flag_bitsILi16EEENST_INS5_IJNSA_ILi8EEESH_EEENS5_IJSH_SB_EEEEEEEvNS4_8identityENS4_13SM90_TMA_LOADES1B_vS1C_EENS_8epilogue10collective18CollectiveEpilogueINS1F_23Sm100TmaWarpSpecializedILi4ELi2ELi64ELb1ELb0EEEJSI_NS5_IJNST_ISF_SB_EENST_INSA_ILi64EEESB_EEEEESJ_SK_SJ_SK_NS1F_6fusion15FusionCallbacksIS1J_NS1O_17LinearCombinationISJ_fSJ_fLNS_15FloatRoundStyleE2EEESI_S1N_JEEENS4_5SM1004TMEM4LOAD26SM100_TMEM_LOAD_32dp32b64xES1D_NS12_INS13_ILi3ELi4ELi3EEES16_NST_INS5_IJS17_S1L_EEENS5_IJS1L_SB_EEEEEEENS4_39AutoVectorizingCopyWithAssumedAlignmentILi128EEENS4_14SM90_TMA_STOREES22_S24_S24_EEEvvEEEEvNT_6ParamsE:
        .type           _ZN7cutlass13device_kernelINS_4gemm6kernel13GemmUniversalIN4cute5tupleIJiiiiEEENS1_10collective13CollectiveMmaINS1_35MainloopSm100TmaUmmaWarpSpecializedILi4ELi2ELi2ENS5_IJNS4_1CILi1EEENSA_ILi2EEESB_EEEEENS5_IJNSA_ILi128EEENSA_ILi256EEENSA_ILi32EEEEEENS_6half_tENS5_IJlSB_lEEESJ_SK_NS4_8TiledMMAINS4_8MMA_AtomIJNS4_20SM100_MMA_F16BF16_SSISJ_SJ_fLi128ELi256ELNS4_4UMMA5MajorE0ELSP_0ELNSO_7ScaleInE0ELSQ_0EEEEEENS4_6LayoutINS5_IJSB_SB_SB_EEENS5_IJNSA_ILi0EEESV_SV_EEEEENS5_IJNS4_10UnderscoreESY_SY_EEEEENS4_23SM90_TMA_LOAD_MULTICASTENS4_14ComposedLayoutINS4_7SwizzleILi2ELi4ELi3EEENS4_18smem_ptr_flag_bitsILi16EEENST_INS5_IJNSA_ILi8EEESH_EEENS5_IJSH_SB_EEEEEEEvNS4_8identityENS4_13SM90_TMA_LOADES1B_vS1C_EENS_8epilogue10collective18CollectiveEpilogueINS1F_23Sm100TmaWarpSpecializedILi4ELi2ELi64ELb1ELb0EEEJSI_NS5_IJNST_ISF_SB_EENST_INSA_ILi64EEESB_EEEEESJ_SK_SJ_SK_NS1F_6fusion15FusionCallbacksIS1J_NS1O_17LinearCombinationISJ_fSJ_fLNS_15FloatRoundStyleE2EEESI_S1N_JEEENS4_5SM1004TMEM4LOAD26SM100_TMEM_LOAD_32dp32b64xES1D_NS12_INS13_ILi3ELi4ELi3EEES16_NST_INS5_IJS17_S1L_EEENS5_IJS1L_SB_EEEEEEENS4_39AutoVectorizingCopyWithAssumedAlignmentILi128EEENS4_14SM90_TMA_STOREES22_S24_S24_EEEvvEEEEvNT_6ParamsE,@function
        .size           _ZN7cutlass13device_kernelINS_4gemm6kernel13GemmUniversalIN4cute5tupleIJiiiiEEENS1_10collective13CollectiveMmaINS1_35MainloopSm100TmaUmmaWarpSpecializedILi4ELi2ELi2ENS5_IJNS4_1CILi1EEENSA_ILi2EEESB_EEEEENS5_IJNSA_ILi128EEENSA_ILi256EEENSA_ILi32EEEEEENS_6half_tENS5_IJlSB_lEEESJ_SK_NS4_8TiledMMAINS4_8MMA_AtomIJNS4_20SM100_MMA_F16BF16_SSISJ_SJ_fLi128ELi256ELNS4_4UMMA5MajorE0ELSP_0ELNSO_7ScaleInE0ELSQ_0EEEEEENS4_6LayoutINS5_IJSB_SB_SB_EEENS5_IJNSA_ILi0EEESV_SV_EEEEENS5_IJNS4_10UnderscoreESY_SY_EEEEENS4_23SM90_TMA_LOAD_MULTICASTENS4_14ComposedLayoutINS4_7SwizzleILi2ELi4ELi3EEENS4_18smem_ptr_flag_bitsILi16EEENST_INS5_IJNSA_ILi8EEESH_EEENS5_IJSH_SB_EEEEEEEvNS4_8identityENS4_13SM90_TMA_LOADES1B_vS1C_EENS_8epilogue10collective18CollectiveEpilogueINS1F_23Sm100TmaWarpSpecializedILi4ELi2ELi64ELb1ELb0EEEJSI_NS5_IJNST_ISF_SB_EENST_INSA_ILi64EEESB_EEEEESJ_SK_SJ_SK_NS1F_6fusion15FusionCallbacksIS1J_NS1O_17LinearCombinationISJ_fSJ_fLNS_15FloatRoundStyleE2EEESI_S1N_JEEENS4_5SM1004TMEM4LOAD26SM100_TMEM_LOAD_32dp32b64xES1D_NS12_INS13_ILi3ELi4ELi3EEES16_NST_INS5_IJS17_S1L_EEENS5_IJS1L_SB_EEEEEEENS4_39AutoVectorizingCopyWithAssumedAlignmentILi128EEENS4_14SM90_TMA_STOREES22_S24_S24_EEEvvEEEEvNT_6ParamsE,(.L_x_177 - _ZN7cutlass13device_kernelINS_4gemm6kernel13GemmUniversalIN4cute5tupleIJiiiiEEENS1_10collective13CollectiveMmaINS1_35MainloopSm100TmaUmmaWarpSpecializedILi4ELi2ELi2ENS5_IJNS4_1CILi1EEENSA_ILi2EEESB_EEEEENS5_IJNSA_ILi128EEENSA_ILi256EEENSA_ILi32EEEEEENS_6half_tENS5_IJlSB_lEEESJ_SK_NS4_8TiledMMAINS4_8MMA_AtomIJNS4_20SM100_MMA_F16BF16_SSISJ_SJ_fLi128ELi256ELNS4_4UMMA5MajorE0ELSP_0ELNSO_7ScaleInE0ELSQ_0EEEEEENS4_6LayoutINS5_IJSB_SB_SB_EEENS5_IJNSA_ILi0EEESV_SV_EEEEENS5_IJNS4_10UnderscoreESY_SY_EEEEENS4_23SM90_TMA_LOAD_MULTICASTENS4_14ComposedLayoutINS4_7SwizzleILi2ELi4ELi3EEENS4_18smem_ptr_flag_bitsILi16EEENST_INS5_IJNSA_ILi8EEESH_EEENS5_IJSH_SB_EEEEEEEvNS4_8identityENS4_13SM90_TMA_LOADES1B_vS1C_EENS_8epilogue10collective18CollectiveEpilogueINS1F_23Sm100TmaWarpSpecializedILi4ELi2ELi64ELb1ELb0EEEJSI_NS5_IJNST_ISF_SB_EENST_INSA_ILi64EEESB_EEEEESJ_SK_SJ_SK_NS1F_6fusion15FusionCallbacksIS1J_NS1O_17LinearCombinationISJ_fSJ_fLNS_15FloatRoundStyleE2EEESI_S1N_JEEENS4_5SM1004TMEM4LOAD26SM100_TMEM_LOAD_32dp32b64xES1D_NS12_INS13_ILi3ELi4ELi3EEES16_NST_INS5_IJS17_S1L_EEENS5_IJS1L_SB_EEEEEEENS4_39AutoVectorizingCopyWithAssumedAlignmentILi128EEENS4_14SM90_TMA_STOREES22_S24_S24_EEEvvEEEEvNT_6ParamsE)
        .other          _ZN7cutlass13device_kernelINS_4gemm6kernel13GemmUniversalIN4cute5tupleIJiiiiEEENS1_10collective13CollectiveMmaINS1_35MainloopSm100TmaUmmaWarpSpecializedILi4ELi2ELi2ENS5_IJNS4_1CILi1EEENSA_ILi2EEESB_EEEEENS5_IJNSA_ILi128EEENSA_ILi256EEENSA_ILi32EEEEEENS_6half_tENS5_IJlSB_lEEESJ_SK_NS4_8TiledMMAINS4_8MMA_AtomIJNS4_20SM100_MMA_F16BF16_SSISJ_SJ_fLi128ELi256ELNS4_4UMMA5MajorE0ELSP_0ELNSO_7ScaleInE0ELSQ_0EEEEEENS4_6LayoutINS5_IJSB_SB_SB_EEENS5_IJNSA_ILi0EEESV_SV_EEEEENS5_IJNS4_10UnderscoreESY_SY_EEEEENS4_23SM90_TMA_LOAD_MULTICASTENS4_14ComposedLayoutINS4_7SwizzleILi2ELi4ELi3EEENS4_18smem_ptr_flag_bitsILi16EEENST_INS5_IJNSA_ILi8EEESH_EEENS5_IJSH_SB_EEEEEEEvNS4_8identityENS4_13SM90_TMA_LOADES1B_vS1C_EENS_8epilogue10collective18CollectiveEpilogueINS1F_23Sm100TmaWarpSpecializedILi4ELi2ELi64ELb1ELb0EEEJSI_NS5_IJNST_ISF_SB_EENST_INSA_ILi64EEESB_EEEEESJ_SK_SJ_SK_NS1F_6fusion15FusionCallbacksIS1J_NS1O_17LinearCombinationISJ_fSJ_fLNS_15FloatRoundStyleE2EEESI_S1N_JEEENS4_5SM1004TMEM4LOAD26SM100_TMEM_LOAD_32dp32b64xES1D_NS12_INS13_ILi3ELi4ELi3EEES16_NST_INS5_IJS17_S1L_EEENS5_IJS1L_SB_EEEEEEENS4_39AutoVectorizingCopyWithAssumedAlignmentILi128EEENS4_14SM90_TMA_STOREES22_S24_S24_EEEvvEEEEvNT_6ParamsE,@"STO_CUDA_ENTRY STV_DEFAULT"
_ZN7cutlass13device_kernelINS_4gemm6kernel13GemmUniversalIN4cute5tupleIJiiiiEEENS1_10collective13CollectiveMmaINS1_35MainloopSm100TmaUmmaWarpSpecializedILi4ELi2ELi2ENS5_IJNS4_1CILi1EEENSA_ILi2EEESB_EEEEENS5_IJNSA_ILi128EEENSA_ILi256EEENSA_ILi32EEEEEENS_6half_tENS5_IJlSB_lEEESJ_SK_NS4_8TiledMMAINS4_8MMA_AtomIJNS4_20SM100_MMA_F16BF16_SSISJ_SJ_fLi128ELi256ELNS4_4UMMA5MajorE0ELSP_0ELNSO_7ScaleInE0ELSQ_0EEEEEENS4_6LayoutINS5_IJSB_SB_SB_EEENS5_IJNSA_ILi0EEESV_SV_EEEEENS5_IJNS4_10UnderscoreESY_SY_EEEEENS4_23SM90_TMA_LOAD_MULTICASTENS4_14ComposedLayoutINS4_7SwizzleILi2ELi4ELi3EEENS4_18smem_ptr_flag_bitsILi16EEENST_INS5_IJNSA_ILi8EEESH_EEENS5_IJSH_SB_EEEEEEEvNS4_8identityENS4_13SM90_TMA_LOADES1B_vS1C_EENS_8epilogue10collective18CollectiveEpilogueINS1F_23Sm100TmaWarpSpecializedILi4ELi2ELi64ELb1ELb0EEEJSI_NS5_IJNST_ISF_SB_EENST_INSA_ILi64EEESB_EEEEESJ_SK_SJ_SK_NS1F_6fusion15FusionCallbacksIS1J_NS1O_17LinearCombinationISJ_fSJ_fLNS_15FloatRoundStyleE2EEESI_S1N_JEEENS4_5SM1004TMEM4LOAD26SM100_TMEM_LOAD_32dp32b64xES1D_NS12_INS13_ILi3ELi4ELi3EEES16_NST_INS5_IJS17_S1L_EEENS5_IJS1L_SB_EEEEEEENS4_39AutoVectorizingCopyWithAssumedAlignmentILi128EEENS4_14SM90_TMA_STOREES22_S24_S24_EEEvvEEEEvNT_6ParamsE:
[----:B------:R-:W1:Y:S01]  /*0000*/  LDC R1, c[0x0][0x37c] ;  /* 0x0000df00ff017b82 */ /* 0x000e620000000800 */
[----:B------:R-:W2:Y:S01]  /*0010*/  S2R R157, SR_TID.X ;  /* 0x00000000009d7919 */ /* 0x000ea20000002100 */
[----:B------:R-:W3:Y:S01]  /*0020*/  LDCU.64 UR8, c[0x0][0x890] ;  /* 0x00011200ff0877ac */ /* 0x000ee20008000a00 */
[----:B------:R-:W-:Y:S02]  /*0030*/  PRMT R142, RZ, 0x7610, R142 ;  /* 0x00007610ff8e7816 */ /* 0x000fe4000000008e */
[----:B------:R-:W-:Y:S01]  /*0040*/  ELECT P3, URZ, PT ;  /* 0x0000000000ff782f */ /* 0x000fe20003860000 */
[----:B---3--:R-:W-:-:S04]  /*0050*/  UISETP.NE.U32.AND UP0, UPT, UR8, URZ, UPT ;  /* 0x000000ff0800728c */ /* 0x008fc8000bf05070 */
[----:B------:R-:W-:Y:S01]  /*0060*/  UISETP.NE.AND.EX UP0, UPT, UR9, URZ, UPT, UP0 ;  /* 0x000000ff0900728c */ /* 0x000fe2000bf05300 */
[----:B--2---:R-:W-:-:S05]  /*0070*/  SHF.R.U32.HI R143, RZ, 0x5, R157 ;  /* 0x00000005ff8f7819 */ /* 0x004fca000001169d */
[----:B------:R-:W2:Y:S02]  /*0080*/  SHFL.IDX PT, R0, R143, RZ, 0x1f ;  /* 0x00001fff8f007589 */ /* 0x000ea400000e0000 */
[----:B--2---:R-:W-:Y:S01]  /*0090*/  R2UR UR17, R0 ;  /* 0x00000000001172ca */ /* 0x004fe200000e0000 */
[----:B-1----:R-:W-:-:S14]  /*00a0*/  BRA.U UP0, `(.L_x_0) ;  /* 0x0000000100307547 */ /* 0x002fdc000b800000 */
[----:B------:R-:W1:Y:S02]  /*00b0*/  LDCU.64 UR4, c[0x0][0x888] ;  /* 0x00011100ff0477ac */ /* 0x000e640008000a00 */
[----:B-1----:R-:W-:-:S04]  /*00c0*/  UISETP.NE.U32.AND UP0, UPT, UR4, URZ, UPT ;  /* 0x000000ff0400728c */ /* 0x002fc8000bf05070 */
[----:B------:R-:W-:-:S09]  /*00d0*/  UISETP.NE.AND.EX UP0, UPT, UR5, URZ, UPT, UP0 ;  /* 0x000000ff0500728c */ /* 0x000fd2000bf05300 */
[----:B------:R-:W-:Y:S05]  /*00e0*/  BRA.U !UP0, `(.L_x_1) ;  /* 0x0000000108147547 */ /* 0x000fea000b800000 */
[----:B------:R-:W1:Y:S01]  /*00f0*/  LDC.64 R2, c[0x0][0x888] ;  /* 0x00022200ff027b82 */ /* 0x000e620000000a00 */
[----:B------:R-:W1:Y:S02]  /*0100*/  LDCU.64 UR4, c[0x0][0x358] ;  /* 0x00006b00ff0477ac */ /* 0x000e640008000a00 */
[----:B-1----:R1:W5:Y:S01]  /*0110*/  LDG.E R73, desc[UR4][R2.64] ;  /* 0x0000000402497981 */ /* 0x002362000c1e1900 */
[----:B------:R-:W-:Y:S01]  /*0120*/  HFMA2 R142, -RZ, RZ, 0, 5.9604644775390625e-08 ;  /* 0x00000001ff8e7431 */ /* 0x000fe200000001ff */
[----:B------:R-:W-:Y:S05]  /*0130*/  BRA `(.L_x_0) ;  /* 0x00000000000c7947 */ /* 0x000fea0003800000 */
.L_x_1:
[----:B------:R-:W1:Y:S01]  /*0140*/  LDCU UR4, c[0x0][0x880] ;  /* 0x00011000ff0477ac */ /* 0x000e620008000800 */
[----:B------:R-:W-:Y:S01]  /*0150*/  HFMA2 R142, -RZ, RZ, 0, 5.9604644775390625e-08 ;  /* 0x00000001ff8e7431 */ /* 0x000fe200000001ff */
[----:B-1----:R-:W-:-:S07]  /*0160*/  MOV R73, UR4 ;  /* 0x0000000400497c02 */ /* 0x002fce0008000f00 */
.L_x_0:
[----:B------:R-:W2:Y:S02]  /*0170*/  LDCU.64 UR4, c[0x0][0x8b0] ;  /* 0x00011600ff0477ac */ /* 0x000ea40008000a00 */
[----:B--2---:R-:W-:-:S04]  /*0180*/  UISETP.NE.U32.AND UP0, UPT, UR4, URZ, UPT ;  /* 0x000000ff0400728c */ /* 0x004fc8000bf05070 */
[----:B------:R-:W-:-:S09]  /*0190*/  UISETP.NE.AND.EX UP0, UPT, UR5, URZ, UPT, UP0 ;  /* 0x000000ff0500728c */ /* 0x000fd2000bf05300 */
[----:B------:R-:W-:Y:S05]  /*01a0*/  BRA.U UP0, `(.L_x_2) ;  /* 0x0000000100287547 */ /* 0x000fea000b800000 */
[----:B------:R-:W2:Y:S02]  /*01b0*/  LDCU.64 UR4, c[0x0][0x8a8] ;  /* 0x00011500ff0477ac */ /* 0x000ea40008000a00 */
[----:B--2---:R-:W-:-:S04]  /*01c0*/  UISETP.NE.U32.AND UP0, UPT, UR4, URZ, UPT ;  /* 0x000000ff0400728c */ /* 0x004fc8000bf05070 */
[----:B------:R-:W-:-:S09]  /*01d0*/  UISETP.NE.AND.EX UP0, UPT, UR5, URZ, UPT, UP0 ;  /* 0x000000ff0500728c */ /* 0x000fd2000bf05300 */
[----:B------:R-:W-:Y:S05]  /*01e0*/  BRA.U !UP0, `(.L_x_3) ;  /* 0x0000000108107547 */ /* 0x000fea000b800000 */
[----:B------:R-:W2:Y:S01]  /*01f0*/  LDC.64 R70, c[0x0][0x8a8] ;  /* 0x00022a00ff467b82 */ /* 0x000ea20000000a00 */
[----:B------:R-:W2:Y:S02]  /*0200*/  LDCU.64 UR4, c[0x0][0x358] ;  /* 0x00006b00ff0477ac */ /* 0x000ea40008000a00 */
[----:B--2---:R2:W5:Y:S01]  /*0210*/  LDG.E R70, desc[UR4][R70.64] ;  /* 0x0000000446467981 */ /* 0x004562000c1e1900 */
[----:B------:R-:W-:Y:S05]  /*0220*/  BRA `(.L_x_2) ;  /* 0x0000000000087947 */ /* 0x000fea0003800000 */
.L_x_3:
[----:B------:R-:W2:Y:S02]  /*0230*/  LDCU UR4, c[0x0][0x8a0] ;  /* 0x00011400ff0477ac */ /* 0x000ea40008000800 */
[----:B--2---:R-:W-:Y:S02]  /*0240*/  MOV R70, UR4 ;  /* 0x0000000400467c02 */ /* 0x004fe40008000f00 */
.L_x_2:
[----:B------:R-:W-:Y:S01]  /*0250*/  IMAD.U32 R0, RZ, RZ, UR17 ;  /* 0x00000011ff007e24 */ /* 0x000fe2000f8e00ff */
[----:B------:R-:W-:Y:S04]  /*0260*/  BSSY.RECONVERGENT B0, `(.L_x_4) ;  /* 0x000000c000007945 */ /* 0x000fe80003800200 */
[C---:B------:R-:W-:Y:S02]  /*0270*/  ISETP.NE.OR P1, PT, R0.reuse, 0x1, !P3 ;  /* 0x000000010000780c */ /* 0x040fe40005f25670 */
[----:B------:R-:W-:-:S11]  /*0280*/  ISETP.NE.OR P0, PT, R0, 0x3, !P3 ;  /* 0x000000030000780c */ /* 0x000fd60005f05670 */
[----:B------:R-:W-:Y:S05]  /*0290*/  @P1 BRA `(.L_x_5) ;  /* 0x0000000000201947 */ /* 0x000fea0003800000 */
[----:B------:R-:W3:Y:S02]  /*02a0*/  LDCU.64 UR4, c[0x0][0x348] ;  /* 0x00006900ff0477ac */ /* 0x000ee40008000a00 */
[----:B---3--:R-:W-:Y:S02]  /*02b0*/  UIADD3 UR6, UP1, UPT, UR4, 0x80, URZ ;  /* 0x0000008004067890 */ /* 0x008fe4000ff3e0ff */
[----:B------:R-:W-:Y:S02]  /*02c0*/  UIADD3 UR4, UP0, UPT, UR4, 0x180, URZ ;  /* 0x0000018004047890 */ /* 0x000fe4000ff1e0ff */
[----:B------:R-:W-:Y:S02]  /*02d0*/  UIADD3.X UR7, UPT, UPT, URZ, UR5, URZ, UP1, !UPT ;  /* 0x00000005ff077290 */ /* 0x000fe40008ffe4ff */
[----:B------:R-:W-:-:S07]  /*02e0*/  UIADD3.X UR5, UPT, UPT, URZ, UR5, URZ, UP0, !UPT ;  /* 0x00000005ff057290 */ /* 0x000fce00087fe4ff */
[----:B------:R3:W-:Y:S02]  /*02f0*/  UTMACCTL.PF [UR6] ;  /* 0x00000000060079b9 */ /* 0x0007e40008040000 */
[----:B------:R3:W-:Y:S02]  /*0300*/  UTMACCTL.PF [UR4] ;  /* 0x00000000040079b9 */ /* 0x0007e40008040000 */
[----:B---3--:R-:W-:Y:S01]  /*0310*/  NOP ;  /* 0x0000000000007918 */ /* 0x008fe20000000000 */
.L_x_5:
[----:B------:R-:W-:Y:S05]  /*0320*/  BSYNC.RECONVERGENT B0 ;  /* 0x0000000000007941 */ /* 0x000fea0003800200 */
.L_x_4:
[----:B------:R-:W-:Y:S04]  /*0330*/  BSSY.RECONVERGENT B0, `(.L_x_6) ;  /* 0x000000a000007945 */ /* 0x000fe80003800200 */
        /* <DEDUP_REMOVED lines=9> */
.L_x_7:
[----:B------:R-:W-:Y:S05]  /*03d0*/  BSYNC.RECONVERGENT B0 ;  /* 0x0000000000007941 */ /* 0x000fea0003800200 */
.L_x_6:
[----:B------:R-:W3:Y:S01]  /*03e0*/  LDCU.64 UR4, c[0x0][0x888] ;  /* 0x00011100ff0477ac */ /* 0x000ee20008000a00 */
[----:B------:R-:W-:Y:S02]  /*03f0*/  UISETP.EQ.U32.AND UP1, UPT, UR8, URZ, UPT ;  /* 0x000000ff0800728c */ /* 0x000fe4000bf22070 */
[----:B------:R-:W-:Y:S02]  /*0400*/  UPLOP3.LUT UP3, UPT, UPT, UPT, UPT, 0x80, 0x8 ;  /* 0x000000000008789c */ /* 0x000fe40003f6f070 */
[----:B---3--:R-:W-:-:S04]  /*0410*/  UISETP.NE.U32.AND UP0, UPT, UR4, URZ, UPT ;  /* 0x000000ff0400728c */ /* 0x008fc8000bf05070 */
[----:B------:R-:W-:-:S04]  /*0420*/  UISETP.NE.AND.EX UP0, UPT, UR5, URZ, UPT, UP0 ;  /* 0x000000ff0500728c */ /* 0x000fc8000bf05300 */
[----:B------:R-:W-:-:S04]  /*0430*/  UISETP.EQ.OR.EX UP2, UPT, UR9, URZ, !UP0, UP1 ;  /* 0x000000ff0900728c */ /* 0x000fc8000c742710 */
[----:B------:R-:W-:-:S06]  /*0440*/  UP2UR UR4, UPR, URZ, 0x4 ;  /* 0x00000004ff047883 */ /* 0x000fcc0008000000 */
[----:B------:R-:W-:Y:S01]  /*0450*/  MOV R146, UR4 ;  /* 0x0000000400927c02 */ /* 0x000fe20008000f00 */
[----:B------:R-:W-:Y:S06]  /*0460*/  BRA.U !UP2, `(.L_x_8) ;  /* 0x000000010a207547 */ /* 0x000fec000b800000 */
[----:B------:R-:W-:Y:S01]  /*0470*/  UISETP.NE.U32.AND UP1, UPT, UR8, URZ, UPT ;  /* 0x000000ff0800728c */ /* 0x000fe2000bf25070 */
[----:B-----5:R-:W-:Y:S01]  /*0480*/  FSETP.NEU.AND P0, PT, R73, RZ, PT ;  /* 0x000000ff4900720b */ /* 0x020fe20003f0d000 */
[----:B------:R-:W-:Y:S02]  /*0490*/  USEL UR4, URZ, 0xffffffff, UP0 ;  /* 0xffffffffff047887 */ /* 0x000fe40008000000 */
[----:B------:R-:W-:-:S10]  /*04a0*/  UISETP.NE.AND.EX UP1, UPT, UR9, URZ, UPT, UP1 ;  /* 0x000000ff0900728c */ /* 0x000fd4000bf25310 */
[----:B------:R-:W-:Y:S01]  /*04b0*/  VOTEU.ANY UP0, P0 ;  /* 0x0000000000ff7886 */ /* 0x000fe20000000100 */
[----:B------:R-:W-:-:S04]  /*04c0*/  @!UP1 USEL UR4, URZ, 0xffffffff, UP0 ;  /* 0xffffffffff049887 */ /* 0x000fc80008000000 */
[----:B------:R-:W-:-:S04]  /*04d0*/  ULOP3.LUT UR4, UR4, 0x1, URZ, 0xc0, !UPT ;  /* 0x0000000104047892 */ /* 0x000fc8000f8ec0ff */
[----:B------:R-:W-:-:S11]  /*04e0*/  UISETP.NE.U32.AND UP3, UPT, UR4, 0x1, UPT ;  /* 0x000000010400788c */ /* 0x000fd6000bf65070 */
.L_x_8:
[----:B-1----:R-:W1:Y:S01]  /*04f0*/  SHFL.IDX PT, R2, R143, RZ, 0x1f ;  /* 0x00001fff8f027589 */ /* 0x002e6200000e0000 */
[----:B------:R-:W-:-:S04]  /*0500*/  UISETP.NE.AND UP0, UPT, UR17, 0x2, UPT ;  /* 0x000000021100788c */ /* 0x000fc8000bf05270 */
[----:B------:R-:W-:Y:S01]  /*0510*/  USEL UR48, URZ, 0x1, UP0 ;  /* 0x00000001ff307887 */ /* 0x000fe20008000000 */
[----:B-1----:R-:W-:-:S13]  /*0520*/  ISETP.NE.AND P0, PT, R2, RZ, PT ;  /* 0x000000ff0200720c */ /* 0x002fda0003f05270 */
[----:B------:R-:W-:Y:S05]  /*0530*/  @P0 BRA `(.L_x_9) ;  /* 0x0000000000580947 */ /* 0x000fea0003800000 */
[----:B------:R-:W1:Y:S01]  /*0540*/  S2UR UR4, SR_CgaCtaId ;  /* 0x00000000000479c3 */ /* 0x000e620000008800 */
[----:B------:R-:W-:Y:S01]  /*0550*/  UMOV UR5, 0x400 ;  /* 0x0000040000057882 */ /* 0x000fe20000000000 */
[----:B------:R-:W-:Y:S01]  /*0560*/  UMOV UR8, 0x1 ;  /* 0x0000000100087882 */ /* 0x000fe20000000000 */
[----:B------:R-:W-:Y:S01]  /*0570*/  UMOV UR6, 0x2 ;  /* 0x0000000200067882 */ /* 0x000fe20000000000 */
[----:B------:R-:W-:-:S04]  /*0580*/  UIADD3 UR8, UPT, UPT, -UR8, 0x100000, URZ ;  /* 0x0010000008087890 */ /* 0x000fc8000fffe1ff */
[----:B------:R-:W-:Y:S02]  /*0590*/  USHF.L.U32 UR9, UR8, 0xb, URZ ;  /* 0x0000000b08097899 */ /* 0x000fe400080006ff */
[----:B------:R-:W-:Y:S02]  /*05a0*/  USHF.L.U32 UR8, UR8, 0x1, URZ ;  /* 0x0000000108087899 */ /* 0x000fe400080006ff */
[----:B------:R-:W-:-:S04]  /*05b0*/  UIADD3 UR6, UPT, UPT, -UR6, 0x100000, URZ ;  /* 0x0010000006067890 */ /* 0x000fc8000fffe1ff */
[----:B------:R-:W-:Y:S02]  /*05c0*/  USHF.L.U32 UR7, UR6, 0xb, URZ ;  /* 0x0000000b06077899 */ /* 0x000fe400080006ff */
[----:B------:R-:W-:Y:S01]  /*05d0*/  USHF.L.U32 UR6, UR6, 0x1, URZ ;  /* 0x0000000106067899 */ /* 0x000fe200080006ff */
[----:B------:R-:W-:Y:S01]  /*05e0*/  ELECT P0, URZ, PT ;  /* 0x0000000000ff782f */ /* 0x000fe20003800000 */
[----:B-1----:R-:W-:Y:S01]  /*05f0*/  ULEA UR4, UR4, UR5, 0x18 ;  /* 0x0000000504047291 */ /* 0x002fe2000f8ec0ff */
[----:B------:R-:W1:Y:S11]  /*0600*/  FENCE.VIEW.ASYNC.S ;  /* 0x00000000000073c6 */ /* 0x000e760000000000 */
[----:B-1----:R1:W3:Y:S01]  /*0610*/  SYNCS.EXCH.64 URZ, [UR4], UR8 ;  /* 0x0000000804ff75b2 */ /* 0x0022e20008000100 */
[----:B------:R1:W4:Y:S01]  /*0620*/  SYNCS.EXCH.64 URZ, [UR4+0x20], UR6 ;  /* 0x0000200604ff75b2 */ /* 0x0003220008000100 */
[----:B------:R1:W1:Y:S01]  /*0630*/  SYNCS.EXCH.64 URZ, [UR4+0x8], UR8 ;  /* 0x0000080804ff75b2 */ /* 0x0002620008000100 */
[----:B------:R1:W1:Y:S01]  /*0640*/  SYNCS.EXCH.64 URZ, [UR4+0x28], UR6 ;  /* 0x0000280604ff75b2 */ /* 0x0002620008000100 */
[----:B------:R1:W1:Y:S01]  /*0650*/  SYNCS.EXCH.64 URZ, [UR4+0x10], UR8 ;  /* 0x0000100804ff75b2 */ /* 0x0002620008000100 */
[----:B------:R1:W1:Y:S01]  /*0660*/  SYNCS.EXCH.64 URZ, [UR4+0x30], UR6 ;  /* 0x0000300604ff75b2 */ /* 0x0002620008000100 */
[----:B------:R1:W1:Y:S01]  /*0670*/  SYNCS.EXCH.64 URZ, [UR4+0x18], UR8 ;  /* 0x0000180804ff75b2 */ /* 0x0002620008000100 */
[----:B------:R1:W1:Y:S01]  /*0680*/  SYNCS.EXCH.64 URZ, [UR4+0x38], UR6 ;  /* 0x0000380604ff75b2 */ /* 0x0002620008000100 */
[----:B------:R-:W-:Y:S01]  /*0690*/  NOP ;  /* 0x0000000000007918 */ /* 0x000fe20000000000 */
.L_x_9:
[----:B------:R-:W2:Y:S01]  /*06a0*/  SHFL.IDX PT, R2, R143, RZ, 0x1f ;  /* 0x00001fff8f027589 */ /* 0x000ea200000e0000 */
[----:B------:R-:W-:Y:S01]  /*06b0*/  NOP ;  /* 0x0000000000007918 */ /* 0x000fe20000000000 */
[----:B--2---:R-:W-:-:S13]  /*06c0*/  ISETP.NE.AND P0, PT, R2, 0x1, PT ;  /* 0x000000010200780c */ /* 0x004fda0003f05270 */
[----:B------:R-:W-:Y:S05]  /*06d0*/  @P0 BRA `(.L_x_10) ;  /* 0x0000000000580947 */ /* 0x000fea0003800000 */
[----:B-1----:R-:W1:Y:S01]  /*06e0*/  S2UR UR4, SR_CgaCtaId ;  /* 0x00000000000479c3 */ /* 0x002e620000008800 */
        /* <DEDUP_REMOVED lines=12> */
[----:B-1----:R2:W1:Y:S01]  /*07b0*/  SYNCS.EXCH.64 URZ, [UR4+0x40], UR8 ;  /* 0x0000400804ff75b2 */ /* 0x0024620008000100 */
[----:B------:R2:W1:Y:S01]  /*07c0*/  SYNCS.EXCH.64 URZ, [UR4+0x60], UR6 ;  /* 0x0000600604ff75b2 */ /* 0x0004620008000100 */
[----:B------:R2:W1:Y:S01]  /*07d0*/  SYNCS.EXCH.64 URZ, [UR4+0x48], UR8 ;  /* 0x0000480804ff75b2 */ /* 0x0004620008000100 */
[----:B------:R2:W1:Y:S01]  /*07e0*/  SYNCS.EXCH.64 URZ, [UR4+0x68], UR6 ;  /* 0x0000680604ff75b2 */ /* 0x0004620008000100 */
[----:B------:R2:W1:Y:S01]  /*07f0*/  SYNCS.EXCH.64 URZ, [UR4+0x50], UR8 ;  /* 0x0000500804ff75b2 */ /* 0x0004620008000100 */
[----:B------:R2:W1:Y:S01]  /*0800*/  SYNCS.EXCH.64 URZ, [UR4+0x70], UR6 ;  /* 0x0000700604ff75b2 */ /* 0x0004620008000100 */
[----:B------:R2:W1:Y:S01]  /*0810*/  SYNCS.EXCH.64 URZ, [UR4+0x58], UR8 ;  /* 0x0000580804ff75b2 */ /* 0x0004620008000100 */
[----:B------:R2:W1:Y:S02]  /*0820*/  SYNCS.EXCH.64 URZ, [UR4+0x78], UR6 ;  /* 0x0000780604ff75b2 */ /* 0x0004640008000100 */
[----:B--2---:R-:W-:Y:S01]  /*0830*/  NOP ;  /* 0x0000000000007918 */ /* 0x004fe20000000000 */
.L_x_10:
[----:B------:R-:W2:Y:S01]  /*0840*/  SHFL.IDX PT, R2, R143, RZ, 0x1f ;  /* 0x00001fff8f027589 */ /* 0x000ea200000e0000 */
[----:B------:R-:W-:Y:S01]  /*0850*/  NOP ;  /* 0x0000000000007918 */ /* 0x000fe20000000000 */
[----:B--2---:R-:W-:-:S13]  /*0860*/  ISETP.NE.AND P0, PT, R2, 0x3, PT ;  /* 0x000000030200780c */ /* 0x004fda0003f05270 */
[----:B------:R-:W-:Y:S05]  /*0870*/  @P0 BRA `(.L_x_11) ;  /* 0x0000000000300947 */ /* 0x000fea0003800000 */
[----:B-1----:R-:W1:Y:S01]  /*0880*/  S2UR UR6, SR_CgaCtaId ;  /* 0x00000000000679c3 */ /* 0x002e620000008800 */
[----:B------:R-:W-:Y:S01]  /*0890*/  UMOV UR4, 0x400 ;  /* 0x0000040000047882 */ /* 0x000fe20000000000 */
[----:B------:R-:W-:Y:S01]  /*08a0*/  UMOV UR5, 0x20 ;  /* 0x0000002000057882 */ /* 0x000fe20000000000 */
[----:B------:R-:W-:Y:S01]  /*08b0*/  ELECT P0, URZ, PT ;  /* 0x0000000000ff782f */ /* 0x000fe20003800000 */
[----:B-1----:R-:W-:Y:S02]  /*08c0*/  ULEA UR6, UR6, UR4, 0x18 ;  /* 0x0000000406067291 */ /* 0x002fe4000f8ec0ff */
[----:B------:R-:W-:-:S04]  /*08d0*/  UIADD3 UR4, UPT, UPT, -UR5, 0x100000, URZ ;  /* 0x0010000005047890 */ /* 0x000fc8000fffe1ff */
[----:B------:R-:W-:Y:S02]  /*08e0*/  USHF.L.U32 UR5, UR4, 0xb, URZ ;  /* 0x0000000b04057899 */ /* 0x000fe400080006ff */
[----:B------:R-:W-:Y:S01]  /*08f0*/  USHF.L.U32 UR4, UR4, 0x1, URZ ;  /* 0x0000000104047899 */ /* 0x000fe200080006ff */
[----:B------:R-:W1:Y:S11]  /*0900*/  FENCE.VIEW.ASYNC.S ;  /* 0x00000000000073c6 */ /* 0x000e760000000000 */
[----:B-1----:R2:W1:Y:S01]  /*0910*/  SYNCS.EXCH.64 URZ, [UR6+0x80], UR4 ;  /* 0x0000800406ff75b2 */ /* 0x0024620008000100 */
[----:B------:R2:W1:Y:S02]  /*0920*/  SYNCS.EXCH.64 URZ, [UR6+0x88], UR4 ;  /* 0x0000880406ff75b2 */ /* 0x0004640008000100 */
[----:B--2---:R-:W-:Y:S01]  /*0930*/  NOP ;  /* 0x0000000000007918 */ /* 0x004fe20000000000 */
.L_x_11:
[----:B------:R-:W2:Y:S01]  /*0940*/  SHFL.IDX PT, R2, R143, RZ, 0x1f ;  /* 0x00001fff8f027589 */ /* 0x000ea200000e0000 */
[----:B------:R-:W-:Y:S01]  /*0950*/  NOP ;  /* 0x0000000000007918 */ /* 0x000fe20000000000 */
[----:B--2---:R-:W-:-:S13]  /*0960*/  ISETP.NE.AND P0, PT, R2, 0x4, PT ;  /* 0x000000040200780c */ /* 0x004fda0003f05270 */
[----:B------:R-:W-:Y:S05]  /*0970*/  @P0 BRA `(.L_x_12) ;  /* 0x00000000004c0947 */ /* 0x000fea0003800000 */
[----:B-1----:R-:W1:Y:S01]  /*0980*/  S2UR UR6, SR_CgaCtaId ;  /* 0x00000000000679c3 */ /* 0x002e620000008800 */
[----:B------:R-:W-:Y:S01]  /*0990*/  UMOV UR4, 0x1e0 ;  /* 0x000001e000047882 */ /* 0x000fe20000000000 */
[----:B------:R-:W-:Y:S01]  /*09a0*/  UMOV UR5, 0x400 ;  /* 0x0000040000057882 */ /* 0x000fe20000000000 */
[----:B------:R-:W-:Y:S01]  /*09b0*/  USEL UR4, UR4, 0x1a0, UP3 ;  /* 0x000001a004047887 */ /* 0x000fe20009800000 */
[----:B------:R-:W-:Y:S01]  /*09c0*/  UMOV UR8, 0x1 ;  /* 0x0000000100087882 */ /* 0x000fe20000000000 */
[----:B------:R-:W-:Y:S01]  /*09d0*/  ELECT P0, URZ, PT ;  /* 0x0000000000ff782f */ /* 0x000fe20003800000 */
[----:B------:R-:W-:-:S04]  /*09e0*/  UIADD3 UR8, UPT, UPT, -UR8, 0x100000, URZ ;  /* 0x0010000008087890 */ /* 0x000fc8000fffe1ff */
[----:B------:R-:W-:Y:S02]  /*09f0*/  USHF.L.U32 UR9, UR8, 0xb, URZ ;  /* 0x0000000b08097899 */ /* 0x000fe400080006ff */
[----:B------:R-:W-:Y:S02]  /*0a00*/  USHF.L.U32 UR8, UR8, 0x1, URZ ;  /* 0x0000000108087899 */ /* 0x000fe400080006ff */
[----:B-1----:R-:W-:Y:S02]  /*0a10*/  ULEA UR6, UR6, UR5, 0x18 ;  /* 0x0000000506067291 */ /* 0x002fe4000f8ec0ff */
[----:B------:R-:W-:-:S04]  /*0a20*/  UIADD3 UR4, UPT, UPT, -UR4, 0x100000, URZ ;  /* 0x0010000004047890 */ /* 0x000fc8000fffe1ff */
[----:B------:R-:W-:Y:S02]  /*0a30*/  USHF.L.U32 UR5, UR4, 0xb, URZ ;  /* 0x0000000b04057899 */ /* 0x000fe400080006ff */
[----:B------:R-:W-:Y:S01]  /*0a40*/  USHF.L.U32 UR4, UR4, 0x1, URZ ;  /* 0x0000000104047899 */ /* 0x000fe200080006ff */
[----:B------:R-:W1:Y:S03]  /*0a50*/  FENCE.VIEW.ASYNC.S ;  /* 0x00000000000073c6 */ /* 0x000e660000000000 */
[----:B-1----:R2:W1:Y:S08]  /*0a60*/  SYNCS.EXCH.64 URZ, [UR6+0x90], UR8 ;  /* 0x0000900806ff75b2 */ /* 0x0024700008000100 */
[----:B------:R2:W1:Y:S01]  /*0a70*/  SYNCS.EXCH.64 URZ, [UR6+0xa0], UR4 ;  /* 0x0000a00406ff75b2 */ /* 0x0004620008000100 */
[----:B------:R2:W1:Y:S01]  /*0a80*/  SYNCS.EXCH.64 URZ, [UR6+0x98], UR8 ;  /* 0x0000980806ff75b2 */ /* 0x0004620008000100 */
[----:B------:R2:W1:Y:S02]  /*0a90*/  SYNCS.EXCH.64 URZ, [UR6+0xa8], UR4 ;  /* 0x0000a80406ff75b2 */ /* 0x0004640008000100 */
[----:B--2---:R-:W-:Y:S01]  /*0aa0*/  NOP ;  /* 0x0000000000007918 */ /* 0x004fe20000000000 */
.L_x_12:
        /* <DEDUP_REMOVED lines=20> */
[----:B------:R2:W1:Y:S02]  /*0bf0*/  SYNCS.EXCH.64 URZ, [UR4+0xc8], UR6 ;  /* 0x0000c80604ff75b2 */ /* 0x0004640008000100 */
[----:B--2---:R-:W-:Y:S01]  /*0c00*/  NOP ;  /* 0x0000000000007918 */ /* 0x004fe20000000000 */
.L_x_13:
[----:B------:R-:W2:Y:S01]  /*0c10*/  SHFL.IDX PT, R2, R143, RZ, 0x1f ;  /* 0x00001fff8f027589 */ /* 0x000ea200000e0000 */
[----:B------:R-:W-:Y:S01]  /*0c20*/  NOP ;  /* 0x0000000000007918 */ /* 0x000fe20000000000 */
[----:B--2---:R-:W-:-:S13]  /*0c30*/  ISETP.NE.AND P0, PT, R2, 0x3, PT ;  /* 0x000000030200780c */ /* 0x004fda0003f05270 */
[----:B------:R-:W-:Y:S05]  /*0c40*/  @P0 BRA `(.L_x_14) ;  /* 0x0000000000380947 */ /* 0x000fea0003800000 */
[----:B------:R-:W2:Y:S01]  /*0c50*/  S2UR UR5, SR_CgaCtaId ;  /* 0x00000000000579c3 */ /* 0x000ea20000008800 */
[----:B-1----:R-:W-:Y:S01]  /*0c60*/  UMOV UR4, 0x400 ;  /* 0x0000040000047882 */ /* 0x002fe20000000000 */
[----:B------:R-:W-:Y:S01]  /*0c70*/  UMOV UR6, 0x20 ;  /* 0x0000002000067882 */ /* 0x000fe20000000000 */
[----:B------:R-:W-:Y:S01]  /*0c80*/  ELECT P0, URZ, PT ;  /* 0x0000000000ff782f */ /* 0x000fe20003800000 */
[----:B------:R-:W-:-:S04]  /*0c90*/  UIADD3 UR6, UPT, UPT, -UR6, 0x100000, URZ ;  /* 0x0010000006067890 */ /* 0x000fc8000fffe1ff */
[----:B------:R-:W-:Y:S02]  /*0ca0*/  USHF.L.U32 UR7, UR6, 0xb, URZ ;  /* 0x0000000b06077899 */ /* 0x000fe400080006ff */
[----:B------:R-:W-:Y:S02]  /*0cb0*/  USHF.L.U32 UR6, UR6, 0x1, URZ ;  /* 0x0000000106067899 */ /* 0x000fe400080006ff */
[----:B--2---:R-:W-:Y:S01]  /*0cc0*/  ULEA UR4, UR5, UR4, 0x18 ;  /* 0x0000000405047291 */ /* 0x004fe2000f8ec0ff */
[----:B------:R-:W1:Y:S11]  /*0cd0*/  FENCE.VIEW.ASYNC.S ;  /* 0x00000000000073c6 */ /* 0x000e760000000000 */
[----:B-1----:R2:W1:Y:S01]  /*0ce0*/  SYNCS.EXCH.64 URZ, [UR4+0xd0], UR6 ;  /* 0x0000d00604ff75b2 */ /* 0x0024620008000100 */
[----:B------:R2:W1:Y:S01]  /*0cf0*/  SYNCS.EXCH.64 URZ, [UR4+0xe0], UR6 ;  /* 0x0000e00604ff75b2 */ /* 0x0004620008000100 */
[----:B------:R2:W1:Y:S01]  /*0d00*/  SYNCS.EXCH.64 URZ, [UR4+0xd8], UR6 ;  /* 0x0000d80604ff75b2 */ /* 0x0004620008000100 */
[----:B------:R2:W1:Y:S02]  /*0d10*/  SYNCS.EXCH.64 URZ, [UR4+0xe8], UR6 ;  /* 0x0000e80604ff75b2 */ /* 0x0004640008000100 */
[----:B--2---:R-:W-:Y:S01]  /*0d20*/  NOP ;  /* 0x0000000000007918 */ /* 0x004fe20000000000 */
.L_x_14:
[----:B-1----:R-:W1:Y:S01]  /*0d30*/  LDCU UR4, c[0x0][0x36c] ;  /* 0x00006d80ff0477ac */ /* 0x002e620008000800 */
[----:B------:R-:W-:Y:S01]  /*0d40*/  ISETP.NE.OR P3, PT, R0, 0x2, !P3 ;  /* 0x000000020000780c */ /* 0x000fe20005f65670 */
[----:B------:R-:W-:Y:S01]  /*0d50*/  NOP ;  /* 0x0000000000007918 */ /* 0x000fe20000000000 */
[----:B------:R-:W-:Y:S01]  /*0d60*/  LOP3.LUT R0, R157, 0x1f, RZ, 0xc0, !PT ;  /* 0x0000001f9d007812 */ /* 0x000fe200078ec0ff */
[----:B------:R-:W-:Y:S02]  /*0d70*/  UISETP.NE.AND UP4, UPT, UR17, URZ, UPT ;  /* 0x000000ff1100728c */ /* 0x000fe4000bf85270 */
[----:B-1----:R-:W-:-:S09]  /*0d80*/  UISETP.EQ.U32.AND UP5, UPT, UR4, 0x1, UPT ;  /* 0x000000010400788c */ /* 0x002fd2000bfa2070 */
[----:B------:R-:W-:Y:S05]  /*0d90*/  BRA.U !UP5, `(.L_x_15) ;  /* 0x000000010d087547 */ /* 0x000fea000b800000 */
[----:B---34-:R-:W-:Y:S01]  /*0da0*/  UCGABAR_ARV ;  /* 0x00000000000079c7 */ /* 0x018fe20008000000 */
[----:B------:R-:W-:Y:S05]  /*0db0*/  BRA `(.L_x_16) ;  /* 0x0000000000047947 */ /* 0x000fea0003800000 */
.L_x_15:
[----:B---34-:R-:W-:Y:S01]  /*0dc0*/  NOP ;  /* 0x0000000000007918 */ /* 0x018fe20000000000 */
.L_x_16:
[----:B------:R-:W1:Y:S01]  /*0dd0*/  S2UR UR7, SR_CTAID.X ;  /* 0x00000000000779c3 */ /* 0x000e620000002500 */
[----:B------:R-:W-:-:S05]  /*0de0*/  CS2R.32 R145, SR_CgaSize ;  /* 0x0000000000917805 */ /* 0x000fca0000008a00 */
[----:B------:R-:W-:-:S05]  /*0df0*/  IMAD R145, R145, -0xa0, RZ ;  /* 0xffffff6091917824 */ /* 0x000fca00078e02ff */
[----:B------:R-:W-:-:S14]  /*0e00*/  R2UR UR5, R145 ;  /* 0x00000000910572ca */ /* 0x000fdc00000e0000 */
[----:B------:R-:W2:Y:S01]  /*0e10*/  LDCU UR5, c[0x0][UR5+0x2b0] ;  /* 0x00005600050577ac */ /* 0x000ea20008000800 */
[----:B------:R-:W-:-:S05]  /*0e20*/  CS2R.32 R145, SR_CgaSize ;  /* 0x0000000000917805 */ /* 0x000fca0000008a00 */
[----:B------:R-:W-:-:S05]  /*0e30*/  IMAD R145, R145, -0xa0, RZ ;  /* 0xffffff6091917824 */ /* 0x000fca00078e02ff */
[----:B------:R-:W-:-:S14]  /*0e40*/  R2UR UR4, R145 ;  /* 0x00000000910472ca */ /* 0x000fdc00000e0000 */
[----:B------:R-:W3:Y:S01]  /*0e50*/  LDCU UR4, c[0x0][UR4+0x2b4] ;  /* 0x00005680040477ac */ /* 0x000ee20008000800 */
[----:B------:R-:W4:Y:S01]  /*0e60*/  S2UR UR8, SR_CTAID.Y ;  /* 0x00000000000879c3 */ /* 0x000f220000002600 */
[----:B------:R-:W-:-:S05]  /*0e70*/  CS2R.32 R145, SR_CgaSize ;  /* 0x0000000000917805 */ /* 0x000fca0000008a00 */
[----:B------:R-:W-:-:S05]  /*0e80*/  IMAD R145, R145, -0xa0, RZ ;  /* 0xffffff6091917824 */ /* 0x000fca00078e02ff */
[----:B------:R-:W-:-:S14]  /*0e90*/  R2UR UR9, R145 ;  /* 0x00000000910972ca */ /* 0x000fdc00000e0000 */
[----:B------:R-:W3:Y:S01]  /*0ea0*/  LDCU UR9, c[0x0][UR9+0x2a0] ;  /* 0x00005400090977ac */ /* 0x000ee20008000800 */
[----:B------:R-:W-:-:S05]  /*0eb0*/  CS2R.32 R145, SR_CgaSize ;  /* 0x0000000000917805 */ /* 0x000fca0000008a00 */
[----:B------:R-:W-:-:S05]  /*0ec0*/  IMAD R145, R145, -0xa0, RZ ;  /* 0xffffff6091917824 */ /* 0x000fca00078e02ff */
[----:B------:R-:W-:-:S14]  /*0ed0*/  R2UR UR10, R145 ;  /* 0x00000000910a72ca */ /* 0x000fdc00000e0000 */
[----:B------:R-:W3:Y:S01]  /*0ee0*/  LDCU UR10, c[0x0][UR10+0x2a4] ;  /* 0x000054800a0a77ac */ /* 0x000ee20008000800 */
[----:B------:R-:W3:Y:S01]  /*0ef0*/  S2UR UR11, SR_CgaCtaId ;  /* 0x00000000000b79c3 */ /* 0x000ee20000008800 */
[----:B------:R-:W3:Y:S01]  /*0f00*/  LDCU UR21, c[0x0][0xb24] ;  /* 0x00016480ff1577ac */ /* 0x000ee20008000800 */
[----:B------:R-:W3:Y:S01]  /*0f10*/  LDCU UR42, c[0x0][0xb24] ;  /* 0x00016480ff2a77ac */ /* 0x000ee20008000800 */
[----:B-1----:R-:W-:-:S05]  /*0f20*/  I2FP.F32.U32 R3, UR7 ;  /* 0x0000000700037c45 */ /* 0x002fca0008201000 */
[----:B------:R-:W1:Y:S01]  /*0f30*/  S2UR UR36, SR_CTAID.Z ;  /* 0x00000000002479c3 */ /* 0x000e620000002700 */
[----:B------:R-:W1:Y:S01]  /*0f40*/  LDCU UR27, c[0x0][0xb30] ;  /* 0x00016600ff1b77ac */ /* 0x000e620008000800 */
[----:B--2---:R-:W-:Y:S01]  /*0f50*/  FMUL R3, R3, UR5 ;  /* 0x0000000503037c20 */ /* 0x004fe20008400000 */
[----:B------:R-:W-:Y:S01]  /*0f60*/  UMOV UR16, UR7 ;  /* 0x0000000700107c82 */ /* 0x000fe20008000000 */
[----:B----4-:R-:W-:Y:S01]  /*0f70*/  I2FP.F32.U32 R2, UR8 ;  /* 0x0000000800027c45 */ /* 0x010fe20008201000 */
[----:B------:R-:W-:-:S03]  /*0f80*/  UMOV UR20, UR8 ;  /* 0x0000000800147c82 */ /* 0x000fc60008000000 */
[----:B------:R-:W2:Y:S01]  /*0f90*/  F2I.U32.TRUNC.NTZ R3, R3 ;  /* 0x0000000300037305 */ /* 0x000ea2000020f000 */
[----:B---3--:R-:W-:Y:S01]  /*0fa0*/  UISETP.GE.AND UP2, UPT, UR21, 0x1, UPT ;  /* 0x000000011500788c */ /* 0x008fe2000bf46270 */
[----:B------:R-:W-:Y:S01]  /*0fb0*/  FMUL R2, R2, UR4 ;  /* 0x0000000402027c20 */ /* 0x000fe20008400000 */
[----:B------:R-:W-:-:S05]  /*0fc0*/  USHF.L.U32 UR28, UR11, 0xb, URZ ;  /* 0x0000000b0b1c7899 */ /* 0x000fca00080006ff */
[----:B------:R-:W3:Y:S01]  /*0fd0*/  F2I.U32.TRUNC.NTZ R2, R2 ;  /* 0x0000000200027305 */ /* 0x000ee2000020f000 */
[----:B--2---:R-:W-:Y:S02]  /*0fe0*/  R2UR UR4, R3 ;  /* 0x00000000030472ca */ /* 0x004fe400000e0000 */
[----:B---3--:R-:W-:Y:S02]  /*0ff0*/  R2UR UR6, R2 ;  /* 0x00000000020672ca */ /* 0x008fe400000e0000 */
[----:B------:R-:W-:-:S09]  /*1000*/  PRMT R2, RZ, 0x7610, R2 ;  /* 0x00007610ff027816 */ /* 0x000fd20000000002 */
[----:B------:R-:W-:-:S04]  /*1010*/  UIADD3 UR5, UPT, UPT, -UR4, URZ, URZ ;  /* 0x000000ff04057290 */ /* 0x000fc8000fffe1ff */
[----:B------:R-:W-:Y:S02]  /*1020*/  UIMAD UR5, UR9, UR5, UR7 ;  /* 0x00000005090572a4 */ /* 0x000fe4000f8e0207 */
[----:B------:R-:W-:-:S04]  /*1030*/  UIADD3 UR4, UPT, UPT, -UR6, URZ, URZ ;  /* 0x000000ff06047290 */ /* 0x000fc8000fffe1ff */
[----:B------:R-:W-:Y:S01]  /*1040*/  IMAD.U32 R145, RZ, RZ, UR5 ;  /* 0x00000005ff917e24 */ /* 0x000fe2000f8e00ff */
[----:B------:R-:W-:-:S06]  /*1050*/  UIMAD UR4, UR10, UR4, UR8 ;  /* 0x000000040a0472a4 */ /* 0x000fcc000f8e0208 */
[----:B------:R-:W-:Y:S01]  /*1060*/  IMAD.U32 R144, RZ, RZ, UR4 ;  /* 0x00000004ff907e24 */ /* 0x000fe2000f8e00ff */
[----:B-1----:R-:W-:Y:S06]  /*1070*/  BRA.U UP4, `(.L_x_17) ;  /* 0x00000001042c7547 */ /* 0x002fec000b800000 */
[----:B------:R-:W-:Y:S02]  /*1080*/  R2UR UR5, R144 ;  /* 0x00000000900572ca */ /* 0x000fe400000e0000 */
[----:B------:R-:W-:-:S11]  /*1090*/  R2UR UR4, R145 ;  /* 0x00000000910472ca */ /* 0x000fd600000e0000 */
[----:B------:R-:W-:Y:S02]  /*10a0*/  UISETP.NE.AND UP0, UPT, UR5, URZ, UPT ;  /* 0x000000ff0500728c */ /* 0x000fe4000bf05270 */
[----:B------:R-:W-:Y:S02]  /*10b0*/  UISETP.NE.AND UP1, UPT, UR5, 0x1, UPT ;  /* 0x000000010500788c */ /* 0x000fe4000bf25270 */
[----:B------:R-:W-:-:S04]  /*10c0*/  UISETP.EQ.OR UP0, UPT, UR4, URZ, !UP0 ;  /* 0x000000ff0400728c */ /* 0x000fc8000c702670 */
[----:B------:R-:W-:Y:S02]  /*10d0*/  USEL UR5, URZ, 0x1, !UP0 ;  /* 0x00000001ff057887 */ /* 0x000fe4000c000000 */
[----:B------:R-:W-:Y:S02]  /*10e0*/  UISETP.NE.AND UP0, UPT, UR4, URZ, UPT ;  /* 0x000000ff0400728c */ /* 0x000fe4000bf05270 */
[----:B------:R-:W-:-:S04]  /*10f0*/  USEL UR4, URZ, 0x2, UP1 ;  /* 0x00000002ff047887 */ /* 0x000fc80008800000 */
[----:B------:R-:W-:-:S04]  /*1100*/  USEL UR4, UR4, 0x2, UP0 ;  /* 0x0000000204047887 */ /* 0x000fc80008000000 */
[----:B------:R-:W-:-:S06]  /*1110*/  UIADD3 UR4, UPT, UPT, UR5, UR4, URZ ;  /* 0x0000000405047290 */ /* 0x000fcc000fffe0ff */
[----:B------:R-:W-:Y:S02]  /*1120*/  IMAD.U32 R2, RZ, RZ, UR4 ;  /* 0x00000004ff027e24 */ /* 0x000fe4000f8e00ff */
.L_x_17:
[----:B------:R-:W-:Y:S05]  /*1130*/  BRA.U !UP2, `(.L_x_18) ;  /* 0x000000010ad47547 */ /* 0x000fea000b800000 */
[----:B------:R-:W1:Y:S01]  /*1140*/  LDCU.128 UR12, c[0x0][0xb10] ;  /* 0x00016200ff0c77ac */ /* 0x000e620008000c00 */
[----:B------:R-:W2:Y:S01]  /*1150*/  LDCU UR6, c[0x0][0x370] ;  /* 0x00006e00ff0677ac */ /* 0x000ea20008000800 */
[----:B------:R-:W3:Y:S01]  /*1160*/  LDCU UR5, c[0x0][0x374] ;  /* 0x00006e80ff0577ac */ /* 0x000ee20008000800 */
[----:B------:R-:W4:Y:S01]  /*1170*/  LDCU UR26, c[0x0][0xb0c] ;  /* 0x00016180ff1a77ac */ /* 0x000f220008000800 */
[----:B------:R-:W4:Y:S01]  /*1180*/  LDCU UR4, c[0x0][0xb20] ;  /* 0x00016400ff0477ac */ /* 0x000f220008000800 */
[----:B------:R-:W4:Y:S01]  /*1190*/  LDCU.64 UR8, c[0x0][0xb28] ;  /* 0x00016500ff0877ac */ /* 0x000f220008000a00 */
[----:B-1----:R-:W-:Y:S02]  /*11a0*/  UISETP.NE.AND UP0, UPT, UR14, 0x1, UPT ;  /* 0x000000010e00788c */ /* 0x002fe4000bf05270 */
[----:B---3--:R-:W-:Y:S02]  /*11b0*/  UIMAD.WIDE.U32 UR10, UR5, UR15, URZ ;  /* 0x0000000f050a72a5 */ /* 0x008fe4000f8e00ff */
[----:B--2---:R-:W-:-:S02]  /*11c0*/  UIMAD.WIDE.U32 UR22, UR6, UR12, URZ ;  /* 0x0000000c061672a5 */ /* 0x004fc4000f8e00ff */
[----:B----4-:R-:W-:Y:S02]  /*11d0*/  UISETP.NE.AND UP1, UPT, UR26, 0x1, UPT ;  /* 0x000000011a00788c */ /* 0x010fe4000bf25270 */
[----:B------:R-:W-:Y:S01]  /*11e0*/  UISETP.NE.AND UP2, UPT, UR21, 0x1, UPT ;  /* 0x000000011500788c */ /* 0x000fe2000bf45270 */
[----:B------:R-:W-:Y:S02]  /*11f0*/  UMOV UR10, UR11 ;  /* 0x0000000b000a7c82 */ /* 0x000fe40008000000 */
[----:B------:R-:W-:Y:S01]  /*1200*/  UMOV UR22, UR23 ;  /* 0x0000001700167c82 */ /* 0x000fe20008000000 */
[----:B------:R-:W-:Y:S02]  /*1210*/  @UP0 USHF.R.U32.HI UR5, URZ, UR4, UR10 ;  /* 0x00000004ff050299 */ /* 0x000fe4000801160a */
[----:B------:R-:W-:Y:S02]  /*1220*/  UIMAD.WIDE.U32 UR24, UR20, UR15, URZ ;  /* 0x0000000f141872a5 */ /* 0x000fe4000f8e00ff */
[----:B------:R-:W-:-:S02]  /*1230*/  UIMAD.WIDE.U32 UR10, UR5, UR8, URZ ;  /* 0x00000008050a72a5 */ /* 0x000fc4000f8e00ff */
[----:B------:R-:W-:Y:S02]  /*1240*/  @UP1 USHF.R.U32.HI UR6, URZ, UR13, UR22 ;  /* 0x0000000dff061299 */ /* 0x000fe40008011616 */
[----:B------:R-:W-:Y:S02]  /*1250*/  UIMAD.WIDE.U32 UR18, UR16, UR12, URZ ;  /* 0x0000000c101272a5 */ /* 0x000fe4000f8e00ff */
[----:B------:R-:W-:Y:S01]  /*1260*/  UIMAD.WIDE.U32 UR22, UR6, UR8, URZ ;  /* 0x00000008061672a5 */ /* 0x000fe2000f8e00ff */
[----:B------:R-:W-:Y:S01]  /*1270*/  UMOV UR24, UR25 ;  /* 0x0000001900187c82 */ /* 0x000fe20008000000 */
[----:B------:R-:W-:Y:S01]  /*1280*/  UMOV UR10, UR11 ;  /* 0x0000000b000a7c82 */ /* 0x000fe20008000000 */
[----:B------:R-:W-:Y:S02]  /*1290*/  USHF.R.U32.HI UR24, URZ, UR4, UR24 ;  /* 0x00000004ff187299 */ /* 0x000fe40008011618 */
[----:B------:R-:W-:Y:S02]  /*12a0*/  @UP2 USHF.R.U32.HI UR5, URZ, UR9, UR10 ;  /* 0x00000009ff052299 */ /* 0x000fe4000801160a */
[----:B------:R-:W-:Y:S01]  /*12b0*/  UMOV UR7, UR23 ;  /* 0x0000001700077c82 */ /* 0x000fe20008000000 */
[----:B------:R-:W-:Y:S01]  /*12c0*/  UMOV UR18, UR19 ;  /* 0x0000001300127c82 */ /* 0x000fe20008000000 */
[----:B------:R-:W-:-:S02]  /*12d0*/  @UP2 USHF.R.U32.HI UR6, URZ, UR9, UR7 ;  /* 0x00000009ff062299 */ /* 0x000fc40008011607 */
[----:B------:R-:W-:Y:S02]  /*12e0*/  USHF.R.U32.HI UR18, URZ, UR13, UR18 ;  /* 0x0000000dff127299 */ /* 0x000fe40008011612 */
[----:B------:R-:W-:Y:S02]  /*12f0*/  USEL UR4, UR20, UR24, !UP0 ;  /* 0x0000001814047287 */ /* 0x000fe4000c000000 */
[----:B------:R-:W-:Y:S02]  /*1300*/  UIMAD UR7, UR5, UR21, URZ ;  /* 0x00000015050772a4 */ /* 0x000fe4000f8e02ff */
[----:B------:R-:W-:Y:S02]  /*1310*/  USEL UR5, UR16, UR18, !UP1 ;  /* 0x0000001210057287 */ /* 0x000fe4000c800000 */
[----:B------:R-:W-:Y:S02]  /*1320*/  UIMAD UR12, UR6, UR21, URZ ;  /* 0x00000015060c72a4 */ /* 0x000fe4000f8e02ff */
[----:B------:R-:W-:-:S02]  /*1330*/  UISETP.GE.AND UP0, UPT, UR4, UR7, UPT ;  /* 0x000000070400728c */ /* 0x000fc4000bf06270 */
[----:B------:R-:W-:Y:S02]  /*1340*/  UIMAD.WIDE.U32 UR10, UR4, UR8, URZ ;  /* 0x00000008040a72a5 */ /* 0x000fe4000f8e00ff */
[----:B------:R-:W-:Y:S02]  /*1350*/  UISETP.GE.OR UP0, UPT, UR5, UR12, UP0 ;  /* 0x0000000c0500728c */ /* 0x000fe40008706670 */
[----:B------:R-:W-:Y:S02]  /*1360*/  UIMAD.WIDE.U32 UR12, UR5, UR8, URZ ;  /* 0x00000008050c72a5 */ /* 0x000fe4000f8e00ff */
[----:B------:R-:W-:Y:S01]  /*1370*/  UIADD3 UR10, UPT, UPT, -UR4, URZ, URZ ;  /* 0x000000ff040a7290 */ /* 0x000fe2000fffe1ff */
[----:B------:R-:W-:Y:S01]  /*1380*/  UMOV UR8, UR11 ;  /* 0x0000000b00087c82 */ /* 0x000fe20008000000 */
[----:B------:R-:W-:Y:S02]  /*1390*/  UIADD3 UR11, UPT, UPT, -UR5, URZ, URZ ;  /* 0x000000ff050b7290 */ /* 0x000fe4000fffe1ff */
[----:B------:R-:W-:-:S03]  /*13a0*/  USHF.R.U32.HI UR8, URZ, UR9, UR8 ;  /* 0x00000009ff087299 */ /* 0x000fc60008011608 */
[----:B------:R-:W-:Y:S01]  /*13b0*/  @!UP0 UMOV UR7, UR13 ;  /* 0x0000000d00078c82 */ /* 0x000fe20008000000 */
[----:B------:R-:W-:Y:S02]  /*13c0*/  UIMAD UR20, UR14, UR10, UR20 ;  /* 0x0000000a0e1472a4 */ /* 0x000fe4000f8e0214 */
[----:B------:R-:W-:Y:S02]  /*13d0*/  USEL UR8, UR4, UR8, !UP2 ;  /* 0x0000000804087287 */ /* 0x000fe4000d000000 */
[----:B------:R-:W-:Y:S02]  /*13e0*/  @!UP0 USHF.R.U32.HI UR7, URZ, UR9, UR7 ;  /* 0x00000009ff078299 */ /* 0x000fe40008011607 */
[----:B------:R-:W-:Y:S02]  /*13f0*/  UIADD3 UR9, UPT, UPT, -UR8, URZ, URZ ;  /* 0x000000ff08097290 */ /* 0x000fe4000fffe1ff */
[----:B------:R-:W-:Y:S02]  /*1400*/  @!UP0 USEL UR7, UR5, UR7, !UP2 ;  /* 0x0000000705078287 */ /* 0x000fe4000d000000 */
[----:B------:R-:W-:-:S02]  /*1410*/  UIMAD UR9, UR21, UR9, UR4 ;  /* 0x00000009150972a4 */ /* 0x000fc4000f8e0204 */
[----:B------:R-:W-:Y:S02]  /*1420*/  @!UP0 UIADD3 UR8, UPT, UPT, UR8, -UR7, URZ ;  /* 0x8000000708088290 */ /* 0x000fe4000fffe0ff */
[----:B------:R-:W-:Y:S02]  /*1430*/  @!UP0 UIMAD UR6, UR9, UR6, UR7 ;  /* 0x00000006090682a4 */ /* 0x000fe4000f8e0207 */
[----:B------:R-:W-:Y:S02]  /*1440*/  @!UP0 UIMAD UR4, UR8, UR21, UR5 ;  /* 0x00000015080482a4 */ /* 0x000fe4000f8e0205 */
[----:B------:R-:W-:Y:S02]  /*1450*/  UIMAD UR16, UR26, UR11, UR16 ;  /* 0x0000000b1a1072a4 */ /* 0x000fe4000f8e0210 */
[----:B------:R-:W-:Y:S01]  /*1460*/  UIMAD UR20, UR4, UR14, UR20 ;  /* 0x0000000e041472a4 */ /* 0x000fe2000f8e0214 */
[----:B------:R-:W-:Y:S02]  /*1470*/  @!UP0 UMOV UR5, UR6 ;  /* 0x0000000600058c82 */ /* 0x000fe40008000000 */
[----:B------:R-:W-:-:S12]  /*1480*/  UIMAD UR16, UR5, UR26, UR16 ;  /* 0x0000001a051072a4 */ /* 0x000fd8000f8e0210 */
.L_x_18:
[----:B------:R-:W-:Y:S02]  /*1490*/  UISETP.NE.AND UP1, UPT, UR27, 0x1, UPT ;  /* 0x000000011b00788c */ /* 0x000fe4000bf25270 */
[----:B------:R-:W-:Y:S02]  /*14a0*/  UISETP.NE.AND UP0, UPT, UR17, 0x2, UPT ;  /* 0x000000021100788c */ /* 0x000fe4000bf05270 */
[----:B------:R-:W-:-:S05]  /*14b0*/  ULOP3.LUT UR28, UR28, 0x800, URZ, 0xc0, !UPT ;  /* 0x000008001c1c7892 */ /* 0x000fca000f8ec0ff */
[----:B------:R-:W-:Y:S07]  /*14c0*/  BRA.U UP1, `(.L_x_19) ;  /* 0x0000000101447547 */ /* 0x000fee000b800000 */
[----:B------:R-:W1:Y:S01]  /*14d0*/  LDCU.128 UR8, c[0x0][0xb10] ;  /* 0x00016200ff0877ac */ /* 0x000e620008000c00 */
[----:B------:R-:W2:Y:S01]  /*14e0*/  LDCU UR12, c[0x0][0xb0c] ;  /* 0x00016180ff0c77ac */ /* 0x000ea20008000800 */
[----:B------:R-:W3:Y:S01]  /*14f0*/  LDCU UR13, c[0x0][0xb20] ;  /* 0x00016400ff0d77ac */ /* 0x000ee20008000800 */
[----:B-1----:R-:W-:Y:S02]  /*1500*/  UIMAD.WIDE.U32 UR6, UR16, UR8, URZ ;  /* 0x00000008100672a5 */ /* 0x002fe4000f8e00ff */
[----:B------:R-:W-:Y:S02]  /*1510*/  UIMAD.WIDE.U32 UR4, UR20, UR11, URZ ;  /* 0x0000000b140472a5 */ /* 0x000fe4000f8e00ff */
[----:B--2---:R-:W-:Y:S02]  /*1520*/  UISETP.NE.AND UP2, UPT, UR12, 0x1, UPT ;  /* 0x000000010c00788c */ /* 0x004fe4000bf45270 */
[----:B------:R-:W-:Y:S01]  /*1530*/  UISETP.NE.AND UP1, UPT, UR10, 0x1, UPT ;  /* 0x000000010a00788c */ /* 0x000fe2000bf25270 */
[----:B------:R-:W-:-:S02]  /*1540*/  UMOV UR6, UR7 ;  /* 0x0000000700067c82 */ /* 0x000fc40008000000 */
[----:B------:R-:W-:Y:S01]  /*1550*/  UMOV UR4, UR5 ;  /* 0x0000000500047c82 */ /* 0x000fe20008000000 */
[----:B------:R-:W-:Y:S02]  /*1560*/  USHF.R.U32.HI UR6, URZ, UR9, UR6 ;  /* 0x00000009ff067299 */ /* 0x000fe40008011606 */
[----:B---3--:R-:W-:Y:S02]  /*1570*/  USHF.R.U32.HI UR4, URZ, UR13, UR4 ;  /* 0x0000000dff047299 */ /* 0x008fe40008011604 */
[----:B------:R-:W-:Y:S02]  /*1580*/  USEL UR5, UR16, UR6, !UP2 ;  /* 0x0000000610057287 */ /* 0x000fe4000d000000 */
[----:B------:R-:W-:-:S04]  /*1590*/  USEL UR4, UR20, UR4, !UP1 ;  /* 0x0000000414047287 */ /* 0x000fc8000c800000 */
[----:B------:R-:W-:Y:S02]  /*15a0*/  UIADD3 UR6, UPT, UPT, UR5, -UR4, URZ ;  /* 0x8000000405067290 */ /* 0x000fe4000fffe0ff */
[----:B------:R-:W-:Y:S02]  /*15b0*/  UIADD3 UR4, UPT, UPT, -UR5, UR4, URZ ;  /* 0x0000000405047290 */ /* 0x000fe4000fffe1ff */
[----:B------:R-:W-:Y:S02]  /*15c0*/  UIMAD UR20, UR6, UR10, UR20 ;  /* 0x0000000a061472a4 */ /* 0x000fe4000f8e0214 */
[----:B------:R-:W-:-:S12]  /*15d0*/  UIMAD UR16, UR4, UR12, UR16 ;  /* 0x0000000c041072a4 */ /* 0x000fd8000f8e0210 */
.L_x_19:
[----:B------:R-:W-:Y:S05]  /*15e0*/  BRA.U !UP5, `(.L_x_20) ;  /* 0x000000010d0c7547 */ /* 0x000fea000b800000 */
[----:B------:R-:W-:Y:S01]  /*15f0*/  UCGABAR_WAIT ;  /* 0x0000000000007dc7 */ /* 0x000fe20008000000 */
[----:B------:R-:W-:Y:S01]  /*1600*/  CCTL.IVALL ;  /* 0x00000000ff00798f */ /* 0x000fe20002000000 */
[----:B------:R-:W-:Y:S05]  /*1610*/  BRA `(.L_x_21) ;  /* 0x0000000000047947 */ /* 0x000fea0003800000 */
.L_x_20:
[----:B------:R-:W-:Y:S06]  /*1620*/  BAR.SYNC.DEFER_BLOCKING 0x0 ;  /* 0x0000000000007b1d */ /* 0x000fec0000010000 */
.L_x_21:
[----:B------:R-:W-:Y:S05]  /*1630*/  BRA.U UP0, `(.L_x_22) ;  /* 0x0000001100c47547 */ /* 0x000fea000b800000 */
[----:B------:R-:W1:Y:S01]  /*1640*/  LDCU UR6, c[0x0][0x38c] ;  /* 0x00007180ff0677ac */ /* 0x000e620008000800 */
[----:B------:R-:W2:Y:S01]  /*1650*/  S2UR UR8, SR_CgaCtaId ;  /* 0x00000000000879c3 */ /* 0x000ea20000008800 */
[----:B------:R-:W-:Y:S01]  /*1660*/  PLOP3.LUT P1, PT, PT, PT, UP3, 0x80, 0x8 ;  /* 0x000000000008781c */ /* 0x000fe20003f2f038 */
[----:B------:R-:W-:Y:S01]  /*1670*/  IMAD.MOV.U32 R12, RZ, RZ, 0x1 ;  /* 0x00000001ff0c7424 */ /* 0x000fe200078e00ff */
[----:B------:R-:W-:Y:S01]  /*1680*/  UMOV UR7, 0x400 ;  /* 0x0000040000077882 */ /* 0x000fe20000000000 */
[----:B------:R-:W-:Y:S01]  /*1690*/  UISETP.NE.AND UP1, UPT, UR17, URZ, UPT ;  /* 0x000000ff1100728c */ /* 0x000fe2000bf25270 */
[----:B------:R-:W-:Y:S02]  /*16a0*/  ISETP.EQ.OR P2, PT, R0, RZ, P3 ;  /* 0x000000ff0000720c */ /* 0x000fe40001f42670 */
[----:B------:R-:W-:Y:S02]  /*16b0*/  CS2R R10, SRZ ;  /* 0x00000000000a7805 */ /* 0x000fe4000001ff00 */
[----:B------:R-:W-:Y:S01]  /*16c0*/  PLOP3.LUT P1, PT, P1, PT, PT, 0x8, 0x80 ;  /* 0x000000000080781c */ /* 0x000fe20000f2e170 */
[----:B------:R-:W-:Y:S01]  /*16d0*/  IMAD.MOV.U32 R9, RZ, RZ, RZ ;  /* 0x000000ffff097224 */ /* 0x000fe200078e00ff */
[----:B------:R-:W3:Y:S01]  /*16e0*/  LDCU UR40, c[0x0][0x370] ;  /* 0x00006e00ff2877ac */ /* 0x000ee20008000800 */
[----:B------:R-:W-:Y:S01]  /*16f0*/  IMAD.MOV.U32 R8, RZ, RZ, 0x1 ;  /* 0x00000001ff087424 */ /* 0x000fe200078e00ff */
[----:B------:R-:W4:Y:S01]  /*1700*/  LDCU.64 UR26, c[0x0][0x348] ;  /* 0x00006900ff1a77ac */ /* 0x000f220008000a00 */
[----:B-1----:R-:W-:-:S02]  /*1710*/  UIADD3 UR5, UPT, UPT, UR6, 0x1f, URZ ;  /* 0x0000001f06057890 */ /* 0x002fc4000fffe0ff */
[----:B------:R-:W-:Y:S02]  /*1720*/  USHF.R.U32.HI UR45, URZ, 0x5, UR28 ;  /* 0x00000005ff2d7899 */ /* 0x000fe4000801161c */
[----:B------:R-:W-:Y:S02]  /*1730*/  USHF.R.S32.HI UR4, URZ, 0x1f, UR5 ;  /* 0x0000001fff047899 */ /* 0x000fe40008011405 */
[----:B------:R-:W-:Y:S02]  /*1740*/  UIADD3 UR46, UPT, UPT, UR6, 0x3e, URZ ;  /* 0x0000003e062e7890 */ /* 0x000fe4000fffe0ff */
[----:B------:R-:W-:Y:S02]  /*1750*/  ULEA.HI UR4, UR4, UR5, URZ, 0x5 ;  /* 0x0000000504047291 */ /* 0x000fe4000f8f28ff */
[----:B------:R-:W-:Y:S02]  /*1760*/  UIADD3 UR5, UPT, UPT, UR6, -0x1, URZ ;  /* 0xffffffff06057890 */ /* 0x000fe4000fffe0ff */
[----:B------:R-:W-:-:S02]  /*1770*/  USHF.R.S32.HI UR43, URZ, 0x5, UR4 ;  /* 0x00000005ff2b7899 */ /* 0x000fc40008011404 */
[----:B------:R-:W-:Y:S02]  /*1780*/  UISETP.GE.U32.AND UP2, UPT, UR5, -0x3f, UPT ;  /* 0xffffffc10500788c */ /* 0x000fe4000bf46070 */
[----:B------:R-:W-:Y:S02]  /*1790*/  UISETP.LT.U32.AND UP0, UPT, UR43, 0x4, UPT ;  /* 0x000000042b00788c */ /* 0x000fe4000bf01070 */
[----:B--2---:R-:W-:Y:S02]  /*17a0*/  ULEA UR7, UR8, UR7, 0x18 ;  /* 0x0000000708077291 */ /* 0x004fe4000f8ec0ff */
[----:B------:R-:W-:Y:S02]  /*17b0*/  USEL UR41, UR43, 0x4, UP0 ;  /* 0x000000042b297887 */ /* 0x000fe40008000000 */
[----:B------:R-:W-:Y:S02]  /*17c0*/  ULEA UR29, UR28, UR7, 0x1 ;  /* 0x000000071c1d7291 */ /* 0x000fe4000f8e08ff */
[----:B------:R-:W-:-:S02]  /*17d0*/  UIADD3 UR21, UPT, UPT, UR41, -0x1, URZ ;  /* 0xffffffff29157890 */ /* 0x000fc4000fffe0ff */
[----:B------:R-:W-:Y:S01]  /*17e0*/  @UP2 UIADD3 UR21, UPT, UPT, UR41, URZ, URZ ;  /* 0x000000ff29152290 */ /* 0x000fe2000fffe0ff */
[----:B------:R-:W1:Y:S01]  /*17f0*/  LDCU UR39, c[0x0][0x374] ;  /* 0x00006e80ff2777ac */ /* 0x000e620008000800 */
[----:B------:R-:W-:Y:S02]  /*1800*/  USEL UR24, UR48, 0x2, UP1 ;  /* 0x0000000230187887 */ /* 0x000fe40008800000 */
[----:B------:R-:W-:Y:S02]  /*1810*/  UIADD3 UR29, UPT, UPT, UR29, 0x10800, URZ ;  /* 0x000108001d1d7890 */ /* 0x000fe4000fffe0ff */
[----:B------:R-:W-:Y:S02]  /*1820*/  UIADD3 UR44, UPT, UPT, UR43, -UR41, URZ ;  /* 0x800000292b2c7290 */ /* 0x000fe4000fffe0ff */
[----:B------:R-:W-:Y:S01]  /*1830*/  UIADD3 UR21, UPT, UPT, UR21, 0x1, URZ ;  /* 0x0000000115157890 */ /* 0x000fe2000fffe0ff */
[----:B---34-:R-:W-:-:S11]  /*1840*/  UMOV UR5, URZ ;  /* 0x000000ff00057c82 */ /* 0x018fd60008000000 */
.L_x_42:
[----:B------:R-:W2:Y:S02]  /*1850*/  S2UR UR4, SR_CgaCtaId ;  /* 0x00000000000479c3 */ /* 0x000ea40000008800 */
[----:B--2---:R-:W-:-:S09]  /*1860*/  UISETP.NE.AND UP0, UPT, UR4, URZ, UPT ;  /* 0x000000ff0400728c */ /* 0x004fd2000bf05270 */
[----:B------:R-:W-:Y:S05]  /*1870*/  BRA.U UP0, `(.L_x_23) ;  /* 0x0000000100287547 */ /* 0x000fea000b800000 */
[----:B------:R-:W-:Y:S02]  /*1880*/  LEA R0, R9, UR7, 0x3 ;  /* 0x0000000709007c11 */ /* 0x000fe4000f8e18ff */
[----:B------:R-:W-:-:S04]  /*1890*/  SHF.L.U32 R2, R8, 0x1f, RZ ;  /* 0x0000001f08027819 */ /* 0x000fc800000006ff */
[----:B------:R-:W2:Y:S02]  /*18a0*/  SYNCS.PHASECHK.TRANS64.TRYWAIT P0, [R0+URZ+0xe0], R2 ;  /* 0x0000e002000075a7 */ /* 0x000ea400080011ff */
[----:B--2---:R-:W-:Y:S05]  /*18b0*/  @!P0 BRA `(.L_x_24) ;  /* 0x0000009800a08947 */ /* 0x004fea0003800000 */
.L_x_136:
[----:B------:R-:W-:Y:S01]  /*18c0*/  VIADD R9, R9, 0x1 ;  /* 0x0000000109097836 */ /* 0x000fe20000000000 */
[----:B------:R2:W-:Y:S04]  /*18d0*/  SYNCS.ARRIVE.TRANS64.A1T0 RZ, [R0+URZ+0xd0], RZ ;  /* 0x0000d0ff00ff79a7 */ /* 0x0005e800081000ff */
[----:B------:R-:W-:-:S04]  /*18e0*/  ISETP.NE.AND P0, PT, R9, 0x2, PT ;  /* 0x000000020900780c */ /* 0x000fc80003f05270 */
[----:B------:R-:W-:Y:S02]  /*18f0*/  SEL R9, R9, RZ, P0 ;  /* 0x000000ff09097207 */ /* 0x000fe40000000000 */
[----:B--2---:R-:W-:-:S04]  /*1900*/  SEL R0, RZ, 0x1, P0 ;  /* 0x00000001ff007807 */ /* 0x004fc80000000000 */
[----:B------:R-:W-:-:S07]  /*1910*/  LOP3.LUT R8, R8, R0, RZ, 0x3c, !PT ;  /* 0x0000000008087212 */ /* 0x000fce00078e3cff */
.L_x_23:
[----:B------:R-:W-:Y:S01]  /*1920*/  ULEA UR4, UR5, UR7, 0x3 ;  /* 0x0000000705047291 */ /* 0x000fe2000f8e18ff */
[----:B------:R-:W-:Y:S01]  /*1930*/  SHF.L.U32 R0, R12, 0x1f, RZ ;  /* 0x0000001f0c007819 */ /* 0x000fe200000006ff */
[----:B------:R-:W-:Y:S02]  /*1940*/  UISETP.GE.U32.AND UP0, UPT, UR46, 0x3f, UPT ;  /* 0x0000003f2e00788c */ /* 0x000fe4000bf06070 */
[----:B------:R-:W-:Y:S02]  /*1950*/  USHF.L.U32 UR11, UR20, 0x8, URZ ;  /* 0x00000008140b7899 */ /* 0x000fe400080006ff */
[----:B------:R-:W-:Y:S01]  /*1960*/  ULEA UR35, UR16, UR45, 0x7 ;  /* 0x0000002d10237291 */ /* 0x000fe2000f8e38ff */
[----:B------:R-:W-:Y:S02]  /*1970*/  UMOV UR13, URZ ;  /* 0x000000ff000d7c82 */ /* 0x000fe40008000000 */
[----:B------:R2:W3:Y:S02]  /*1980*/  SYNCS.PHASECHK.TRANS64.TRYWAIT P0, [UR4+0x20], R0 ;  /* 0x00002000ff0075a7 */ /* 0x0004e40008001104 */
[----:B------:R-:W-:Y:S07]  /*1990*/  BRA.U !UP0, `(.L_x_25) ;  /* 0x0000000108c07547 */ /* 0x000fee000b800000 */
[----:B------:R-:W-:Y:S01]  /*19a0*/  UMOV UR6, URZ ;  /* 0x000000ff00067c82 */ /* 0x000fe20008000000 */
[----:B------:R-:W-:-:S05]  /*19b0*/  UMOV UR4, UR5 ;  /* 0x0000000500047c82 */ /* 0x000fca0008000000 */
.L_x_31:
[----:B------:R-:W-:Y:S01]  /*19c0*/  ULEA UR33, UR4, UR7, 0x3 ;  /* 0x0000000704217291 */ /* 0x000fe2000f8e18ff */
[----:B---3--:R-:W-:Y:S01]  /*19d0*/  @!P3 MOV R2, 0x6000 ;  /* 0x000060000002b802 */ /* 0x008fe20000000f00 */
[----:B-1-3--:R-:W-:Y:S10]  /*19e0*/  @P0 BRA `(.L_x_26) ;  /* 0x00000000000c0947 */ /* 0x00aff40003800000 */
[----:B------:R-:W-:-:S04]  /*19f0*/  SHF.L.U32 R3, R12, 0x1f, RZ ;  /* 0x0000001f0c037819 */ /* 0x000fc800000006ff */
[----:B------:R-:W3:Y:S02]  /*1a00*/  SYNCS.PHASECHK.TRANS64.TRYWAIT P0, [UR33+0x20], R3 ;  /* 0x00002003ff0075a7 */ /* 0x000ee40008001121 */
[----:B---3--:R-:W-:Y:S05]  /*1a10*/  @!P0 BRA `(.L_x_27) ;  /* 0x00000098005c8947 */ /* 0x008fea0003800000 */
.L_x_26:
[----:B------:R3:W-:Y:S01]  /*1a20*/  @!P3 SYNCS.ARRIVE.TRANS64 RZ, [UR33], R2 ;  /* 0x00000002ffffb9a7 */ /* 0x0007e20008000021 */
[----:B------:R-:W-:-:S04]  /*1a30*/  ULOP3.LUT UR5, UR24, 0x2, URZ, 0xfc, !UPT ;  /* 0x0000000218057892 */ /* 0x000fc8000f8efcff */
[----:B------:R-:W-:-:S09]  /*1a40*/  UISETP.NE.AND UP0, UPT, UR5, 0x2, UPT ;  /* 0x000000020500788c */ /* 0x000fd2000bf05270 */
[----:B------:R-:W-:Y:S05]  /*1a50*/  BRA.U UP0, `(.L_x_28) ;  /* 0x0000000100047547 */ /* 0x000fea000b800000 */
[----:B-1----:R-:W-:Y:S05]  /*1a60*/  BPT.TRAP 0x1 ;  /* 0x000000040000795c */ /* 0x002fea0000300000 */
.L_x_28:
[----:B------:R-:W-:Y:S04]  /*1a70*/  BSSY.RECONVERGENT B0, `(.L_x_29) ;  /* 0x0000003000007945 */ /* 0x000fe80003800200 */
[----:B------:R-:W-:Y:S05]  /*1a80*/  @P2 BRA `(.L_x_30) ;  /* 0x0000000000042947 */ /* 0x000fea0003800000 */
[----:B-1----:R-:W-:Y:S05]  /*1a90*/  BPT.TRAP 0x1 ;  /* 0x000000040000795c */ /* 0x002fea0000300000 */
.L_x_30:
[----:B-1----:R-:W-:Y:S05]  /*1aa0*/  BSYNC.RECONVERGENT B0 ;  /* 0x0000000000007941 */ /* 0x002fea0003800200 */
.L_x_29:
[----:B------:R-:W-:Y:S02]  /*1ab0*/  UIADD3 UR5, UPT, UPT, UR4, 0x1, URZ ;  /* 0x0000000104057890 */ /* 0x000fe4000fffe0ff */
[----:B------:R-:W-:Y:S02]  /*1ac0*/  UIADD3 UR16, UP1, UPT, UR26, 0x80, URZ ;  /* 0x000000801a107890 */ /* 0x000fe4000ff3e0ff */
[----:B------:R-:W-:Y:S02]  /*1ad0*/  UISETP.NE.AND UP0, UPT, UR5, 0x4, UPT ;  /* 0x000000040500788c */ /* 0x000fe4000bf05270 */
[----:B------:R-:W-:Y:S02]  /*1ae0*/  USHF.L.U32 UR34, UR6, 0x5, URZ ;  /* 0x0000000506227899 */ /* 0x000fe400080006ff */
[----:B------:R-:W-:Y:S02]  /*1af0*/  USEL UR9, URZ, 0x1, UP0 ;  /* 0x00000001ff097887 */ /* 0x000fe40008000000 */
[----:B------:R-:W-:-:S02]  /*1b00*/  USEL UR5, UR5, URZ, UP0 ;  /* 0x000000ff05057287 */ /* 0x000fc40008000000 */
[----:B------:R-:W-:Y:S02]  /*1b10*/  UIADD3 UR14, UP0, UPT, UR26, 0x180, URZ ;  /* 0x000001801a0e7890 */ /* 0x000fe4000ff1e0ff */
[----:B------:R-:W-:Y:S01]  /*1b20*/  ULEA UR8, UR5, UR7, 0x3 ;  /* 0x0000000705087291 */ /* 0x000fe2000f8e18ff */
[----:B------:R-:W-:Y:S01]  /*1b30*/  LOP3.LUT R12, R12, UR9, RZ, 0x3c, !PT ;  /* 0x000000090c0c7c12 */ /* 0x000fe2000f8e3cff */
[----:B------:R-:W-:Y:S02]  /*1b40*/  ULEA UR9, UR4, UR28, 0xc ;  /* 0x0000001c04097291 */ /* 0x000fe4000f8e60ff */
[----:B------:R-:W-:Y:S01]  /*1b50*/  UIADD3.X UR17, UPT, UPT, URZ, UR27, URZ, UP1, !UPT ;  /* 0x0000001bff117290 */ /* 0x000fe20008ffe4ff */
[----:B--2---:R-:W-:Y:S01]  /*1b60*/  SHF.L.U32 R0, R12, 0x1f, RZ ;  /* 0x0000001f0c007819 */ /* 0x004fe200000006ff */
[----:B------:R-:W-:Y:S02]  /*1b70*/  ULEA UR9, UR9, UR7, 0x1 ;  /* 0x0000000709097291 */ /* 0x000fe4000f8e08ff */
[----:B------:R-:W-:Y:S01]  /*1b80*/  UIADD3.X UR15, UPT, UPT, URZ, UR27, URZ, UP0, !UPT ;  /* 0x0000001bff0f7290 */ /* 0x000fe200087fe4ff */
[----:B------:R4:W1:Y:S01]  /*1b90*/  SYNCS.PHASECHK.TRANS64.TRYWAIT P0, [UR8+0x20], R0 ;  /* 0x00002000ff0075a7 */ /* 0x0008620008001108 */
[----:B------:R-:W-:-:S02]  /*1ba0*/  ULEA UR8, UR4, UR7, 0xe ;  /* 0x0000000704087291 */ /* 0x000fc4000f8e70ff */
[----:B------:R-:W-:Y:S02]  /*1bb0*/  UIADD3 UR32, UPT, UPT, UR9, 0x10800, URZ ;  /* 0x0001080009207890 */ /* 0x000fe4000fffe0ff */
[----:B------:R-:W-:Y:S01]  /*1bc0*/  UIADD3 UR8, UPT, UPT, UR8, 0x18800, URZ ;  /* 0x0001880008087890 */ /* 0x000fe2000fffe0ff */
[----:B------:R-:W-:Y:S01]  /*1bd0*/  UMOV UR13, 0x30000 ;  /* 0x00030000000d7882 */ /* 0x000fe20000000000 */
[----:B------:R-:W-:Y:S01]  /*1be0*/  UMOV UR18, 0x0 ;  /* 0x0000000000127882 */ /* 0x000fe20000000000 */
[----:B------:R-:W-:Y:S01]  /*1bf0*/  UMOV UR19, 0x10000000 ;  /* 0x1000000000137882 */ /* 0x000fe20000000000 */
[----:B------:R-:W-:Y:S01]  /*1c00*/  UMOV UR12, UR36 ;  /* 0x00000024000c7c82 */ /* 0x000fe20008000000 */
[----:B------:R-:W-:Y:S01]  /*1c10*/  UMOV UR9, UR33 ;  /* 0x0000002100097c82 */ /* 0x000fe20008000000 */
[----:B------:R-:W-:Y:S01]  /*1c20*/  UMOV UR10, UR34 ;  /* 0x00000022000a7c82 */ /* 0x000fe20008000000 */
[----:B------:R2:W-:Y:S01]  /*1c30*/  UTMALDG.3D.MULTICAST [UR32], [UR16], UR13, desc[UR18] ;  /* 0x00001220100073b4 */ /* 0x0005e2000801180d */
[----:B------:R-:W-:Y:S01]  /*1c40*/  UIADD3 UR6, UPT, UPT, UR6, 0x1, URZ ;  /* 0x0000000106067890 */ /* 0x000fe2000fffe0ff */
[----:B------:R-:W-:-:S03]  /*1c50*/  UMOV UR4, UR5 ;  /* 0x0000000500047c82 */ /* 0x000fc60008000000 */
[----:B------:R-:W-:Y:S01]  /*1c60*/  UISETP.NE.AND UP0, UPT, UR6, UR21, UPT ;  /* 0x000000150600728c */ /* 0x000fe2000bf05270 */
[----:B------:R4:W-:Y:S01]  /*1c70*/  UTMALDG.3D [UR8], [UR14], desc[UR18] ;  /* 0x000012080e0075b4 */ /* 0x0009e20008011000 */
[----:B--2---:R-:W-:-:S07]  /*1c80*/  UMOV UR13, UR21 ;  /* 0x00000015000d7c82 */ /* 0x004fce0008000000 */
[----:B----4-:R-:W-:Y:S05]  /*1c90*/  BRA.U UP0, `(.L_x_31) ;  /* 0xfffffffd00487547 */ /* 0x010fea000b83ffff */
.L_x_25:
[----:B------:R-:W-:Y:S01]  /*1ca0*/  ULEA UR4, UR5, UR7, 0x3 ;  /* 0x0000000705047291 */ /* 0x000fe2000f8e18ff */
[----:B--2---:R-:W-:Y:S01]  /*1cb0*/  SHF.L.U32 R0, R12, 0x1f, RZ ;  /* 0x0000001f0c007819 */ /* 0x004fe200000006ff */
[----:B------:R-:W-:Y:S01]  /*1cc0*/  @!P1 SYNCS.ARRIVE.TRANS64.A1T0 RZ, [UR7+0x88], RZ ;  /* 0x000088ffffff99a7 */ /* 0x000fe20008100007 */
[----:B------:R-:W-:-:S06]  /*1cd0*/  UISETP.GT.AND UP0, UPT, UR43, UR41, UPT ;  /* 0x000000292b00728c */ /* 0x000fcc000bf04270 */
[----:B-1-3--:R1:W2:Y:S03]  /*1ce0*/  SYNCS.PHASECHK.TRANS64.TRYWAIT P0, [UR4+0x20], R0 ;  /* 0x00002000ff0075a7 */ /* 0x00a2a60008001104 */
[----:B------:R-:W-:Y:S05]  /*1cf0*/  BRA.U !UP0, `(.L_x_32) ;  /* 0x0000000108bc7547 */ /* 0x000fea000b800000 */
[----:B------:R-:W-:Y:S01]  /*1d00*/  UIADD3 UR25, UPT, UPT, UR44, UR13, URZ ;  /* 0x0000000d2c197290 */ /* 0x000fe2000fffe0ff */
[----:B------:R-:W-:-:S11]  /*1d10*/  UMOV UR4, UR5 ;  /* 0x0000000500047c82 */ /* 0x000fd60008000000 */
.L_x_38:
[----:B------:R-:W-:Y:S01]  /*1d20*/  ULEA UR17, UR4, UR7, 0x3 ;  /* 0x0000000704117291 */ /* 0x000fe2000f8e18ff */
[----:B--2---:R-:W-:Y:S01]  /*1d30*/  @!P3 MOV R2, 0x6000 ;  /* 0x000060000002b802 */ /* 0x004fe20000000f00 */
[----:B--2-4-:R-:W-:Y:S10]  /*1d40*/  @P0 BRA `(.L_x_33) ;  /* 0x00000000000c0947 */ /* 0x014ff40003800000 */
[----:B------:R-:W-:-:S04]  /*1d50*/  SHF.L.U32 R3, R12, 0x1f, RZ ;  /* 0x0000001f0c037819 */ /* 0x000fc800000006ff */
[----:B------:R-:W2:Y:S02]  /*1d60*/  SYNCS.PHASECHK.TRANS64.TRYWAIT P0, [UR17+0x20], R3 ;  /* 0x00002003ff0075a7 */ /* 0x000ea40008001111 */
[----:B--2---:R-:W-:Y:S05]  /*1d70*/  @!P0 BRA `(.L_x_34) ;  /* 0x00000094009c8947 */ /* 0x004fea0003800000 */
.L_x_33:
[----:B------:R2:W-:Y:S01]  /*1d80*/  @!P3 SYNCS.ARRIVE.TRANS64 RZ, [UR17], R2 ;  /* 0x00000002ffffb9a7 */ /* 0x0005e20008000011 */
[----:B------:R-:W-:-:S04]  /*1d90*/  ULOP3.LUT UR5, UR24, 0x2, URZ, 0xfc, !UPT ;  /* 0x0000000218057892 */ /* 0x000fc8000f8efcff */
[----:B------:R-:W-:-:S09]  /*1da0*/  UISETP.NE.AND UP0, UPT, UR5, 0x2, UPT ;  /* 0x000000020500788c */ /* 0x000fd2000bf05270 */
[----:B------:R-:W-:Y:S05]  /*1db0*/  BRA.U UP0, `(.L_x_35) ;  /* 0x0000000100047547 */ /* 0x000fea000b800000 */
[----:B------:R-:W-:Y:S05]  /*1dc0*/  BPT.TRAP 0x1 ;  /* 0x000000040000795c */ /* 0x000fea0000300000 */
.L_x_35:
[----:B------:R-:W-:Y:S04]  /*1dd0*/  BSSY.RECONVERGENT B0, `(.L_x_36) ;  /* 0x0000003000007945 */ /* 0x000fe80003800200 */
[----:B------:R-:W-:Y:S05]  /*1de0*/  @P2 BRA `(.L_x_37) ;  /* 0x0000000000042947 */ /* 0x000fea0003800000 */
[----:B------:R-:W-:Y:S05]  /*1df0*/  BPT.TRAP 0x1 ;  /* 0x000000040000795c */ /* 0x000fea0000300000 */
.L_x_37:
[----:B------:R-:W-:Y:S05]  /*1e00*/  BSYNC.RECONVERGENT B0 ;  /* 0x0000000000007941 */ /* 0x000fea0003800200 */
.L_x_36:
[----:B------:R-:W-:Y:S02]  /*1e10*/  UIADD3 UR5, UPT, UPT, UR4, 0x1, URZ ;  /* 0x0000000104057890 */ /* 0x000fe4000fffe0ff */
[----:B------:R-:W-:Y:S02]  /*1e20*/  UIADD3 UR14, UP1, UPT, UR26, 0x80, URZ ;  /* 0x000000801a0e7890 */ /* 0x000fe4000ff3e0ff */
[----:B------:R-:W-:Y:S02]  /*1e30*/  UISETP.NE.AND UP0, UPT, UR5, 0x4, UPT ;  /* 0x000000040500788c */ /* 0x000fe4000bf05270 */
[----:B------:R-:W-:Y:S02]  /*1e40*/  USHF.L.U32 UR18, UR13, 0x5, URZ ;  /* 0x000000050d127899 */ /* 0x000fe400080006ff */
[----:B------:R-:W-:Y:S02]  /*1e50*/  USEL UR8, URZ, 0x1, UP0 ;  /* 0x00000001ff087887 */ /* 0x000fe40008000000 */
[----:B------:R-:W-:-:S02]  /*1e60*/  USEL UR5, UR5, URZ, UP0 ;  /* 0x000000ff05057287 */ /* 0x000fc40008000000 */
[----:B------:R-:W-:Y:S02]  /*1e70*/  UIADD3 UR22, UP0, UPT, UR26, 0x180, URZ ;  /* 0x000001801a167890 */ /* 0x000fe4000ff1e0ff */
[----:B------:R-:W-:Y:S01]  /*1e80*/  LOP3.LUT R12, R12, UR8, RZ, 0x3c, !PT ;  /* 0x000000080c0c7c12 */ /* 0x000fe2000f8e3cff */
[----:B------:R-:W-:Y:S02]  /*1e90*/  ULEA UR6, UR5, UR7, 0x3 ;  /* 0x0000000705067291 */ /* 0x000fe4000f8e18ff */
[----:B------:R-:W-:Y:S01]  /*1ea0*/  ULEA UR8, UR4, UR7, 0xe ;  /* 0x0000000704087291 */ /* 0x000fe2000f8e70ff */
[----:B-1----:R-:W-:Y:S01]  /*1eb0*/  SHF.L.U32 R0, R12, 0x1f, RZ ;  /* 0x0000001f0c007819 */ /* 0x002fe200000006ff */
[----:B------:R-:W-:Y:S02]  /*1ec0*/  ULEA UR16, UR4, UR29, 0xd ;  /* 0x0000001d04107291 */ /* 0x000fe4000f8e68ff */
[----:B------:R-:W-:Y:S02]  /*1ed0*/  UIADD3.X UR15, UPT, UPT, URZ, UR27, URZ, UP1, !UPT ;  /* 0x0000001bff0f7290 */ /* 0x000fe40008ffe4ff */
[----:B------:R-:W-:Y:S01]  /*1ee0*/  UIADD3 UR8, UPT, UPT, UR8, 0x18800, URZ ;  /* 0x0001880008087890 */ /* 0x000fe2000fffe0ff */
[----:B------:R3:W4:Y:S01]  /*1ef0*/  SYNCS.PHASECHK.TRANS64.TRYWAIT P0, [UR6+0x20], R0 ;  /* 0x00002000ff0075a7 */ /* 0x0007220008001106 */
[----:B------:R-:W-:Y:S01]  /*1f00*/  UIADD3.X UR23, UPT, UPT, URZ, UR27, URZ, UP0, !UPT ;  /* 0x0000001bff177290 */ /* 0x000fe200087fe4ff */
[----:B------:R-:W-:Y:S01]  /*1f10*/  UMOV UR6, 0x30000 ;  /* 0x0003000000067882 */ /* 0x000fe20000000000 */
[----:B------:R-:W-:Y:S01]  /*1f20*/  UMOV UR30, 0x0 ;  /* 0x00000000001e7882 */ /* 0x000fe20000000000 */
[----:B------:R-:W-:Y:S01]  /*1f30*/  UMOV UR31, 0x10000000 ;  /* 0x10000000001f7882 */ /* 0x000fe20000000000 */
[----:B------:R-:W-:Y:S01]  /*1f40*/  UMOV UR19, UR35 ;  /* 0x0000002300137c82 */ /* 0x000fe20008000000 */
[----:B------:R-:W-:Y:S01]  /*1f50*/  UMOV UR20, UR36 ;  /* 0x0000002400147c82 */ /* 0x000fe20008000000 */
[----:B------:R-:W-:Y:S01]  /*1f60*/  UMOV UR12, UR36 ;  /* 0x00000024000c7c82 */ /* 0x000fe20008000000 */
[----:B------:R-:W-:Y:S01]  /*1f70*/  UMOV UR9, UR17 ;  /* 0x0000001100097c82 */ /* 0x000fe20008000000 */
[----:B------:R-:W-:Y:S01]  /*1f80*/  UMOV UR10, UR18 ;  /* 0x00000012000a7c82 */ /* 0x000fe20008000000 */
[----:B------:R3:W-:Y:S01]  /*1f90*/  UTMALDG.3D.MULTICAST [UR16], [UR14], UR6, desc[UR30] ;  /* 0x00001e100e0073b4 */ /* 0x0007e20008011806 */
[----:B------:R-:W-:Y:S01]  /*1fa0*/  UIADD3 UR13, UPT, UPT, UR13, 0x1, URZ ;  /* 0x000000010d0d7890 */ /* 0x000fe2000fffe0ff */
[----:B------:R-:W-:-:S03]  /*1fb0*/  UMOV UR4, UR5 ;  /* 0x0000000500047c82 */ /* 0x000fc60008000000 */
[----:B------:R-:W-:Y:S01]  /*1fc0*/  UISETP.NE.AND UP0, UPT, UR13, UR25, UPT ;  /* 0x000000190d00728c */ /* 0x000fe2000bf05270 */
[----:B------:R3:W-:Y:S08]  /*1fd0*/  UTMALDG.3D [UR8], [UR22], desc[UR30] ;  /* 0x00001e08160075b4 */ /* 0x0007f00008011000 */
[----:B---3--:R-:W-:Y:S05]  /*1fe0*/  BRA.U UP0, `(.L_x_38) ;  /* 0xfffffffd004c7547 */ /* 0x008fea000b83ffff */
.L_x_32:
[C---:B------:R-:W-:Y:S01]  /*1ff0*/  LEA R3, R11.reuse, UR7, 0x3 ;  /* 0x000000070b037c11 */ /* 0x040fe2000f8e18ff */
[----:B------:R-:W-:Y:S01]  /*2000*/  NOP ;  /* 0x0000000000007918 */ /* 0x000fe20000000000 */
[----:B-1----:R-:W-:Y:S02]  /*2010*/  SHF.L.U32 R0, R10, 0x1f, RZ ;  /* 0x0000001f0a007819 */ /* 0x002fe400000006ff */
[----:B------:R-:W-:Y:S02]  /*2020*/  LEA R4, R11, UR7, 0x4 ;  /* 0x000000070b047c11 */ /* 0x000fe4000f8e20ff */
[----:B--2-4-:R-:W1:Y:S02]  /*2030*/  SYNCS.PHASECHK.TRANS64.TRYWAIT P0, [R3+URZ+0x90], R0 ;  /* 0x00009000030075a7 */ /* 0x014e6400080011ff */
[----:B-1----:R-:W-:Y:S05]  /*2040*/  @!P0 BRA `(.L_x_39) ;  /* 0x0000009400008947 */ /* 0x002fea0003800000 */
.L_x_139:
[----:B------:R-:W2:Y:S01]  /*2050*/  LDS.128 R4, [R4+0x100] ;  /* 0x0001000004047984 */ /* 0x000ea20000000c00 */
[----:B------:R-:W-:Y:S01]  /*2060*/  UISETP.GE.AND UP0, UPT, UR42, 0x1, UPT ;  /* 0x000000012a00788c */ /* 0x000fe2000bf06270 */
[----:B------:R-:W-:Y:S01]  /*2070*/  @!PT LDS RZ, [RZ] ;  /* 0x00000000fffff984 */ /* 0x000fe20000000800 */
[----:B------:R-:W-:Y:S01]  /*2080*/  @!PT LDS RZ, [RZ] ;  /* 0x00000000fffff984 */ /* 0x000fe20000000800 */
[----:B------:R-:W-:Y:S01]  /*2090*/  @!PT LDS RZ, [RZ] ;  /* 0x00000000fffff984 */ /* 0x000fe20000000800 */
[----:B------:R-:W-:Y:S01]  /*20a0*/  @!PT LDS RZ, [RZ] ;  /* 0x00000000fffff984 */ /* 0x000fe20000000800 */
[----:B------:R3:W-:Y:S06]  /*20b0*/  MEMBAR.ALL.CTA ;  /* 0x0000000000007992 */ /* 0x0007ec0000008000 */
[----:B---3--:R-:W3:Y:S01]  /*20c0*/  FENCE.VIEW.ASYNC.S ;  /* 0x00000000000073c6 */ /* 0x008ee20000000000 */
[----:B--2---:R-:W-:-:S13]  /*20d0*/  LOP3.LUT P0, RZ, R6, 0x1, RZ, 0xc0, !PT ;  /* 0x0000000106ff7812 */ /* 0x004fda000780c0ff */
[----:B---3--:R-:W-:Y:S01]  /*20e0*/  VOTEU.ANY UP1, P0 ;  /* 0x0000000000ff7886 */ /* 0x008fe20000020100 */
[----:B------:R-:W-:-:S13]  /*20f0*/  PLOP3.LUT P0, PT, PT, PT, UP1, 0x80, 0x8 ;  /* 0x000000000008781c */ /* 0x000fda0003f0f018 */
[----:B-1----:R-:W-:Y:S02]  /*2100*/  @P0 LOP3.LUT R0, R5, 0xffff, RZ, 0xc0, !PT ;  /* 0x0000ffff05000812 */ /* 0x002fe400078ec0ff */
[----:B------:R-:W-:Y:S02]  /*2110*/  @P0 MOV R2, R4 ;  /* 0x0000000400020202 */ /* 0x000fe40000000f00 */
[----:B------:R-:W-:Y:S01]  /*2120*/  @P0 R2UR UR6, R0 ;  /* 0x00000000000602ca */ /* 0x000fe200000e0000 */
[----:B------:R-:W-:Y:S01]  /*2130*/  VIADD R0, R3, 0xa0 ;  /* 0x000000a003007836 */ /* 0x000fe20000000000 */
[----:B------:R-:W-:Y:S02]  /*2140*/  @P0 SHF.R.U32.HI R4, RZ, 0x10, R5 ;  /* 0x00000010ff040819 */ /* 0x000fe40000011605 */
[----:B------:R-:W-:Y:S02]  /*2150*/  @P0 R2UR UR8, R2 ;  /* 0x00000000020802ca */ /* 0x000fe400000e0000 */
[----:B------:R-:W-:-:S02]  /*2160*/  PRMT R0, RZ, 0x654, R0 ;  /* 0x00000654ff007816 */ /* 0x000fc40000000000 */
[----:B------:R-:W-:Y:S02]  /*2170*/  @P0 R2UR UR4, R4 ;  /* 0x00000000040402ca */ /* 0x000fe400000e0000 */
[----:B------:R1:W-:Y:S03]  /*2180*/  SYNCS.ARRIVE.TRANS64.RED.A1T0 RZ, [R0+URZ], RZ ;  /* 0x000000ff00ff79a7 */ /* 0x0003e600081004ff */
[----:B------:R-:W-:-:S04]  /*2190*/  @UP1 UMOV UR37, UR6 ;  /* 0x0000000600251c82 */ /* 0x000fc80008000000 */
[----:B------:R-:W-:-:S04]  /*21a0*/  @UP1 UMOV UR38, UR8 ;  /* 0x0000000800261c82 */ /* 0x000fc80008000000 */
[----:B------:R-:W-:Y:S01]  /*21b0*/  @UP1 UMOV UR36, UR4 ;  /* 0x0000000400241c82 */ /* 0x000fe20008000000 */
[----:B------:R-:W-:Y:S05]  /*21c0*/  BRA.U !UP0, `(.L_x_40) ;  /* 0x0000000108d47547 */ /* 0x000fea000b800000 */
[----:B------:R-:W2:Y:S01]  /*21d0*/  LDCU.128 UR12, c[0x0][0xb10] ;  /* 0x00016200ff0c77ac */ /* 0x000ea20008000c00 */
[----:B------:R-:W3:Y:S01]  /*21e0*/  LDCU UR25, c[0x0][0xb20] ;  /* 0x00016400ff1977ac */ /* 0x000ee20008000800 */
[----:B------:R-:W4:Y:S01]  /*21f0*/  LDCU UR20, c[0x0][0xb0c] ;  /* 0x00016180ff1477ac */ /* 0x000f220008000800 */
[----:B------:R-:W1:Y:S01]  /*2200*/  LDCU.64 UR10, c[0x0][0xb28] ;  /* 0x00016500ff0a77ac */ /* 0x000e620008000a00 */
[----:B------:R-:W-:Y:S02]  /*2210*/  UISETP.NE.AND UP3, UPT, UR42, 0x1, UPT ;  /* 0x000000012a00788c */ /* 0x000fe4000bf65270 */
[----:B--2---:R-:W-:Y:S02]  /*2220*/  UIMAD.WIDE.U32 UR16, UR39, UR15, URZ ;  /* 0x0000000f271072a5 */ /* 0x004fe4000f8e00ff */
[----:B------:R-:W-:Y:S02]  /*2230*/  UIMAD.WIDE.U32 UR8, UR40, UR12, URZ ;  /* 0x0000000c280872a5 */ /* 0x000fe4000f8e00ff */
[----:B------:R-:W-:-:S02]  /*2240*/  UISETP.NE.AND UP0, UPT, UR14, 0x1, UPT ;  /* 0x000000010e00788c */ /* 0x000fc4000bf05270 */
[----:B------:R-:W-:Y:S01]  /*2250*/  UIMAD.WIDE.U32 UR22, UR37, UR15, URZ ;  /* 0x0000000f251672a5 */ /* 0x000fe2000f8e00ff */
[----:B------:R-:W-:Y:S02]  /*2260*/  UMOV UR16, UR17 ;  /* 0x0000001100107c82 */ /* 0x000fe40008000000 */
[----:B------:R-:W-:Y:S01]  /*2270*/  UMOV UR8, UR9 ;  /* 0x0000000900087c82 */ /* 0x000fe20008000000 */
[----:B---3--:R-:W-:Y:S02]  /*2280*/  USHF.R.U32.HI UR16, URZ, UR25, UR16 ;  /* 0x00000019ff107299 */ /* 0x008fe40008011610 */
[----:B----4-:R-:W-:Y:S02]  /*2290*/  UISETP.NE.AND UP2, UPT, UR20, 0x1, UPT ;  /* 0x000000011400788c */ /* 0x010fe4000bf45270 */
[----:B------:R-:W-:Y:S02]  /*22a0*/  USHF.R.U32.HI UR8, URZ, UR13, UR8 ;  /* 0x0000000dff087299 */ /* 0x000fe40008011608 */
[----:B------:R-:W-:-:S02]  /*22b0*/  USEL UR6, UR39, UR16, !UP0 ;  /* 0x0000001027067287 */ /* 0x000fc4000c000000 */
[----:B------:R-:W-:Y:S02]  /*22c0*/  USEL UR8, UR40, UR8, !UP2 ;  /* 0x0000000828087287 */ /* 0x000fe4000d000000 */
[----:B-1----:R-:W-:Y:S01]  /*22d0*/  UIMAD.WIDE.U32 UR16, UR6, UR10, URZ ;  /* 0x0000000a061072a5 */ /* 0x002fe2000f8e00ff */
[----:B------:R-:W-:Y:S01]  /*22e0*/  UMOV UR4, UR23 ;  /* 0x0000001700047c82 */ /* 0x000fe20008000000 */
[----:B------:R-:W-:Y:S02]  /*22f0*/  UIMAD.WIDE.U32 UR18, UR38, UR12, URZ ;  /* 0x0000000c261272a5 */ /* 0x000fe4000f8e00ff */
[----:B------:R-:W-:-:S03]  /*2300*/  UIMAD.WIDE.U32 UR22, UR8, UR10, URZ ;  /* 0x0000000a081672a5 */ /* 0x000fc6000f8e00ff */
[----:B------:R-:W-:Y:S01]  /*2310*/  UMOV UR16, UR17 ;  /* 0x0000001100107c82 */ /* 0x000fe20008000000 */
[----:B------:R-:W-:Y:S02]  /*2320*/  USHF.R.U32.HI UR4, URZ, UR25, UR4 ;  /* 0x00000019ff047299 */ /* 0x000fe40008011604 */
[----:B------:R-:W-:Y:S01]  /*2330*/  @UP3 USHF.R.U32.HI UR6, URZ, UR11, UR16 ;  /* 0x0000000bff063299 */ /* 0x000fe20008011610 */
[----:B------:R-:W-:Y:S01]  /*2340*/  UMOV UR18, UR19 ;  /* 0x0000001300127c82 */ /* 0x000fe20008000000 */
[----:B------:R-:W-:Y:S01]  /*2350*/  UMOV UR22, UR23 ;  /* 0x0000001700167c82 */ /* 0x000fe20008000000 */
[----:B------:R-:W-:Y:S02]  /*2360*/  USHF.R.U32.HI UR13, URZ, UR13, UR18 ;  /* 0x0000000dff0d7299 */ /* 0x000fe40008011612 */
[----:B------:R-:W-:Y:S02]  /*2370*/  USEL UR4, UR37, UR4, !UP0 ;  /* 0x0000000425047287 */ /* 0x000fe4000c000000 */
[----:B------:R-:W-:-:S02]  /*2380*/  @UP3 USHF.R.U32.HI UR8, URZ, UR11, UR22 ;  /* 0x0000000bff083299 */ /* 0x000fc40008011616 */
[----:B------:R-:W-:Y:S02]  /*2390*/  UIMAD UR9, UR42, UR6, URZ ;  /* 0x000000062a0972a4 */ /* 0x000fe4000f8e02ff */
[----:B------:R-:W-:Y:S02]  /*23a0*/  USEL UR6, UR38, UR13, !UP2 ;  /* 0x0000000d26067287 */ /* 0x000fe4000d000000 */
[----:B------:R-:W-:Y:S02]  /*23b0*/  UIMAD UR12, UR42, UR8, URZ ;  /* 0x000000082a0c72a4 */ /* 0x000fe4000f8e02ff */
[----:B------:R-:W-:Y:S02]  /*23c0*/  UISETP.GE.AND UP0, UPT, UR4, UR9, UPT ;  /* 0x000000090400728c */ /* 0x000fe4000bf06270 */
[----:B------:R-:W-:Y:S02]  /*23d0*/  UIMAD.WIDE.U32 UR16, UR4, UR10, URZ ;  /* 0x0000000a041072a5 */ /* 0x000fe4000f8e00ff */
[----:B------:R-:W-:-:S02]  /*23e0*/  UISETP.GE.OR UP0, UPT, UR6, UR12, UP0 ;  /* 0x0000000c0600728c */ /* 0x000fc40008706670 */
        /* <DEDUP_REMOVED lines=19> */
.L_x_40:
[----:B------:R-:W2:Y:S02]  /*2520*/  LDCU UR4, c[0x0][0xb30] ;  /* 0x00016600ff0477ac */ /* 0x000ea40008000800 */
[----:B--2---:R-:W-:-:S09]  /*2530*/  UISETP.NE.AND UP0, UPT, UR4, 0x1, UPT ;  /* 0x000000010400788c */ /* 0x004fd2000bf05270 */
[----:B------:R-:W-:Y:S05]  /*2540*/  BRA.U UP0, `(.L_x_41) ;  /* 0x0000000100447547 */ /* 0x000fea000b800000 */
[----:B------:R-:W2:Y:S01]  /*2550*/  LDCU.128 UR12, c[0x0][0xb10] ;  /* 0x00016200ff0c77ac */ /* 0x000ea20008000c00 */
[----:B------:R-:W3:Y:S01]  /*2560*/  LDCU UR16, c[0x0][0xb0c] ;  /* 0x00016180ff1077ac */ /* 0x000ee20008000800 */
[----:B------:R-:W4:Y:S01]  /*2570*/  LDCU UR17, c[0x0][0xb20] ;  /* 0x00016400ff1177ac */ /* 0x000f220008000800 */
[----:B--2---:R-:W-:Y:S02]  /*2580*/  UIMAD.WIDE.U32 UR10, UR38, UR12, URZ ;  /* 0x0000000c260a72a5 */ /* 0x004fe4000f8e00ff */
[----:B------:R-:W-:Y:S02]  /*2590*/  UIMAD.WIDE.U32 UR8, UR37, UR15, URZ ;  /* 0x0000000f250872a5 */ /* 0x000fe4000f8e00ff */
[----:B---3--:R-:W-:Y:S02]  /*25a0*/  UISETP.NE.AND UP2, UPT, UR16, 0x1, UPT ;  /* 0x000000011000788c */ /* 0x008fe4000bf45270 */
[----:B------:R-:W-:Y:S01]  /*25b0*/  UISETP.NE.AND UP0, UPT, UR14, 0x1, UPT ;  /* 0x000000010e00788c */ /* 0x000fe2000bf05270 */
[----:B------:R-:W-:-:S02]  /*25c0*/  UMOV UR6, UR11 ;  /* 0x0000000b00067c82 */ /* 0x000fc40008000000 */
[----:B------:R-:W-:Y:S01]  /*25d0*/  UMOV UR4, UR9 ;  /* 0x0000000900047c82 */ /* 0x000fe20008000000 */
[----:B------:R-:W-:Y:S02]  /*25e0*/  USHF.R.U32.HI UR6, URZ, UR13, UR6 ;  /* 0x0000000dff067299 */ /* 0x000fe40008011606 */
[----:B----4-:R-:W-:Y:S02]  /*25f0*/  USHF.R.U32.HI UR4, URZ, UR17, UR4 ;  /* 0x00000011ff047299 */ /* 0x010fe40008011604 */
[----:B------:R-:W-:Y:S02]  /*2600*/  USEL UR6, UR38, UR6, !UP2 ;  /* 0x0000000626067287 */ /* 0x000fe4000d000000 */
[----:B------:R-:W-:-:S04]  /*2610*/  USEL UR4, UR37, UR4, !UP0 ;  /* 0x0000000425047287 */ /* 0x000fc8000c000000 */
[----:B------:R-:W-:Y:S02]  /*2620*/  UIADD3 UR8, UPT, UPT, UR6, -UR4, URZ ;  /* 0x8000000406087290 */ /* 0x000fe4000fffe0ff */
[----:B------:R-:W-:Y:S02]  /*2630*/  UIADD3 UR4, UPT, UPT, -UR6, UR4, URZ ;  /* 0x0000000406047290 */ /* 0x000fe4000fffe1ff */
[----:B------:R-:W-:Y:S02]  /*2640*/  UIMAD UR37, UR8, UR14, UR37 ;  /* 0x0000000e082572a4 */ /* 0x000fe4000f8e0225 */
[----:B------:R-:W-:-:S12]  /*2650*/  UIMAD UR38, UR4, UR16, UR38 ;  /* 0x00000010042672a4 */ /* 0x000fd8000f8e0226 */
.L_x_41:
[----:B------:R-:W-:Y:S01]  /*2660*/  VIADD R11, R11, 0x1 ;  /* 0x000000010b0b7836 */ /* 0x000fe20000000000 */
[----:B------:R-:W-:Y:S02]  /*2670*/  R2UR UR6, R145 ;  /* 0x00000000910672ca */ /* 0x000fe400000e0000 */
[----:B------:R-:W-:Y:S02]  /*2680*/  R2UR UR4, R144 ;  /* 0x00000000900472ca */ /* 0x000fe400000e0000 */
[C---:B------:R-:W-:Y:S02]  /*2690*/  ISETP.NE.AND P0, PT, R11.reuse, 0x2, PT ;  /* 0x000000020b00780c */ /* 0x040fe40003f05270 */
[----:B------:R-:W-:Y:S02]  /*26a0*/  PLOP3.LUT P1, PT, PT, PT, PT, 0x80, 0x8 ;  /* 0x000000000008781c */ /* 0x000fe40003f2f070 */
[----:B-1----:R-:W-:Y:S02]  /*26b0*/  SEL R0, RZ, 0x1, P0 ;  /* 0x00000001ff007807 */ /* 0x002fe40000000000 */
[----:B------:R-:W-:-:S02]  /*26c0*/  SEL R11, R11, RZ, P0 ;  /* 0x000000ff0b0b7207 */ /* 0x000fc40000000000 */
[----:B------:R-:W-:Y:S01]  /*26d0*/  LOP3.LUT R10, R10, R0, RZ, 0x3c, !PT ;  /* 0x000000000a0a7212 */ /* 0x000fe200078e3cff */
[----:B------:R-:W-:Y:S02]  /*26e0*/  UIADD3 UR16, UPT, UPT, UR38, UR6, URZ ;  /* 0x0000000626107290 */ /* 0x000fe4000fffe0ff */
[----:B------:R-:W-:Y:S01]  /*26f0*/  UIADD3 UR20, UPT, UPT, UR37, UR4, URZ ;  /* 0x0000000425147290 */ /* 0x000fe2000fffe0ff */
[----:B------:R-:W-:Y:S11]  /*2700*/  BRA.U UP1, `(.L_x_42) ;  /* 0xfffffff101507547 */ /* 0x000ff6000b83ffff */
[----:B------:R-:W-:Y:S01]  /*2710*/  UIADD3 UR7, UPT, UPT, UR7, 0x20, URZ ;  /* 0x0000002007077890 */ /* 0x000fe2000fffe0ff */
[----:B------:R-:W-:-:S03]  /*2720*/  SHF.L.U32 R2, R12, 0x1f, RZ ;  /* 0x0000001f0c027819 */ /* 0x000fc600000006ff */
[----:B------:R-:W-:-:S09]  /*2730*/  ULEA UR4, UR5, UR7, 0x3 ;  /* 0x0000000705047291 */ /* 0x000fd2000f8e18ff */
[----:B------:R-:W1:Y:S02]  /*2740*/  SYNCS.PHASECHK.TRANS64.TRYWAIT P0, [UR4], R2 ;  /* 0x00000002ff0075a7 */ /* 0x000e640008001104 */
[----:B-1----:R-:W-:Y:S05]  /*2750*/  @!P0 BRA `(.L_x_43) ;  /* 0x0000008c00508947 */ /* 0x002fea0003800000 */
.L_x_141:
[----:B------:R-:W-:-:S04]  /*2760*/  UIADD3 UR4, UPT, UPT, UR5, 0x1, URZ ;  /* 0x0000000105047890 */ /* 0x000fc8000fffe0ff */
[----:B------:R-:W-:-:S04]  /*2770*/  UISETP.NE.AND UP0, UPT, UR4, 0x4, UPT ;  /* 0x000000040400788c */ /* 0x000fc8000bf05270 */
[----:B------:R-:W-:Y:S02]  /*2780*/  USEL UR6, URZ, 0x1, UP0 ;  /* 0x00000001ff067887 */ /* 0x000fe40008000000 */
[----:B------:R-:W-:-:S04]  /*2790*/  USEL UR4, UR4, URZ, UP0 ;  /* 0x000000ff04047287 */ /* 0x000fc80008000000 */
[----:B------:R-:W-:Y:S01]  /*27a0*/  ULEA UR5, UR4, UR7, 0x3 ;  /* 0x0000000704057291 */ /* 0x000fe2000f8e18ff */
[----:B-1----:R-:W-:-:S04]  /*27b0*/  LOP3.LUT R2, R12, UR6, RZ, 0x3c, !PT ;  /* 0x000000060c027c12 */ /* 0x002fc8000f8e3cff */
[----:B------:R-:W-:-:S04]  /*27c0*/  SHF.L.U32 R3, R2, 0x1f, RZ ;  /* 0x0000001f02037819 */ /* 0x000fc800000006ff */
[----:B------:R-:W1:Y:S02]  /*27d0*/  SYNCS.PHASECHK.TRANS64.TRYWAIT P0, [UR5], R3 ;  /* 0x00000003ff0075a7 */ /* 0x000e640008001105 */
[----:B-1----:R-:W-:Y:S05]  /*27e0*/  @!P0 BRA `(.L_x_44) ;  /* 0x0000008c00448947 */ /* 0x002fea0003800000 */
.L_x_143:
[----:B------:R-:W-:-:S04]  /*27f0*/  UIADD3 UR4, UPT, UPT, UR4, 0x1, URZ ;  /* 0x0000000104047890 */ /* 0x000fc8000fffe0ff */
[----:B------:R-:W-:-:S04]  /*2800*/  UISETP.NE.AND UP0, UPT, UR4, 0x4, UPT ;  /* 0x000000040400788c */ /* 0x000fc8000bf05270 */
[----:B------:R-:W-:Y:S02]  /*2810*/  USEL UR6, URZ, 0x1, UP0 ;  /* 0x00000001ff067887 */ /* 0x000fe40008000000 */
[----:B------:R-:W-:-:S04]  /*2820*/  USEL UR4, UR4, URZ, UP0 ;  /* 0x000000ff04047287 */ /* 0x000fc80008000000 */
[----:B------:R-:W-:Y:S01]  /*2830*/  ULEA UR5, UR4, UR7, 0x3 ;  /* 0x0000000704057291 */ /* 0x000fe2000f8e18ff */
[----:B------:R-:W-:-:S04]  /*2840*/  LOP3.LUT R2, R2, UR6, RZ, 0x3c, !PT ;  /* 0x0000000602027c12 */ /* 0x000fc8000f8e3cff */
[----:B-1----:R-:W-:-:S04]  /*2850*/  SHF.L.U32 R3, R2, 0x1f, RZ ;  /* 0x0000001f02037819 */ /* 0x002fc800000006ff */
[----:B------:R-:W1:Y:S02]  /*2860*/  SYNCS.PHASECHK.TRANS64.TRYWAIT P0, [UR5], R3 ;  /* 0x00000003ff0075a7 */ /* 0x000e640008001105 */
[----:B-1----:R-:W-:Y:S05]  /*2870*/  @!P0 BRA `(.L_x_45) ;  /* 0x0000008c00388947 */ /* 0x002fea0003800000 */
.L_x_145:
[----:B------:R-:W-:-:S04]  /*2880*/  UIADD3 UR4, UPT, UPT, UR4, 0x1, URZ ;  /* 0x0000000104047890 */ /* 0x000fc8000fffe0ff */
[----:B------:R-:W-:-:S04]  /*2890*/  UISETP.NE.AND UP0, UPT, UR4, 0x4, UPT ;  /* 0x000000040400788c */ /* 0x000fc8000bf05270 */
[----:B------:R-:W-:Y:S02]  /*28a0*/  USEL UR5, URZ, 0x1, UP0 ;  /* 0x00000001ff057887 */ /* 0x000fe40008000000 */
[----:B------:R-:W-:-:S04]  /*28b0*/  USEL UR4, UR4, URZ, UP0 ;  /* 0x000000ff04047287 */ /* 0x000fc80008000000 */
[----:B------:R-:W-:Y:S01]  /*28c0*/  ULEA UR4, UR4, UR7, 0x3 ;  /* 0x0000000704047291 */ /* 0x000fe2000f8e18ff */
[----:B------:R-:W-:-:S04]  /*28d0*/  LOP3.LUT R2, R2, UR5, RZ, 0x3c, !PT ;  /* 0x0000000502027c12 */ /* 0x000fc8000f8e3cff */
[----:B------:R-:W-:Y:S01]  /*28e0*/  SHF.L.U32 R2, R2, 0x1f, RZ ;  /* 0x0000001f02027819 */ /* 0x000fe200000006ff */
[----:B-1----:R-:W-:-:S07]  /*28f0*/  IMAD.U32 R0, RZ, RZ, UR4 ;  /* 0x00000004ff007e24 */ /* 0x002fce000f8e00ff */
.L_x_46:
[----:B-1----:R1:W2:Y:S02]  /*2900*/  SYNCS.PHASECHK.TRANS64.TRYWAIT P0, [R0+URZ], R2 ;  /* 0x00000002000075a7 */ /* 0x0022a400080011ff */
[----:B--2---:R-:W-:Y:S05]  /*2910*/  @!P0 NANOSLEEP.SYNCS 0x989680 ;  /* 0x009896800000895d */ /* 0x004fea0003900000 */
[----:B------:R-:W2:Y:S02]  /*2920*/  @!P0 SYNCS.PHASECHK.TRANS64 P0, [R0+URZ], R2 ;  /* 0x00000002000085a7 */ /* 0x000ea400080010ff */
[----:B--2---:R-:W-:Y:S05]  /*2930*/  @P0 EXIT ;  /* 0x000000000000094d */ /* 0x004fea0003800000 */
[----:B------:R-:W-:Y:S05]  /*2940*/  BRA `(.L_x_46) ;  /* 0xfffffffc00ec7947 */ /* 0x000fea000383ffff */
.L_x_22:
[----:B------:R-:W1:Y:S02]  /*2950*/  S2UR UR4, SR_CgaCtaId ;  /* 0x00000000000479c3 */ /* 0x000e640000008800 */
[----:B-1----:R-:W-:-:S04]  /*2960*/  UISETP.NE.AND UP0, UPT, UR4, URZ, UPT ;  /* 0x000000ff0400728c */ /* 0x002fc8000bf05270 */
[----:B------:R-:W-:-:S09]  /*2970*/  UISETP.NE.OR UP0, UPT, UR17, 0x1, UP0 ;  /* 0x000000011100788c */ /* 0x000fd20008705670 */
[----:B------:R-:W-:Y:S05]  /*2980*/  BRA.U UP0, `(.L_x_47) ;  /* 0x00000005004c7547 */ /* 0x000fea000b800000 */
[----:B------:R-:W1:Y:S01]  /*2990*/  S2UR UR5, SR_CgaCtaId ;  /* 0x00000000000579c3 */ /* 0x000e620000008800 */
[----:B------:R-:W-:Y:S01]  /*29a0*/  UMOV UR4, 0x400 ;  /* 0x0000040000047882 */ /* 0x000fe20000000000 */
[----:B------:R-:W-:Y:S01]  /*29b0*/  ISETP.GE.U32.AND P2, PT, R0, 0x2, PT ;  /* 0x000000020000780c */ /* 0x000fe20003f46070 */
[----:B------:R-:W-:Y:S01]  /*29c0*/  IMAD.MOV.U32 R12, RZ, RZ, 0x1 ;  /* 0x00000001ff0c7424 */ /* 0x000fe200078e00ff */
[----:B------:R-:W-:Y:S02]  /*29d0*/  CS2R R10, SRZ ;  /* 0x00000000000a7805 */ /* 0x000fe4000001ff00 */
[----:B------:R-:W-:Y:S01]  /*29e0*/  CS2R R8, SRZ ;  /* 0x0000000000087805 */ /* 0x000fe2000001ff00 */
[----:B-1----:R-:W-:-:S03]  /*29f0*/  ULEA UR6, UR5, UR4, 0x18 ;  /* 0x0000000405067291 */ /* 0x002fc6000f8ec0ff */
[----:B------:R-:W-:-:S09]  /*2a00*/  UMOV UR5, URZ ;  /* 0x000000ff00057c82 */ /* 0x000fd20008000000 */
.L_x_51:
[----:B------:R-:W-:Y:S02]  /*2a10*/  LEA R2, R8, UR6, 0x3 ;  /* 0x0000000608027c11 */ /* 0x000fe4000f8e18ff */
[----:B------:R-:W-:-:S03]  /*2a20*/  SHF.L.U32 R4, R9, 0x1f, RZ ;  /* 0x0000001f09047819 */ /* 0x000fc600000006ff */
[----:B------:R-:W-:Y:S01]  /*2a30*/  VIADD R5, R2, 0xe0 ;  /* 0x000000e002057836 */ /* 0x000fe20000000000 */
[----:B------:R-:W1:Y:S02]  /*2a40*/  SYNCS.PHASECHK.TRANS64.TRYWAIT P0, [R2+URZ+0xd0], R4 ;  /* 0x0000d004020075a7 */ /* 0x000e6400080011ff */
[----:B-1----:R-:W-:Y:S05]  /*2a50*/  @!P0 BRA `(.L_x_48) ;  /* 0x0000008800d88947 */ /* 0x002fea0003800000 */
.L_x_146:
[----:B------:R-:W-:Y:S01]  /*2a60*/  ULEA UR4, UR5, UR6, 0x3 ;  /* 0x0000000605047291 */ /* 0x000fe2000f8e18ff */
[----:B-1----:R-:W-:Y:S01]  /*2a70*/  PRMT R2, RZ, 0x654, R5 ;  /* 0x00000654ff027816 */ /* 0x002fe20000000005 */
[----:B------:R-:W-:Y:S01]  /*2a80*/  @!P2 IMAD.MOV.U32 R4, RZ, RZ, 0x10 ;  /* 0x00000010ff04a424 */ /* 0x000fe200078e00ff */
[----:B------:R-:W-:Y:S01]  /*2a90*/  SHF.L.U32 R5, R12, 0x1f, RZ ;  /* 0x0000001f0c057819 */ /* 0x000fe200000006ff */
[----:B------:R-:W-:Y:S01]  /*2aa0*/  UIADD3 UR7, UPT, UPT, UR4, 0x90, URZ ;  /* 0x0000009004077890 */ /* 0x000fe2000fffe0ff */
[----:B------:R1:W-:Y:S05]  /*2ab0*/  SYNCS.ARRIVE.TRANS64.RED.A1T0 RZ, [R2+URZ], RZ ;  /* 0x000000ff02ff79a7 */ /* 0x0003ea00081004ff */
[----:B------:R-:W-:Y:S01]  /*2ac0*/  IMAD.U32 R6, RZ, RZ, UR7 ;  /* 0x00000007ff067e24 */ /* 0x000fe2000f8e00ff */
[----:B------:R-:W2:Y:S04]  /*2ad0*/  SYNCS.PHASECHK.TRANS64.TRYWAIT P0, [UR4+0xa0], R5 ;  /* 0x0000a005ff0075a7 */ /* 0x000ea80008001104 */
[----:B------:R-:W-:Y:S01]  /*2ae0*/  PRMT R6, R0, 0x654, R6 ;  /* 0x0000065400067816 */ /* 0x000fe20000000006 */
[----:B-12---:R-:W-:Y:S06]  /*2af0*/  @!P0 BRA `(.L_x_49) ;  /* 0x0000008800c48947 */ /* 0x006fec0003800000 */
.L_x_148:
[----:B------:R-:W-:Y:S01]  /*2b00*/  ULEA UR8, UR5, UR6, 0x4 ;  /* 0x0000000605087291 */ /* 0x000fe2000f8e20ff */
[----:B------:R-:W-:Y:S01]  /*2b10*/  SEL R3, R6, R3, !P2 ;  /* 0x0000000306037207 */ /* 0x000fe20005000000 */
[----:B------:R-:W-:Y:S01]  /*2b20*/  UIADD3 UR9, UPT, UPT, UR4, 0x90, URZ ;  /* 0x0000009004097890 */ /* 0x000fe2000fffe0ff */
[----:B-1----:R-:W-:Y:S01]  /*2b30*/  LEA R2, R11, UR6, 0x3 ;  /* 0x000000060b027c11 */ /* 0x002fe2000f8e18ff */
[----:B------:R-:W-:Y:S01]  /*2b40*/  UIADD3 UR8, UPT, UPT, UR8, 0x100, URZ ;  /* 0x0000010008087890 */ /* 0x000fe2000fffe0ff */
[----:B------:R1:W-:Y:S01]  /*2b50*/  @!P2 SYNCS.ARRIVE.TRANS64.RED RZ, [R3+URZ], R4 ;  /* 0x0000000403ffa9a7 */ /* 0x0003e200080004ff */
[----:B------:R-:W-:Y:S01]  /*2b60*/  UIADD3 UR4, UPT, UPT, UR5, 0x1, URZ ;  /* 0x0000000105047890 */ /* 0x000fe2000fffe0ff */
[----:B------:R-:W-:-:S03]  /*2b70*/  VIADD R8, R8, 0x1 ;  /* 0x0000000108087836 */ /* 0x000fc60000000000 */
[----:B------:R-:W-:Y:S02]  /*2b80*/  UISETP.NE.AND UP0, UPT, UR4, 0x2, UPT ;  /* 0x000000020400788c */ /* 0x000fe4000bf05270 */
[----:B------:R-:W-:Y:S01]  /*2b90*/  ISETP.NE.AND P0, PT, R8, 0x2, PT ;  /* 0x000000020800780c */ /* 0x000fe20003f05270 */
[----:B------:R-:W-:Y:S06]  /*2ba0*/  UGETNEXTWORKID.BROADCAST [UR8], [UR9] ;  /* 0x00000000080073ca */ /* 0x000fec0008000100 */
[----:B------:R-:W-:Y:S02]  /*2bb0*/  USEL UR7, URZ, 0x1, UP0 ;  /* 0x00000001ff077887 */ /* 0x000fe40008000000 */
[----:B------:R-:W-:-:S04]  /*2bc0*/  USEL UR5, UR4, URZ, UP0 ;  /* 0x000000ff04057287 */ /* 0x000fc80008000000 */
[----:B------:R-:W-:Y:S02]  /*2bd0*/  LOP3.LUT R12, R12, UR7, RZ, 0x3c, !PT ;  /* 0x000000070c0c7c12 */ /* 0x000fe4000f8e3cff */
[----:B-1----:R-:W-:-:S04]  /*2be0*/  SHF.L.U32 R4, R10, 0x1f, RZ ;  /* 0x0000001f0a047819 */ /* 0x002fc800000006ff */
[----:B------:R-:W1:Y:S02]  /*2bf0*/  SYNCS.PHASECHK.TRANS64.TRYWAIT P1, [R2+URZ+0x90], R4 ;  /* 0x00009004020075a7 */ /* 0x000e6400080211ff */
[----:B-1----:R-:W-:Y:S05]  /*2c00*/  @!P1 BRA `(.L_x_50) ;  /* 0x0000008800989947 */ /* 0x002fea0003800000 */
.L_x_149:
[C---:B-1----:R-:W-:Y:S01]  /*2c10*/  LEA R4, R11.reuse, UR6, 0x4 ;  /* 0x000000060b047c11 */ /* 0x042fe2000f8e20ff */
[----:B------:R-:W-:Y:S01]  /*2c20*/  VIADD R2, R2, 0xa0 ;  /* 0x000000a002027836 */ /* 0x000fe20000000000 */
[----:B------:R-:W-:Y:S01]  /*2c30*/  SEL R8, R8, RZ, P0 ;  /* 0x000000ff08087207 */ /* 0x000fe20000000000 */
[----:B------:R-:W-:-:S03]  /*2c40*/  VIADD R11, R11, 0x1 ;  /* 0x000000010b0b7836 */ /* 0x000fc60000000000 */
[----:B------:R-:W1:Y:S01]  /*2c50*/  LDS.128 R4, [R4+0x100] ;  /* 0x0001000004047984 */ /* 0x000e620000000c00 */
[----:B------:R-:W-:Y:S02]  /*2c60*/  PRMT R2, RZ, 0x654, R2 ;  /* 0x00000654ff027816 */ /* 0x000fe40000000002 */
[C---:B------:R-:W-:Y:S01]  /*2c70*/  ISETP.NE.AND P1, PT, R11.reuse, 0x2, PT ;  /* 0x000000020b00780c */ /* 0x040fe20003f25270 */
[----:B------:R-:W-:Y:S01]  /*2c80*/  @!PT LDS RZ, [RZ] ;  /* 0x00000000fffff984 */ /* 0x000fe20000000800 */
[----:B------:R-:W-:Y:S01]  /*2c90*/  @!PT LDS RZ, [RZ] ;  /* 0x00000000fffff984 */ /* 0x000fe20000000800 */
[----:B------:R-:W-:Y:S01]  /*2ca0*/  @!PT LDS RZ, [RZ] ;  /* 0x00000000fffff984 */ /* 0x000fe20000000800 */
[----:B------:R-:W-:Y:S01]  /*2cb0*/  @!PT LDS RZ, [RZ] ;  /* 0x00000000fffff984 */ /* 0x000fe20000000800 */
[----:B------:R2:W-:Y:S06]  /*2cc0*/  MEMBAR.ALL.CTA ;  /* 0x0000000000007992 */ /* 0x0005ec0000008000 */
[----:B--2---:R-:W2:Y:S01]  /*2cd0*/  FENCE.VIEW.ASYNC.S ;  /* 0x00000000000073c6 */ /* 0x004ea20000000000 */
[----:B------:R-:W-:Y:S01]  /*2ce0*/  SEL R11, R11, RZ, P1 ;  /* 0x000000ff0b0b7207 */ /* 0x000fe20000800000 */
[----:B--2---:R2:W-:Y:S01]  /*2cf0*/  SYNCS.ARRIVE.TRANS64.RED.A1T0 RZ, [R2+URZ], RZ ;  /* 0x000000ff02ff79a7 */ /* 0x0045e200081004ff */
[----:B-1----:R-:W-:-:S02]  /*2d00*/  LOP3.LUT P3, RZ, R6, 0x1, RZ, 0xc0, !PT ;  /* 0x0000000106ff7812 */ /* 0x002fc4000786c0ff */
[----:B------:R-:W-:-:S04]  /*2d10*/  SEL R4, RZ, 0x1, P1 ;  /* 0x00000001ff047807 */ /* 0x000fc80000800000 */
[----:B------:R-:W-:Y:S02]  /*2d20*/  LOP3.LUT R10, R10, R4, RZ, 0x3c, !PT ;  /* 0x000000040a0a7212 */ /* 0x000fe400078e3cff */
[----:B--2---:R-:W-:-:S04]  /*2d30*/  SEL R2, RZ, 0x1, P0 ;  /* 0x00000001ff027807 */ /* 0x004fc80000000000 */
[----:B------:R-:W-:Y:S01]  /*2d40*/  LOP3.LUT R9, R9, R2, RZ, 0x3c, !PT ;  /* 0x0000000209097212 */ /* 0x000fe200078e3cff */
[----:B------:R-:W-:Y:S06]  /*2d50*/  @P3 BRA `(.L_x_51) ;  /* 0xfffffffc002c3947 */ /* 0x000fec000383ffff */
[----:B------:R-:W-:Y:S01]  /*2d60*/  ULEA UR4, UR5, UR6, 0x3 ;  /* 0x0000000605047291 */ /* 0x000fe2000f8e18ff */
[----:B------:R-:W-:-:S08]  /*2d70*/  SHF.L.U32 R2, R12, 0x1f, RZ ;  /* 0x0000001f0c027819 */ /* 0x000fd000000006ff */
[----:B------:R-:W1:Y:S02]  /*2d80*/  SYNCS.PHASECHK.TRANS64 P0, [UR4+0xa0], R2 ;  /* 0x0000a002ff0075a7 */ /* 0x000e640008001004 */
[----:B-1----:R-:W-:Y:S05]  /*2d90*/  @P0 BRA `(.L_x_52) ;  /* 0x0000000000080947 */ /* 0x002fea0003800000 */
[----:B------:R-:W1:Y:S02]  /*2da0*/  SYNCS.PHASECHK.TRANS64.TRYWAIT P0, [UR4+0xa0], R2 ;  /* 0x0000a002ff0075a7 */ /* 0x000e640008001104 */
[----:B-1----:R-:W-:Y:S05]  /*2db0*/  @!P0 BRA `(.L_x_53) ;  /* 0x0000008800408947 */ /* 0x002fea0003800000 */
.L_x_52:
[----:B------:R-:W-:-:S04]  /*2dc0*/  UIADD3 UR7, UPT, UPT, UR5, 0x1, URZ ;  /* 0x0000000105077890 */ /* 0x000fc8000fffe0ff */
[----:B------:R-:W-:-:S04]  /*2dd0*/  UISETP.NE.AND UP0, UPT, UR7, 0x2, UPT ;  /* 0x000000020700788c */ /* 0x000fc8000bf05270 */
[----:B------:R-:W-:Y:S02]  /*2de0*/  USEL UR8, URZ, 0x1, UP0 ;  /* 0x00000001ff087887 */ /* 0x000fe40008000000 */
[----:B------:R-:W-:-:S04]  /*2df0*/  USEL UR7, UR7, URZ, UP0 ;  /* 0x000000ff07077287 */ /* 0x000fc80008000000 */
[----:B------:R-:W-:Y:S01]  /*2e00*/  ULEA UR7, UR7, UR6, 0x3 ;  /* 0x0000000607077291 */ /* 0x000fe2000f8e18ff */
[----:B-1----:R-:W-:-:S04]  /*2e10*/  LOP3.LUT R2, R12, UR8, RZ, 0x3c, !PT ;  /* 0x000000080c027c12 */ /* 0x002fc8000f8e3cff */
[----:B------:R-:W-:-:S04]  /*2e20*/  SHF.L.U32 R0, R2, 0x1f, RZ ;  /* 0x0000001f02007819 */ /* 0x000fc800000006ff */
[----:B------:R-:W1:Y:S02]  /*2e30*/  SYNCS.PHASECHK.TRANS64 P0, [UR7+0xa0], R0 ;  /* 0x0000a000ff0075a7 */ /* 0x000e640008001007 */
[----:B-1----:R-:W-:Y:S05]  /*2e40*/  @P0 EXIT ;  /* 0x000000000000094d */ /* 0x002fea0003800000 */
[----:B------:R-:W-:Y:S02]  /*2e50*/  SHF.L.U32 R2, R2, 0x1f, RZ ;  /* 0x0000001f02027819 */ /* 0x000fe400000006ff */
[----:B------:R-:W-:-:S07]  /*2e60*/  MOV R0, UR7 ;  /* 0x0000000700007c02 */ /* 0x000fce0008000f00 */
.L_x_54:
[----:B-1----:R1:W2:Y:S02]  /*2e70*/  SYNCS.PHASECHK.TRANS64.TRYWAIT P0, [R0+URZ+0xa0], R2 ;  /* 0x0000a002000075a7 */ /* 0x0022a400080011ff */
[----:B--2---:R-:W-:Y:S05]  /*2e80*/  @!P0 NANOSLEEP.SYNCS 0x989680 ;  /* 0x009896800000895d */ /* 0x004fea0003900000 */
[----:B------:R-:W2:Y:S02]  /*2e90*/  @!P0 SYNCS.PHASECHK.TRANS64 P0, [R0+URZ+0xa0], R2 ;  /* 0x0000a002000085a7 */ /* 0x000ea400080010ff */
[----:B--2---:R-:W-:Y:S05]  /*2ea0*/  @P0 EXIT ;  /* 0x000000000000094d */ /* 0x004fea0003800000 */
[----:B------:R-:W-:Y:S05]  /*2eb0*/  BRA `(.L_x_54) ;  /* 0xfffffffc00ec7947 */ /* 0x000fea000383ffff */
.L_x_47:
[----:B------:R-:W-:Y:S05]  /*2ec0*/  BRA.U UP4, `(.L_x_55) ;  /* 0x0000000d04407547 */ /* 0x000fea000b800000 */
[----:B------:R-:W1:Y:S01]  /*2ed0*/  S2UR UR7, SR_CgaCtaId ;  /* 0x00000000000779c3 */ /* 0x000e620000008800 */
[----:B------:R-:W-:Y:S01]  /*2ee0*/  UMOV UR4, 0x40 ;  /* 0x0000004000047882 */ /* 0x000fe20000000000 */
[----:B------:R-:W-:Y:S01]  /*2ef0*/  NOP ;  /* 0x0000000000007918 */ /* 0x000fe20000000000 */
[----:B------:R-:W-:Y:S01]  /*2f00*/  UMOV UR6, 0x400 ;  /* 0x0000040000067882 */ /* 0x000fe20000000000 */
[----:B-1----:R-:W-:Y:S02]  /*2f10*/  ULEA UR5, UR7, UR4, 0x18 ;  /* 0x0000000407057291 */ /* 0x002fe4000f8ec0ff */
[----:B------:R-:W-:-:S07]  /*2f20*/  ULEA UR6, UR7, UR6, 0x18 ;  /* 0x0000000607067291 */ /* 0x000fce000f8ec0ff */
[----:B------:R-:W1:Y:S02]  /*2f30*/  LDS.U8 R0, [UR5+0x1c] ;  /* 0x00001c05ff007984 */ /* 0x000e640008000000 */
[----:B-1----:R-:W-:-:S13]  /*2f40*/  ISETP.NE.AND P0, PT, R0, RZ, PT ;  /* 0x000000ff0000720c */ /* 0x002fda0003f05270 */
[----:B------:R-:W-:Y:S05]  /*2f50*/  @P0 BRA `(.L_x_56) ;  /* 0x0000000000580947 */ /* 0x000fea0003800000 */
[----:B------:R-:W-:-:S13]  /*2f60*/  ELECT P0, URZ, PT ;  /* 0x0000000000ff782f */ /* 0x000fda0003800000 */
[----:B------:R-:W-:Y:S05]  /*2f70*/  @!P0 BRA `(.L_x_57) ;  /* 0x0000000000608947 */ /* 0x000fea0003800000 */
[----:B------:R-:W-:Y:S01]  /*2f80*/  UMOV UR4, 0x10 ;  /* 0x0000001000047882 */ /* 0x000fe20000000000 */
[----:B------:R-:W-:Y:S01]  /*2f90*/  HFMA2 R0, -RZ, RZ, 0, 5.9604644775390625e-08 ;  /* 0x00000001ff007431 */ /* 0x000fe200000001ff */
[----:B------:R-:W-:-:S03]  /*2fa0*/  MOV R3, 0xffff ;  /* 0x0000ffff00037802 */ /* 0x000fc60000000f00 */
[----:B------:R-:W-:Y:S04]  /*2fb0*/  DEPBAR.LE SB1, 0x36 ;  /* 0x00009d800000791a */ /* 0x000fe80000000000 */
[----:B------:R-:W1:Y:S02]  /*2fc0*/  UTCATOMSWS.FIND_AND_SET.ALIGN UP0, UR4, UR4 ;  /* 0x00000004000475e3 */ /* 0x000e640008000800 */
[----:B-1----:R-:W-:Y:S01]  /*2fd0*/  MOV R4, UR4 ;  /* 0x0000000400047c02 */ /* 0x002fe20008000f00 */
[----:B------:R-:W-:Y:S06]  /*2fe0*/  BRA.U UP0, `(.L_x_58) ;  /* 0x0000000100187547 */ /* 0x000fec000b800000 */
.L_x_59:
[----:B------:R-:W-:Y:S05]  /*2ff0*/  NANOSLEEP 0x64 ;  /* 0x000000640000795d */ /* 0x000fea0003800000 */
[----:B------:R-:W-:-:S05]  /*3000*/  UMOV UR4, 0x10 ;  /* 0x0000001000047882 */ /* 0x000fca0000000000 */
[----:B------:R-:W-:Y:S04]  /*3010*/  DEPBAR.LE SB1, 0x36 ;  /* 0x00009d800000791a */ /* 0x000fe80000000000 */
[----:B------:R-:W1:Y:S02]  /*3020*/  UTCATOMSWS.FIND_AND_SET.ALIGN UP0, UR4, UR4 ;  /* 0x00000004000475e3 */ /* 0x000e640008000800 */
[----:B-1----:R-:W-:Y:S01]  /*3030*/  MOV R4, UR4 ;  /* 0x0000000400047c02 */ /* 0x002fe20008000f00 */
[----:B------:R-:W-:Y:S05]  /*3040*/  BRA.U !UP0, `(.L_x_59) ;  /* 0xfffffffd08e87547 */ /* 0x000fea000b83ffff */
.L_x_58:
[-C--:B------:R-:W-:Y:S02]  /*3050*/  SHF.L.U32 R3, R3, R4.reuse, RZ ;  /* 0x0000000403037219 */ /* 0x080fe400000006ff */
[----:B------:R-:W-:Y:S01]  /*3060*/  SHF.L.U32 R0, R0, R4, RZ ;  /* 0x0000000400007219 */ /* 0x000fe200000006ff */
[----:B------:R-:W-:Y:S02]  /*3070*/  IMAD.SHL.U32 R4, R4, 0x20, RZ ;  /* 0x0000002004047824 */ /* 0x000fe400078e00ff */
[----:B------:R1:W-:Y:S04]  /*3080*/  ATOMS.OR RZ, [UR5+0x14], R3 ;  /* 0x00001403ffff798c */ /* 0x0003e8000b000005 */
[----:B------:R1:W-:Y:S04]  /*3090*/  ATOMS.OR RZ, [UR5+0x18], R0 ;  /* 0x00001800ffff798c */ /* 0x0003e8000b000005 */
[----:B------:R1:W-:Y:S01]  /*30a0*/  STS [UR6+0x120], R4 ;  /* 0x00012004ff007988 */ /* 0x0003e20008000806 */
[----:B------:R-:W-:Y:S05]  /*30b0*/  BRA `(.L_x_57) ;  /* 0x0000000000107947 */ /* 0x000fea0003800000 */
.L_x_56:
[----:B------:R-:W-:Y:S02]  /*30c0*/  MOV R0, 0xffffffff ;  /* 0xffffffff00007802 */ /* 0x000fe40000000f00 */
[----:B------:R-:W-:-:S03]  /*30d0*/  MOV R4, 0x3100 ;  /* 0x0000310000047802 */ /* 0x000fc60000000f00 */
[----:B------:R1:W-:Y:S04]  /*30e0*/  STS [UR6+0x120], R0 ;  /* 0x00012000ff007988 */ /* 0x0003e80008000806 */
[----:B-1---5:R-:W-:Y:S05]  /*30f0*/  CALL.REL.NOINC `($__internal_1_$__cuda_sm10x_tcgen05_guardrail_trap_phase_invalid_during_alloc) ;  /* 0x0000008c00587944 */ /* 0x022fea0003c00000 */
.L_x_57:
[----:B------:R-:W-:Y:S05]  /*3100*/  WARPSYNC.ALL ;  /* 0x0000000000007948 */ /* 0x000fea0003800000 */
[----:B------:R-:W2:Y:S01]  /*3110*/  S2UR UR4, SR_CgaCtaId ;  /* 0x00000000000479c3 */ /* 0x000ea20000008800 */
[----:B------:R-:W-:Y:S01]  /*3120*/  UMOV UR17, 0x400 ;  /* 0x0000040000117882 */ /* 0x000fe20000000000 */
[----:B------:R-:W-:-:S06]  /*3130*/  NOP ;  /* 0x0000000000007918 */ /* 0x000fcc0000000000 */
[----:B------:R-:W-:Y:S06]  /*3140*/  BAR.ARV 0x6, 0xa0 ;  /* 0x0182800000007b1d */ /* 0x000fec0000002000 */
[----:B------:R-:W3:Y:S01]  /*3150*/  LDCU UR5, c[0x0][0x38c] ;  /* 0x00007180ff0577ac */ /* 0x000ee20008000800 */
[----:B------:R-:W-:Y:S01]  /*3160*/  LOP3.LUT R2, R2, 0xffff, RZ, 0xc0, !PT ;  /* 0x0000ffff02027812 */ /* 0x000fe200078ec0ff */
[----:B------:R-:W-:Y:S01]  /*3170*/  IMAD.MOV.U32 R11, RZ, RZ, 0x1 ;  /* 0x00000001ff0b7424 */ /* 0x000fe200078e00ff */
[----:B------:R-:W-:Y:S01]  /*3180*/  CS2R R8, SRZ ;  /* 0x0000000000087805 */ /* 0x000fe2000001ff00 */
[----:B------:R-:W4:Y:S01]  /*3190*/  LDCU UR8, c[0x0][0x38c] ;  /* 0x00007180ff0877ac */ /* 0x000f220008000800 */
[----:B------:R-:W-:Y:S01]  /*31a0*/  R2UR UR19, R2 ;  /* 0x00000000021372ca */ /* 0x000fe200000e0000 */
[----:B------:R-:W-:Y:S01]  /*31b0*/  IMAD.MOV.U32 R10, RZ, RZ, RZ ;  /* 0x000000ffff0a7224 */ /* 0x000fe200078e00ff */
[----:B------:R-:W-:Y:S01]  /*31c0*/  UMOV UR23, URZ ;  /* 0x000000ff00177c82 */ /* 0x000fe20008000000 */
[----:B------:R-:W-:Y:S01]  /*31d0*/  UMOV UR14, URZ ;  /* 0x000000ff000e7c82 */ /* 0x000fe20008000000 */
[----:B--2---:R-:W-:Y:S01]  /*31e0*/  ULEA UR17, UR4, UR17, 0x18 ;  /* 0x0000001104117291 */ /* 0x004fe2000f8ec0ff */
[----:B------:R-:W-:Y:S01]  /*31f0*/  UMOV UR26, 0x0 ;  /* 0x00000000001a7882 */ /* 0x000fe20000000000 */
[----:B------:R-:W-:-:S02]  /*3200*/  UMOV UR27, 0x8400010 ;  /* 0x08400010001b7882 */ /* 0x000fc40000000000 */
[----:B------:R-:W-:Y:S02]  /*3210*/  UIADD3 UR6, UPT, UPT, UR17, 0x10800, URZ ;  /* 0x0001080011067890 */ /* 0x000fe4000fffe0ff */
[----:B------:R-:W-:Y:S02]  /*3220*/  UIADD3 UR7, UPT, UPT, UR17, 0x18800, URZ ;  /* 0x0001880011077890 */ /* 0x000fe4000fffe0ff */
[----:B---3--:R-:W-:Y:S01]  /*3230*/  UIADD3 UR5, UPT, UPT, UR5, 0x1f, URZ ;  /* 0x0000001f05057890 */ /* 0x008fe2000fffe0ff */
[----:B-1----:R-:W1:Y:S01]  /*3240*/  LDS R0, [UR17+0x120] ;  /* 0x00012011ff007984 */ /* 0x002e620008000800 */
[----:B------:R-:W-:Y:S02]  /*3250*/  USHF.R.U32.HI UR6, URZ, 0x4, UR6 ;  /* 0x00000004ff067899 */ /* 0x000fe40008011606 */
[----:B------:R-:W-:Y:S02]  /*3260*/  USHF.R.S32.HI UR4, URZ, 0x1f, UR5 ;  /* 0x0000001fff047899 */ /* 0x000fe40008011405 */
[----:B------:R-:W-:-:S02]  /*3270*/  ULOP3.LUT UR6, UR6, 0x3fff, URZ, 0xc0, !UPT ;  /* 0x00003fff06067892 */ /* 0x000fc4000f8ec0ff */
[----:B------:R-:W-:Y:S02]  /*3280*/  ULEA.HI UR4, UR4, UR5, URZ, 0x5 ;  /* 0x0000000504047291 */ /* 0x000fe4000f8f28ff */
[----:B------:R-:W-:Y:S02]  /*3290*/  USHF.R.U32.HI UR5, URZ, 0x4, UR7 ;  /* 0x00000004ff057899 */ /* 0x000fe40008011607 */
[----:B------:R-:W-:Y:S02]  /*32a0*/  USHF.R.S32.HI UR28, URZ, 0x5, UR4 ;  /* 0x00000005ff1c7899 */ /* 0x000fe40008011404 */
[----:B------:R-:W-:Y:S02]  /*32b0*/  ULOP3.LUT UR5, UR5, 0x3fff, URZ, 0xc0, !UPT ;  /* 0x00003fff05057892 */ /* 0x000fe4000f8ec0ff */
[----:B------:R-:W-:Y:S02]  /*32c0*/  UISETP.LT.AND UP0, UPT, UR28, 0x1, UPT ;  /* 0x000000011c00788c */ /* 0x000fe4000bf01270 */
[----:B------:R-:W-:-:S02]  /*32d0*/  ULOP3.LUT UR20, UR6, 0x10000, URZ, 0xfc, !UPT ;  /* 0x0001000006147892 */ /* 0x000fc4000f8efcff */
[----:B------:R-:W-:Y:S02]  /*32e0*/  USEL UR29, UR28, 0x1, !UP0 ;  /* 0x000000011c1d7887 */ /* 0x000fe4000c000000 */
[----:B------:R-:W-:Y:S02]  /*32f0*/  ULOP3.LUT UR21, UR5, 0x10000, URZ, 0xfc, !UPT ;  /* 0x0001000005157892 */ /* 0x000fe4000f8efcff */
[----:B------:R-:W-:Y:S02]  /*3300*/  UIADD3 UR29, UPT, UPT, -UR29, URZ, URZ ;  /* 0x000000ff1d1d7290 */ /* 0x000fe4000fffe1ff */
[----:B----4-:R-:W-:Y:S01]  /*3310*/  UISETP.GE.AND UP4, UPT, UR8, 0x1, UPT ;  /* 0x000000010800788c */ /* 0x010fe2000bf86270 */
[----:B------:R-:W-:Y:S01]  /*3320*/  UMOV UR24, 0x0 ;  /* 0x0000000000187882 */ /* 0x000fe20000000000 */
[----:B------:R-:W-:Y:S01]  /*3330*/  UMOV UR25, 0x8400010 ;  /* 0x0840001000197882 */ /* 0x000fe20000000000 */
[----:B-1----:R-:W-:-:S15]  /*3340*/  R2UR UR30, R0 ;  /* 0x00000000001e72ca */ /* 0x002fde00000e0000 */
.L_x_66:
[----:B------:R-:W-:Y:S02]  /*3350*/  LEA R0, R10, UR17, 0x3 ;  /* 0x000000110a007c11 */ /* 0x000fe4000f8e18ff */
[----:B------:R-:W-:Y:S02]  /*3360*/  SHF.L.U32 R2, R9, 0x1f, RZ ;  /* 0x0000001f09027819 */ /* 0x000fe400000006ff */
[----:B------:R-:W-:Y:S01]  /*3370*/  PLOP3.LUT P0, PT, PT, PT, UP4, 0x80, 0x8 ;  /* 0x000000000008781c */ /* 0x000fe20003f0f048 */
[----:B------:R-:W-:Y:S01]  /*3380*/  VIADD R3, R0, 0xa0 ;  /* 0x000000a000037836 */ /* 0x000fe20000000000 */
[----:B-1----:R-:W1:Y:S02]  /*3390*/  SYNCS.PHASECHK.TRANS64.TRYWAIT P1, [R0+URZ+0x90], R2 ;  /* 0x00009002000075a7 */ /* 0x002e6400080211ff */
[----:B-1-3--:R-:W-:Y:S09]  /*33a0*/  @!P1 BRA `(.L_x_60) ;  /* 0x0000008000dc9947 */ /* 0x00aff20003800000 */
.L_x_151:
[----:B------:R-:W-:Y:S01]  /*33b0*/  LEA R4, R10, UR17, 0x4 ;  /* 0x000000110a047c11 */ /* 0x000fe2000f8e20ff */
[----:B------:R-:W-:Y:S01]  /*33c0*/  @UP4 ULEA UR4, UR14, UR17, 0x3 ;  /* 0x000000110e044291 */ /* 0x000fe2000f8e18ff */
[----:B------:R-:W-:Y:S01]  /*33d0*/  PLOP3.LUT P2, PT, PT, PT, PT, 0x80, 0x8 ;  /* 0x000000000008781c */ /* 0x000fe20003f4f070 */
[----:B------:R-:W-:Y:S01]  /*33e0*/  ULEA UR22, UR23, UR17, 0x3 ;  /* 0x0000001117167291 */ /* 0x000fe2000f8e18ff */
[----:B------:R-:W-:Y:S01]  /*33f0*/  PRMT R3, RZ, 0x654, R3 ;  /* 0x00000654ff037816 */ /* 0x000fe20000000003 */
[----:B------:R-:W-:Y:S01]  /*3400*/  ULEA UR18, UR23, UR30, 0x8 ;  /* 0x0000001e17127291 */ /* 0x000fe2000f8e40ff */
[----:B------:R-:W2:Y:S01]  /*3410*/  LDS.128 R4, [R4+0x100] ;  /* 0x0001000004047984 */ /* 0x000ea20000000c00 */
[----:B-1----:R-:W-:Y:S02]  /*3420*/  @P0 SHF.L.U32 R2, R8, 0x1f, RZ ;  /* 0x0000001f08020819 */ /* 0x002fe400000006ff */
[----:B------:R-:W-:Y:S01]  /*3430*/  SHF.L.U32 R0, R11, 0x1f, RZ ;  /* 0x0000001f0b007819 */ /* 0x000fe200000006ff */
[----:B------:R-:W-:Y:S01]  /*3440*/  @!PT LDS RZ, [RZ] ;  /* 0x00000000fffff984 */ /* 0x000fe20000000800 */
[----:B------:R-:W-:Y:S01]  /*3450*/  @!PT LDS RZ, [RZ] ;  /* 0x00000000fffff984 */ /* 0x000fe20000000800 */
[----:B------:R-:W-:Y:S01]  /*3460*/  @!PT LDS RZ, [RZ] ;  /* 0x00000000fffff984 */ /* 0x000fe20000000800 */
[----:B------:R-:W-:Y:S01]  /*3470*/  @!PT LDS RZ, [RZ] ;  /* 0x00000000fffff984 */ /* 0x000fe20000000800 */
[----:B------:R1:W-:Y:S06]  /*3480*/  MEMBAR.ALL.CTA ;  /* 0x0000000000007992 */ /* 0x0003ec0000008000 */
[----:B-1----:R-:W1:Y:S02]  /*3490*/  FENCE.VIEW.ASYNC.S ;  /* 0x00000000000073c6 */ /* 0x002e640000000000 */
[----:B-1----:R1:W-:Y:S01]  /*34a0*/  SYNCS.ARRIVE.TRANS64.RED.A1T0 RZ, [R3+URZ], RZ ;  /* 0x000000ff03ff79a7 */ /* 0x0023e200081004ff */
[----:B------:R1:W3:Y:S01]  /*34b0*/  @P0 SYNCS.PHASECHK.TRANS64.TRYWAIT P2, [UR4], R2 ;  /* 0x00000002ff0005a7 */ /* 0x0002e20008041104 */
[----:B--2---:R-:W-:Y:S01]  /*34c0*/  LOP3.LUT P1, RZ, R6, 0x1, RZ, 0xc0, !PT ;  /* 0x0000000106ff7812 */ /* 0x004fe2000782c0ff */
[----:B------:R-:W2:Y:S02]  /*34d0*/  SYNCS.PHASECHK.TRANS64.TRYWAIT P0, [UR22+0xc0], R0 ;  /* 0x0000c000ff0075a7 */ /* 0x000ea40008001116 */
[----:B-123--:R-:W-:Y:S10]  /*34e0*/  @!P0 BRA `(.L_x_61) ;  /* 0x0000008000a08947 */ /* 0x00eff40003800000 */
.L_x_153:
[----:B------:R-:W-:Y:S01]  /*34f0*/  IADD3 R10, PT, PT, R10, 0x1, RZ ;  /* 0x000000010a0a7810 */ /* 0x000fe20007ffe0ff */
[----:B------:R-:W-:Y:S06]  /*3500*/  BRA.U !UP4, `(.L_x_62) ;  /* 0x000000010c987547 */ /* 0x000fec000b800000 */
[----:B------:R-:W-:Y:S01]  /*3510*/  UPLOP3.LUT UP2, UPT, UPT, UPT, UPT, 0x40, 0x4 ;  /* 0x000000000004789c */ /* 0x000fe20003f4e870 */
[----:B------:R-:W-:Y:S01]  /*3520*/  UMOV UR16, UR29 ;  /* 0x0000001d00107c82 */ /* 0x000fe20008000000 */
[----:B------:R-:W-:Y:S01]  /*3530*/  UMOV UR15, UR28 ;  /* 0x0000001c000f7c82 */ /* 0x000fe20008000000 */
[----:B------:R-:W-:-:S08]  /*3540*/  UMOV UR6, UR14 ;  /* 0x0000000e00067c82 */ /* 0x000fd00008000000 */
.L_x_65:
[----:B------:R-:W-:Y:S02]  /*3550*/  UIADD3 UR16, UPT, UPT, UR16, 0x1, URZ ;  /* 0x0000000110107890 */ /* 0x000fe4000fffe0ff */
[----:B--2---:R-:W-:Y:S02]  /*3560*/  ULEA UR5, UR6, UR17, 0x3 ;  /* 0x0000001106057291 */ /* 0x004fe4000f8e18ff */
[----:B------:R-:W-:Y:S01]  /*3570*/  UISETP.NE.AND UP3, UPT, UR16, URZ, UPT ;  /* 0x000000ff1000728c */ /* 0x000fe2000bf65270 */
[----:B---3--:R-:W-:Y:S10]  /*3580*/  @P2 BRA `(.L_x_63) ;  /* 0x00000000000c2947 */ /* 0x008ff40003800000 */
[----:B-1----:R-:W-:Y:S04]  /*3590*/  SHF.L.U32 R2, R8, 0x1f, RZ ;  /* 0x0000001f08027819 */ /* 0x002fe800000006ff */
[----:B------:R-:W1:Y:S02]  /*35a0*/  SYNCS.PHASECHK.TRANS64.TRYWAIT P0, [UR5], R2 ;  /* 0x00000002ff0075a7 */ /* 0x000e640008001105 */
[----:B-1----:R-:W-:Y:S05]  /*35b0*/  @!P0 BRA `(.L_x_64) ;  /* 0x0000008000848947 */ /* 0x002fea0003800000 */
.L_x_63:
[----:B------:R-:W-:Y:S01]  /*35c0*/  UISETP.NE.AND UP0, UPT, UR15, 0x1, UPT ;  /* 0x000000010f00788c */ /* 0x000fe2000bf05270 */
[----:B------:R-:W-:Y:S01]  /*35d0*/  PLOP3.LUT P2, PT, PT, PT, PT, 0x80, 0x8 ;  /* 0x000000000008781c */ /* 0x000fe20003f4f070 */
[----:B------:R-:W-:Y:S02]  /*35e0*/  UIADD3 UR4, UPT, UPT, UR6, 0x1, URZ ;  /* 0x0000000106047890 */ /* 0x000fe4000fffe0ff */
[----:B------:R-:W-:Y:S02]  /*35f0*/  ULEA UR12, UR6, UR21, 0xa ;  /* 0x00000015060c7291 */ /* 0x000fe4000f8e50ff */
[----:B------:R-:W-:Y:S01]  /*3600*/  UISETP.NE.AND UP1, UPT, UR4, 0x4, UPT ;  /* 0x000000040400788c */ /* 0x000fe2000bf25270 */
[----:B------:R-:W-:Y:S01]  /*3610*/  PLOP3.LUT P0, PT, PT, PT, UP0, 0x80, 0x8 ;  /* 0x000000000008781c */ /* 0x000fe20003f0f008 */
[----:B------:R-:W-:Y:S02]  /*3620*/  UIADD3 UR10, UPT, UPT, UR12, 0x2, URZ ;  /* 0x000000020c0a7890 */ /* 0x000fe4000fffe0ff */
[----:B------:R-:W-:Y:S02]  /*3630*/  USEL UR7, URZ, 0x1, UP1 ;  /* 0x00000001ff077887 */ /* 0x000fe40008800000 */
[----:B------:R-:W-:Y:S02]  /*3640*/  USEL UR14, UR4, URZ, UP1 ;  /* 0x000000ff040e7287 */ /* 0x000fe40008800000 */
[----:B------:R-:W-:Y:S02]  /*3650*/  UIADD3 UR15, UPT, UPT, UR15, -0x1, URZ ;  /* 0xffffffff0f0f7890 */ /* 0x000fe4000fffe0ff */
[----:B------:R-:W-:Y:S01]  /*3660*/  @UP0 ULEA UR4, UR14, UR17, 0x3 ;  /* 0x000000110e040291 */ /* 0x000fe2000f8e18ff */
[----:B------:R-:W-:Y:S01]  /*3670*/  LOP3.LUT R8, R8, UR7, RZ, 0x3c, !PT ;  /* 0x0000000708087c12 */ /* 0x000fe2000f8e3cff */
[----:B------:R-:W-:Y:S01]  /*3680*/  UIADD3 UR7, UPT, UPT, UR5, 0x20, URZ ;  /* 0x0000002005077890 */ /* 0x000fe2000fffe0ff */
[----:B------:R-:W-:Y:S02]  /*3690*/  UMOV UR13, 0x80004020 ;  /* 0x80004020000d7882 */ /* 0x000fe40000000000 */
[----:B-1----:R-:W-:Y:S01]  /*36a0*/  @P0 SHF.L.U32 R0, R8, 0x1f, RZ ;  /* 0x0000001f08000819 */ /* 0x002fe200000006ff */
[----:B------:R-:W-:Y:S01]  /*36b0*/  UMOV UR5, 0x80004020 ;  /* 0x8000402000057882 */ /* 0x000fe20000000000 */
[----:B------:R-:W-:Y:S01]  /*36c0*/  UMOV UR11, 0x80004020 ;  /* 0x80004020000b7882 */ /* 0x000fe20000000000 */
[----:B------:R-:W-:Y:S01]  /*36d0*/  UMOV UR9, 0x80004020 ;  /* 0x8000402000097882 */ /* 0x000fe20000000000 */
[----:B------:R2:W3:Y:S01]  /*36e0*/  @P0 SYNCS.PHASECHK.TRANS64.TRYWAIT P2, [UR4], R0 ;  /* 0x00000000ff0005a7 */ /* 0x0004e20008041104 */
[----:B------:R-:W-:Y:S03]  /*36f0*/  ULEA UR4, UR6, UR20, 0x9 ;  /* 0x0000001406047291 */ /* 0x000fe6000f8e48ff */
[----:B------:R-:W-:Y:S01]  /*3700*/  UMOV UR6, UR14 ;  /* 0x0000000e00067c82 */ /* 0x000fe20008000000 */
[----:B------:R-:W-:Y:S05]  /*3710*/  UIADD3 UR8, UPT, UPT, UR4, 0x2, URZ ;  /* 0x0000000204087890 */ /* 0x000fea000fffe0ff */
[----:B------:R2:W-:Y:S01]  /*3720*/  UTCHMMA gdesc[UR4], gdesc[UR12], tmem[UR18], tmem[UR26], idesc[UR27], UP2 ;  /* 0x00ff1a0c040075ea */ /* 0x0005e20009000012 */
[----:B------:R-:W-:Y:S03]  /*3730*/  UPLOP3.LUT UP2, UPT, UPT, UPT, UPT, 0x80, 0x8 ;  /* 0x000000000008789c */ /* 0x000fe60003f4f070 */
[----:B------:R2:W-:Y:S01]  /*3740*/  UTCHMMA gdesc[UR8], gdesc[UR10], tmem[UR18], tmem[UR24], idesc[UR25], UPT ;  /* 0x00ff180a080075ea */ /* 0x0005e2000b800012 */
[----:B------:R2:W-:Y:S01]  /*3750*/  UTCBAR.MULTICAST [UR7], URZ, UR19 ;  /* 0x000000ff070073e9 */ /* 0x0005e20008000813 */
[----:B------:R-:W-:Y:S06]  /*3760*/  BRA.U UP3, `(.L_x_65) ;  /* 0xfffffffd03787547 */ /* 0x000fec000b83ffff */
.L_x_62:
[----:B--2---:R-:W-:Y:S01]  /*3770*/  UIADD3 UR4, UPT, UPT, UR23, 0x1, URZ ;  /* 0x0000000117047890 */ /* 0x004fe2000fffe0ff */
[C---:B------:R-:W-:Y:S01]  /*3780*/  ISETP.NE.AND P0, PT, R10.reuse, 0x2, PT ;  /* 0x000000020a00780c */ /* 0x040fe20003f05270 */
[----:B------:R-:W-:Y:S02]  /*3790*/  UIADD3 UR5, UPT, UPT, UR22, 0xb0, URZ ;  /* 0x000000b016057890 */ /* 0x000fe4000fffe0ff */
[----:B------:R-:W-:Y:S01]  /*37a0*/  UISETP.NE.AND UP0, UPT, UR4, 0x2, UPT ;  /* 0x000000020400788c */ /* 0x000fe2000bf05270 */
[----:B-1----:R-:W-:Y:S02]  /*37b0*/  SEL R0, RZ, 0x1, P0 ;  /* 0x00000001ff007807 */ /* 0x002fe40000000000 */
[----:B------:R-:W-:Y:S01]  /*37c0*/  SEL R10, R10, RZ, P0 ;  /* 0x000000ff0a0a7207 */ /* 0x000fe20000000000 */
[----:B------:R-:W-:Y:S01]  /*37d0*/  USEL UR6, URZ, 0x1, UP0 ;  /* 0x00000001ff067887 */ /* 0x000fe20008000000 */
[----:B------:R-:W-:Y:S01]  /*37e0*/  LOP3.LUT R9, R9, R0, RZ, 0x3c, !PT ;  /* 0x0000000009097212 */ /* 0x000fe200078e3cff */
[----:B------:R-:W-:Y:S01]  /*37f0*/  USEL UR23, UR4, URZ, UP0 ;  /* 0x000000ff04177287 */ /* 0x000fe20008000000 */
[----:B------:R1:W-:Y:S03]  /*3800*/  UTCBAR [UR5], URZ ;  /* 0x000000ff050073e9 */ /* 0x0003e600080000ff */
[----:B------:R-:W-:Y:S01]  /*3810*/  LOP3.LUT R11, R11, UR6, RZ, 0x3c, !PT ;  /* 0x000000060b0b7c12 */ /* 0x000fe2000f8e3cff */
[----:B------:R-:W-:Y:S07]  /*3820*/  @P1 BRA `(.L_x_66) ;  /* 0xfffffff800c81947 */ /* 0x000fee000383ffff */
[----:B------:R-:W2:Y:S01]  /*3830*/  S2UR UR7, SR_CgaCtaId ;  /* 0x00000000000779c3 */ /* 0x000ea20000008800 */
[----:B------:R-:W-:Y:S01]  /*3840*/  ELECT P0, URZ, PT ;  /* 0x0000000000ff782f */ /* 0x000fe20003800000 */
[----:B------:R-:W-:Y:S01]  /*3850*/  IMAD.MOV.U32 R0, RZ, RZ, 0x1 ;  /* 0x00000001ff007424 */ /* 0x000fe200078e00ff */
[----:B------:R-:W-:Y:S01]  /*3860*/  UIADD3 UR17, UPT, UPT, UR17, 0xc0, URZ ;  /* 0x000000c011117890 */ /* 0x000fe2000fffe0ff */
[----:B------:R-:W-:Y:S01]  /*3870*/  SHF.L.U32 R2, R11, 0x1f, RZ ;  /* 0x0000001f0b027819 */ /* 0x000fe200000006ff */
[----:B------:R-:W-:-:S03]  /*3880*/  UMOV UR4, 0x40 ;  /* 0x0000004000047882 */ /* 0x000fc60000000000 */
[----:B------:R-:W-:Y:S01]  /*3890*/  UVIRTCOUNT.DEALLOC.SMPOOL 0x80 ;  /* 0x000000800000784c */ /* 0x000fe20000000000 */
[----:B--2---:R-:W-:Y:S02]  /*38a0*/  ULEA UR7, UR7, UR4, 0x18 ;  /* 0x0000000407077291 */ /* 0x004fe4000f8ec0ff */
[----:B------:R-:W-:-:S07]  /*38b0*/  ULEA UR4, UR23, UR17, 0x3 ;  /* 0x0000001117047291 */ /* 0x000fce000f8e18ff */
[----:B------:R2:W-:Y:S02]  /*38c0*/  @P0 STS.U8 [UR7+0x1c], R0 ;  /* 0x00001c00ff000988 */ /* 0x0005e40008000007 */
[----:B------:R-:W4:Y:S02]  /*38d0*/  SYNCS.PHASECHK.TRANS64.TRYWAIT P0, [UR4], R2 ;  /* 0x00000002ff0075a7 */ /* 0x000f240008001104 */
[----:B--2-4-:R-:W-:Y:S05]  /*38e0*/  @!P0 BRA `(.L_x_67) ;  /* 0x0000007c00d08947 */ /* 0x014fea0003800000 */
.L_x_156:
[----:B------:R-:W-:-:S04]  /*38f0*/  UIADD3 UR4, UPT, UPT, UR23, 0x1, URZ ;  /* 0x0000000117047890 */ /* 0x000fc8000fffe0ff */
[----:B------:R-:W-:-:S04]  /*3900*/  UISETP.NE.AND UP0, UPT, UR4, 0x2, UPT ;  /* 0x000000020400788c */ /* 0x000fc8000bf05270 */
[----:B-1----:R-:W-:Y:S02]  /*3910*/  USEL UR5, URZ, 0x1, UP0 ;  /* 0x00000001ff057887 */ /* 0x002fe40008000000 */
[----:B------:R-:W-:-:S04]  /*3920*/  USEL UR4, UR4, URZ, UP0 ;  /* 0x000000ff04047287 */ /* 0x000fc80008000000 */
[----:B------:R-:W-:Y:S01]  /*3930*/  ULEA UR4, UR4, UR17, 0x3 ;  /* 0x0000001104047291 */ /* 0x000fe2000f8e18ff */
[----:B--2---:R-:W-:-:S04]  /*3940*/  LOP3.LUT R2, R11, UR5, RZ, 0x3c, !PT ;  /* 0x000000050b027c12 */ /* 0x004fc8000f8e3cff */
[----:B------:R-:W-:-:S04]  /*3950*/  SHF.L.U32 R2, R2, 0x1f, RZ ;  /* 0x0000001f02027819 */ /* 0x000fc800000006ff */
[----:B------:R-:W1:Y:S02]  /*3960*/  SYNCS.PHASECHK.TRANS64.TRYWAIT P0, [UR4], R2 ;  /* 0x00000002ff0075a7 */ /* 0x000e640008001104 */
[----:B-1----:R-:W-:Y:S05]  /*3970*/  @!P0 BRA `(.L_x_68) ;  /* 0x0000007c00c48947 */ /* 0x002fea0003800000 */
.L_x_158:
[----:B------:R-:W-:Y:S01]  /*3980*/  NOP ;  /* 0x0000000000007918 */ /* 0x000fe20000000000 */
[----:B-1----:R-:W1:Y:S01]  /*3990*/  LDS R0, [UR7+0x14] ;  /* 0x00001407ff007984 */ /* 0x002e620008000800 */
[----:B------:R-:W-:Y:S01]  /*39a0*/  ULOP3.LUT UR4, UR30, 0xffff, URZ, 0xc0, !UPT ;  /* 0x0000ffff1e047892 */ /* 0x000fe2000f8ec0ff */
[----:B------:R-:W-:Y:S01]  /*39b0*/  UMOV UR5, 0xffff ;  /* 0x0000ffff00057882 */ /* 0x000fe20000000000 */
[----:B------:R-:W-:Y:S02]  /*39c0*/  UMOV UR6, 0x1 ;  /* 0x0000000100067882 */ /* 0x000fe40000000000 */
[----:B------:R-:W-:-:S04]  /*39d0*/  USHF.R.U32.HI UR4, URZ, 0x5, UR4 ;  /* 0x00000005ff047899 */ /* 0x000fc80008011604 */
[----:B------:R-:W-:Y:S02]  /*39e0*/  USHF.L.U32 UR5, UR5, UR4, URZ ;  /* 0x0000000405057299 */ /* 0x000fe400080006ff */
[----:B------:R-:W-:-:S04]  /*39f0*/  USHF.L.U32 UR4, UR6, UR4, URZ ;  /* 0x0000000406047299 */ /* 0x000fc800080006ff */
[----:B-1----:R-:W-:-:S04]  /*3a00*/  LOP3.LUT R0, R0, UR5, RZ, 0xc0, !PT ;  /* 0x0000000500007c12 */ /* 0x002fc8000f8ec0ff */
[----:B------:R-:W-:-:S13]  /*3a10*/  ISETP.NE.AND P0, PT, R0, UR5, PT ;  /* 0x0000000500007c0c */ /* 0x000fda000bf05270 */
[----:B------:R-:W-:Y:S05]  /*3a20*/  @P0 BRA `(.L_x_69) ;  /* 0x0000000000580947 */ /* 0x000fea0003800000 */
[----:B------:R-:W1:Y:S02]  /*3a30*/  LDS R0, [UR7+0x18] ;  /* 0x00001807ff007984 */ /* 0x000e640008000800 */
[----:B-1----:R-:W-:-:S04]  /*3a40*/  LOP3.LUT R0, R0, UR4, RZ, 0xc0, !PT ;  /* 0x0000000400007c12 */ /* 0x002fc8000f8ec0ff */
[----:B------:R-:W-:-:S13]  /*3a50*/  ISETP.NE.AND P0, PT, R0, UR4, PT ;  /* 0x0000000400007c0c */ /* 0x000fda000bf05270 */
[----:B------:R-:W-:Y:S05]  /*3a60*/  @P0 BRA `(.L_x_70) ;  /* 0x00000000003c0947 */ /* 0x000fea0003800000 */
[----:B------:R-:W1:Y:S01]  /*3a70*/  S2R R2, SR_LANEID ;  /* 0x0000000000027919 */ /* 0x000e620000000000 */
[----:B------:R-:W-:-:S06]  /*3a80*/  ULOP3.LUT UR5, URZ, UR5, URZ, 0x33, !UPT ;  /* 0x00000005ff057292 */ /* 0x000fcc000f8e33ff */
[----:B------:R-:W-:-:S04]  /*3a90*/  IMAD.U32 R0, RZ, RZ, UR5 ;  /* 0x00000005ff007e24 */ /* 0x000fc8000f8e00ff */
[----:B------:R2:W4:Y:S02]  /*3aa0*/  REDUX UR8, R0 ;  /* 0x00000000000873c4 */ /* 0x0005240000000000 */
[----:B------:R1:W-:Y:S01]  /*3ab0*/  UTCATOMSWS.AND URZ, UR5 ;  /* 0x0000000500ff79e3 */ /* 0x0003e20008000000 */
[----:B--2---:R-:W-:Y:S01]  /*3ac0*/  LOP3.LUT R0, RZ, UR4, RZ, 0x33, !PT ;  /* 0x00000004ff007c12 */ /* 0x004fe2000f8e33ff */
[----:B------:R-:W-:Y:S02]  /*3ad0*/  VOTEU.ANY UR4, UPT, PT ;  /* 0x0000000000047886 */ /* 0x000fe400038e0100 */
[----:B------:R-:W-:Y:S02]  /*3ae0*/  UFLO.U32 UR4, UR4 ;  /* 0x00000004000472bd */ /* 0x000fe400080e0000 */
[----:B------:R-:W2:Y:S04]  /*3af0*/  REDUX UR6, R0 ;  /* 0x00000000000673c4 */ /* 0x000ea80000000000 */
[----:B-1----:R-:W-:-:S02]  /*3b00*/  ISETP.EQ.U32.AND P0, PT, R2, UR4, PT ;  /* 0x0000000402007c0c */ /* 0x002fc4000bf02070 */
[----:B----4-:R-:W-:-:S11]  /*3b10*/  MOV R2, UR8 ;  /* 0x0000000800027c02 */ /* 0x010fd60008000f00 */
[----:B------:R1:W-:Y:S01]  /*3b20*/  @P0 ATOMS.AND RZ, [UR7+0x14], R2 ;  /* 0x00001402ffff098c */ /* 0x0003e2000a800007 */
[----:B--2---:R-:W-:-:S05]  /*3b30*/  IMAD.U32 R0, RZ, RZ, UR6 ;  /* 0x00000006ff007e24 */ /* 0x004fca000f8e00ff */
[----:B------:R1:W-:Y:S01]  /*3b40*/  @P0 ATOMS.AND RZ, [UR7+0x18], R0 ;  /* 0x00001800ffff098c */ /* 0x0003e2000a800007 */
[----:B------:R-:W-:Y:S05]  /*3b50*/  BRA `(.L_x_71) ;  /* 0x0000000000147947 */ /* 0x000fea0003800000 */
.L_x_70:
[----:B------:R-:W-:Y:S02]  /*3b60*/  MOV R2, 0x3b80 ;  /* 0x00003b8000027802 */ /* 0x000fe40000000f00 */
[----:B---3-5:R-:W-:Y:S05]  /*3b70*/  CALL.REL.NOINC `($__internal_0_$__cuda_sm10x_tcgen05_guardrail_trap_col_being_dealloced_not_returned_by_alloc) ;  /* 0x0000008000ac7944 */ /* 0x028fea0003c00000 */
[----:B------:R-:W-:Y:S05]  /*3b80*/  BRA `(.L_x_71) ;  /* 0x0000000000087947 */ /* 0x000fea0003800000 */
.L_x_69:
[----:B------:R-:W-:Y:S02]  /*3b90*/  MOV R2, 0x3bb0 ;  /* 0x00003bb000027802 */ /* 0x000fe40000000f00 */
[----:B---3-5:R-:W-:Y:S05]  /*3ba0*/  CALL.REL.NOINC `($__internal_2_$__cuda_sm10x_tcgen05_guardrail_trap_unallocated_columns_being_dealloced) ;  /* 0x0000008000b87944 */ /* 0x028fea0003c00000 */
.L_x_71:
[----:B------:R-:W-:Y:S01]  /*3bb0*/  NOP ;  /* 0x0000000000007918 */ /* 0x000fe20000000000 */
[----:B------:R-:W-:Y:S05]  /*3bc0*/  EXIT ;  /* 0x000000000000794d */ /* 0x000fea0003800000 */
.L_x_55:
[----:B------:R-:W-:-:S09]  /*3bd0*/  UISETP.NE.OR UP0, UPT, UR17, 0x3, !UP3 ;  /* 0x000000031100788c */ /* 0x000fd2000df05670 */
[----:B------:R-:W-:Y:S05]  /*3be0*/  BRA.U UP0, `(.L_x_72) ;  /* 0x00000011005c7547 */ /* 0x000fea000b800000 */
[----:B------:R-:W1:Y:S01]  /*3bf0*/  S2UR UR10, SR_CgaCtaId ;  /* 0x00000000000a79c3 */ /* 0x000e620000008800 */
[----:B------:R-:W2:Y:S01]  /*3c00*/  LDCU UR31, c[0x0][0x370] ;  /* 0x00006e00ff1f77ac */ /* 0x000ea20008000800 */
[----:B------:R-:W-:Y:S02]  /*3c10*/  HFMA2 R13, -RZ, RZ, 0, 0 ;  /* 0x00000000ff0d7431 */ /* 0x000fe400000001ff */
[----:B------:R-:W-:Y:S01]  /*3c20*/  IMAD.MOV.U32 R15, RZ, RZ, 0x1 ;  /* 0x00000001ff0f7424 */ /* 0x000fe200078e00ff */
[----:B------:R-:W-:Y:S01]  /*3c30*/  MOV R7, 0x4000 ;  /* 0x0000400000077802 */ /* 0x000fe20000000f00 */
[----:B------:R-:W2:Y:S01]  /*3c40*/  LDCU.128 UR44, c[0x0][0xb10] ;  /* 0x00016200ff2c77ac */ /* 0x000ea20008000c00 */
[----:B------:R-:W-:Y:S01]  /*3c50*/  IMAD.MOV.U32 R14, RZ, RZ, RZ ;  /* 0x000000ffff0e7224 */ /* 0x000fe200078e00ff */
[----:B------:R-:W3:Y:S01]  /*3c60*/  LDC.64 R16, c[0x0][0x348] ;  /* 0x0000d200ff107b82 */ /* 0x000ee20000000a00 */
[----:B------:R-:W4:Y:S01]  /*3c70*/  LDCU UR30, c[0x0][0x374] ;  /* 0x00006e80ff1e77ac */ /* 0x000f220008000800 */
[----:B------:R-:W1:Y:S06]  /*3c80*/  LDCU UR15, c[0x0][0xb0c] ;  /* 0x00016180ff0f77ac */ /* 0x000e6c0008000800 */
[----:B------:R-:W3:Y:S01]  /*3c90*/  LDC.64 R2, c[0x0][0x888] ;  /* 0x00022200ff027b82 */ /* 0x000ee20000000a00 */
[----:B------:R-:W3:Y:S01]  /*3ca0*/  LDCU UR49, c[0x0][0xb20] ;  /* 0x00016400ff3177ac */ /* 0x000ee20008000800 */
[----:B------:R-:W3:Y:S06]  /*3cb0*/  LDCU UR4, c[0x0][0xb30] ;  /* 0x00016600ff0477ac */ /* 0x000eec0008000800 */
[----:B------:R-:W3:Y:S01]  /*3cc0*/  LDC.64 R4, c[0x0][0x890] ;  /* 0x00022400ff047b82 */ /* 0x000ee20000000a00 */
[----:B------:R-:W-:Y:S01]  /*3cd0*/  UMOV UR21, 0x400 ;  /* 0x0000040000157882 */ /* 0x000fe20000000000 */
[----:B--2---:R-:W-:-:S02]  /*3ce0*/  UIMAD.WIDE.U32 UR6, UR31, UR44, URZ ;  /* 0x0000002c1f0672a5 */ /* 0x004fc4000f8e00ff */
[----:B----4-:R-:W-:Y:S02]  /*3cf0*/  UIMAD.WIDE.U32 UR8, UR30, UR47, URZ ;  /* 0x0000002f1e0872a5 */ /* 0x010fe4000f8e00ff */
[----:B-1----:R-:W-:Y:S02]  /*3d00*/  ULEA UR21, UR10, UR21, 0x18 ;  /* 0x000000150a157291 */ /* 0x002fe4000f8ec0ff */
[----:B------:R-:W-:Y:S02]  /*3d10*/  UPLOP3.LUT UP3, UPT, UPT, UPT, UPT, 0x40, 0x4 ;  /* 0x000000000004789c */ /* 0x000fe40003f6e870 */
[----:B------:R-:W-:Y:S02]  /*3d20*/  UIADD3 UR37, UPT, UPT, UR21, 0x58, URZ ;  /* 0x0000005815257890 */ /* 0x000fe4000fffe0ff */
[----:B------:R-:W-:Y:S02]  /*3d30*/  UIADD3 UR33, UPT, UPT, UR21, 0x40, URZ ;  /* 0x0000004015217890 */ /* 0x000fe4000fffe0ff */
[----:B------:R-:W-:-:S02]  /*3d40*/  UIADD3 UR25, UPT, UPT, UR21, 0x48, URZ ;  /* 0x0000004815197890 */ /* 0x000fc4000fffe0ff */
[----:B------:R-:W-:Y:S01]  /*3d50*/  UIADD3 UR17, UPT, UPT, UR21, 0x50, URZ ;  /* 0x0000005015117890 */ /* 0x000fe2000fffe0ff */
[----:B------:R-:W-:Y:S01]  /*3d60*/  UMOV UR6, UR7 ;  /* 0x0000000700067c82 */ /* 0x000fe20008000000 */
[----:B------:R-:W-:Y:S01]  /*3d70*/  UMOV UR41, UR9 ;  /* 0x0000000900297c82 */ /* 0x000fe20008000000 */
[----:B------:R-:W-:Y:S02]  /*3d80*/  UISETP.GE.AND UP0, UPT, UR42, 0x1, UPT ;  /* 0x000000012a00788c */ /* 0x000fe4000bf06270 */
[----:B------:R-:W-:Y:S01]  /*3d90*/  UISETP.NE.AND UP4, UPT, UR42, 0x1, UPT ;  /* 0x000000012a00788c */ /* 0x000fe2000bf85270 */
[----:B------:R-:W1:Y:S01]  /*3da0*/  LDCU.64 UR22, c[0x0][0xb28] ;  /* 0x00016500ff1677ac */ /* 0x000e620008000a00 */
[----:B------:R-:W-:Y:S02]  /*3db0*/  UISETP.NE.AND UP6, UPT, UR15, 0x1, UPT ;  /* 0x000000010f00788c */ /* 0x000fe4000bfc5270 */
[----:B------:R-:W-:Y:S02]  /*3dc0*/  UISETP.NE.AND UP5, UPT, UR46, 0x1, UPT ;  /* 0x000000012e00788c */ /* 0x000fe4000bfa5270 */
[----:B------:R-:W-:-:S02]  /*3dd0*/  UPRMT UR37, UR10, 0x654, UR37 ;  /* 0x000006540a257896 */ /* 0x000fc40008000025 */
[----:B------:R-:W-:Y:S02]  /*3de0*/  USHF.R.U32.HI UR43, URZ, UR45, UR6 ;  /* 0x0000002dff2b7299 */ /* 0x000fe40008011606 */
[----:B------:R-:W-:Y:S02]  /*3df0*/  UPRMT UR40, UR10, 0x654, UR33 ;  /* 0x000006540a287896 */ /* 0x000fe40008000021 */
[----:B------:R-:W-:Y:S02]  /*3e00*/  UPRMT UR39, UR10, 0x654, UR25 ;  /* 0x000006540a277896 */ /* 0x000fe40008000019 */
[----:B------:R-:W-:Y:S02]  /*3e10*/  UPRMT UR38, UR10, 0x654, UR17 ;  /* 0x000006540a267896 */ /* 0x000fe40008000011 */
[----:B---3--:R-:W-:Y:S02]  /*3e20*/  USHF.R.U32.HI UR41, URZ, UR49, UR41 ;  /* 0x00000031ff297299 */ /* 0x008fe40008011629 */
[----:B------:R-:W-:-:S11]  /*3e30*/  UISETP.NE.AND UP2, UPT, UR4, 0x1, UPT ;  /* 0x000000010400788c */ /* 0x000fd6000bf45270 */
.L_x_83:
[C---:B------:R-:W-:Y:S02]  /*3e40*/  LEA R12, R14.reuse, UR21, 0x3 ;  /* 0x000000150e0c7c11 */ /* 0x040fe4000f8e18ff */
[----:B------:R-:W-:Y:S02]  /*3e50*/  SHF.L.U32 R0, R13, 0x1f, RZ ;  /* 0x0000001f0d007819 */ /* 0x000fe400000006ff */
[----:B------:R-:W-:Y:S02]  /*3e60*/  LEA R8, R14, UR21, 0x4 ;  /* 0x000000150e087c11 */ /* 0x000fe4000f8e20ff */
[----:B--2---:R-:W2:Y:S02]  /*3e70*/  SYNCS.PHASECHK.TRANS64.TRYWAIT P0, [R12+URZ+0x90], R0 ;  /* 0x000090000c0075a7 */ /* 0x004ea400080011ff */
[----:B--2---:R-:W-:Y:S05]  /*3e80*/  @!P0 BRA `(.L_x_73) ;  /* 0x0000007800988947 */ /* 0x004fea0003800000 */
.L_x_159:
[----:B------:R-:W3:Y:S01]  /*3e90*/  LDS.128 R8, [R8+0x100] ;  /* 0x0001000008087984 */ /* 0x000ee20000000c00 */
[----:B------:R-:W-:Y:S01]  /*3ea0*/  UISETP.GE.AND UP0, UPT, UR42, 0x1, UPT ;  /* 0x000000012a00788c */ /* 0x000fe2000bf06270 */
[----:B------:R-:W-:Y:S01]  /*3eb0*/  @!PT LDS RZ, [RZ] ;  /* 0x00000000fffff984 */ /* 0x000fe20000000800 */
[----:B------:R-:W-:Y:S01]  /*3ec0*/  @!PT LDS RZ, [RZ] ;  /* 0x00000000fffff984 */ /* 0x000fe20000000800 */
[----:B------:R-:W-:Y:S01]  /*3ed0*/  @!PT LDS RZ, [RZ] ;  /* 0x00000000fffff984 */ /* 0x000fe20000000800 */
[----:B------:R-:W-:Y:S01]  /*3ee0*/  @!PT LDS RZ, [RZ] ;  /* 0x00000000fffff984 */ /* 0x000fe20000000800 */
[----:B------:R4:W-:Y:S06]  /*3ef0*/  MEMBAR.ALL.CTA ;  /* 0x0000000000007992 */ /* 0x0009ec0000008000 */
[----:B----4-:R-:W4:Y:S01]  /*3f00*/  FENCE.VIEW.ASYNC.S ;  /* 0x00000000000073c6 */ /* 0x010f220000000000 */
[----:B---3--:R-:W-:Y:S11]  /*3f10*/  LOP3.LUT P0, RZ, R10, 0x1, RZ, 0xc0, !PT ;  /* 0x000000010aff7812 */ /* 0x008ff6000780c0ff */
[----:B------:R-:W-:Y:S02]  /*3f20*/  @!UPT UIADD3 URZ, UPT, UPT, URZ, URZ, URZ ;  /* 0x000000fffffff290 */ /* 0x000fe4000fffe0ff */
[----:B----4-:R-:W-:Y:S01]  /*3f30*/  VOTEU.ANY UP1, P0 ;  /* 0x0000000000ff7886 */ /* 0x010fe20000020100 */
[----:B------:R-:W-:Y:S11]  /*3f40*/  PLOP3.LUT P0, PT, PT, PT, UP1, 0x80, 0x8 ;  /* 0x000000000008781c */ /* 0x000ff60003f0f018 */
[----:B------:R-:W-:Y:S02]  /*3f50*/  @!UPT UIADD3 URZ, UPT, UPT, URZ, URZ, URZ ;  /* 0x000000fffffff290 */ /* 0x000fe4000fffe0ff */
[----:B--2---:R-:W-:Y:S02]  /*3f60*/  @P0 SHF.R.U32.HI R0, RZ, 0x10, R9 ;  /* 0x00000010ff000819 */ /* 0x004fe40000011609 */
[----:B------:R-:W-:Y:S02]  /*3f70*/  @P0 MOV R6, R8 ;  /* 0x0000000800060202 */ /* 0x000fe40000000f00 */
[----:B------:R-:W-:Y:S01]  /*3f80*/  @P0 R2UR UR4, R0 ;  /* 0x00000000000402ca */ /* 0x000fe200000e0000 */
[----:B------:R-:W-:Y:S01]  /*3f90*/  VIADD R0, R12, 0xa0 ;  /* 0x000000a00c007836 */ /* 0x000fe20000000000 */
[----:B------:R-:W-:Y:S02]  /*3fa0*/  @P0 LOP3.LUT R8, R9, 0xffff, RZ, 0xc0, !PT ;  /* 0x0000ffff09080812 */ /* 0x000fe400078ec0ff */
[----:B------:R-:W-:Y:S02]  /*3fb0*/  @P0 R2UR UR6, R6 ;  /* 0x00000000060602ca */ /* 0x000fe400000e0000 */
[----:B------:R-:W-:Y:S02]  /*3fc0*/  PRMT R0, RZ, 0x654, R0 ;  /* 0x00000654ff007816 */ /* 0x000fe40000000000 */
[----:B------:R-:W-:Y:S02]  /*3fd0*/  @P0 R2UR UR5, R8 ;  /* 0x00000000080502ca */ /* 0x000fe400000e0000 */
[----:B------:R2:W-:Y:S03]  /*3fe0*/  SYNCS.ARRIVE.TRANS64.RED.A1T0 RZ, [R0+URZ], RZ ;  /* 0x000000ff00ff79a7 */ /* 0x0005e600081004ff */
[----:B------:R-:W-:Y:S04]  /*3ff0*/  @UP1 UMOV UR29, UR4 ;  /* 0x00000004001d1c82 */ /* 0x000fe80008000000 */
[----:B------:R-:W-:Y:S04]  /*4000*/  @UP1 UMOV UR14, UR6 ;  /* 0x00000006000e1c82 */ /* 0x000fe80008000000 */
[----:B------:R-:W-:Y:S01]  /*4010*/  @UP1 UMOV UR13, UR5 ;  /* 0x00000005000d1c82 */ /* 0x000fe20008000000 */
[----:B------:R-:W-:Y:S05]  /*4020*/  BRA.U !UP0, `(.L_x_74) ;  /* 0x0000000108a47547 */ /* 0x000fea000b800000 */
[----:B------:R-:W-:Y:S02]  /*4030*/  UIMAD.WIDE.U32 UR18, UR13, UR47, URZ ;  /* 0x0000002f0d1272a5 */ /* 0x000fe4000f8e00ff */
[----:B------:R-:W-:Y:S02]  /*4040*/  UIMAD.WIDE.U32 UR26, UR14, UR44, URZ ;  /* 0x0000002c0e1a72a5 */ /* 0x000fe4000f8e00ff */
[----:B------:R-:W-:Y:S02]  /*4050*/  USEL UR4, UR30, UR41, !UP5 ;  /* 0x000000291e047287 */ /* 0x000fe4000e800000 */
[----:B------:R-:W-:Y:S02]  /*4060*/  USEL UR7, UR31, UR43, !UP6 ;  /* 0x0000002b1f077287 */ /* 0x000fe4000f000000 */
[----:B-1----:R-:W-:Y:S02]  /*4070*/  UIMAD.WIDE.U32 UR8, UR4, UR22, URZ ;  /* 0x00000016040872a5 */ /* 0x002fe4000f8e00ff */
[----:B------:R-:W-:Y:S01]  /*4080*/  UIMAD.WIDE.U32 UR10, UR7, UR22, URZ ;  /* 0x00000016070a72a5 */ /* 0x000fe2000f8e00ff */
[----:B------:R-:W-:Y:S02]  /*4090*/  UMOV UR5, UR19 ;  /* 0x0000001300057c82 */ /* 0x000fe40008000000 */
[----:B------:R-:W-:Y:S03]  /*40a0*/  USHF.R.U32.HI UR6, URZ, UR49, UR5 ;  /* 0x00000031ff067299 */ /* 0x000fe60008011605 */
[----:B------:R-:W-:Y:S01]  /*40b0*/  UMOV UR5, UR27 ;  /* 0x0000001b00057c82 */ /* 0x000fe20008000000 */
[----:B------:R-:W-:Y:S02]  /*40c0*/  USEL UR6, UR13, UR6, !UP5 ;  /* 0x000000060d067287 */ /* 0x000fe4000e800000 */
[----:B------:R-:W-:Y:S03]  /*40d0*/  USHF.R.U32.HI UR12, URZ, UR45, UR5 ;  /* 0x0000002dff0c7299 */ /* 0x000fe60008011605 */
[----:B------:R-:W-:Y:S02]  /*40e0*/  UMOV UR5, UR9 ;  /* 0x0000000900057c82 */ /* 0x000fe40008000000 */
[----:B------:R-:W-:Y:S03]  /*40f0*/  @UP4 USHF.R.U32.HI UR4, URZ, UR23, UR5 ;  /* 0x00000017ff044299 */ /* 0x000fe60008011605 */
[----:B------:R-:W-:Y:S01]  /*4100*/  UMOV UR5, UR11 ;  /* 0x0000000b00057c82 */ /* 0x000fe20008000000 */
[----:B------:R-:W-:Y:S02]  /*4110*/  UIMAD UR4, UR42, UR4, URZ ;  /* 0x000000042a0472a4 */ /* 0x000fe4000f8e02ff */
[----:B------:R-:W-:Y:S02]  /*4120*/  @UP4 USHF.R.U32.HI UR7, URZ, UR23, UR5 ;  /* 0x00000017ff074299 */ /* 0x000fe40008011605 */
[----:B------:R-:W-:Y:S02]  /*4130*/  UIMAD.WIDE.U32 UR10, UR6, UR22, URZ ;  /* 0x00000016060a72a5 */ /* 0x000fe4000f8e00ff */
[----:B------:R-:W-:Y:S02]  /*4140*/  USEL UR5, UR14, UR12, !UP6 ;  /* 0x0000000c0e057287 */ /* 0x000fe4000f000000 */
[----:B------:R-:W-:Y:S02]  /*4150*/  UIMAD UR8, UR42, UR7, URZ ;  /* 0x000000072a0872a4 */ /* 0x000fe4000f8e02ff */
[----:B------:R-:W-:Y:S03]  /*4160*/  UISETP.GE.AND UP0, UPT, UR6, UR4, UPT ;  /* 0x000000040600728c */ /* 0x000fe6000bf06270 */
[----:B------:R-:W-:Y:S01]  /*4170*/  UMOV UR4, UR11 ;  /* 0x0000000b00047c82 */ /* 0x000fe20008000000 */
[----:B------:R-:W-:Y:S02]  /*4180*/  UISETP.GE.OR UP0, UPT, UR5, UR8, UP0 ;  /* 0x000000080500728c */ /* 0x000fe40008706670 */
[----:B------:R-:W-:Y:S02]  /*4190*/  USHF.R.U32.HI UR4, URZ, UR23, UR4 ;  /* 0x00000017ff047299 */ /* 0x000fe40008011604 */
[----:B------:R-:W-:Y:S02]  /*41a0*/  UIMAD.WIDE.U32 UR8, UR5, UR22, URZ ;  /* 0x00000016050872a5 */ /* 0x000fe4000f8e00ff */
[----:B------:R-:W-:Y:S04]  /*41b0*/  USEL UR10, UR6, UR4, !UP4 ;  /* 0x00000004060a7287 */ /* 0x000fe8000e000000 */
[----:B------:R-:W-:Y:S01]  /*41c0*/  UIADD3 UR11, UPT, UPT, -UR10, URZ, URZ ;  /* 0x000000ff0a0b7290 */ /* 0x000fe2000fffe1ff */
[----:B------:R-:W-:Y:S02]  /*41d0*/  @!UP0 UMOV UR4, UR9 ;  /* 0x0000000900048c82 */ /* 0x000fe40008000000 */
[----:B------:R-:W-:Y:S02]  /*41e0*/  @!UP0 USHF.R.U32.HI UR4, URZ, UR23, UR4 ;  /* 0x00000017ff048299 */ /* 0x000fe40008011604 */
[----:B------:R-:W-:Y:S02]  /*41f0*/  UIMAD UR8, UR42, UR11, UR6 ;  /* 0x0000000b2a0872a4 */ /* 0x000fe4000f8e0206 */
[----:B------:R-:W-:Y:S04]  /*4200*/  @!UP0 USEL UR4, UR5, UR4, !UP4 ;  /* 0x0000000405048287 */ /* 0x000fe8000e000000 */
[----:B------:R-:W-:Y:S02]  /*4210*/  @!UP0 UIMAD UR8, UR7, UR8, UR4 ;  /* 0x00000008070882a4 */ /* 0x000fe4000f8e0204 */
[----:B------:R-:W-:Y:S02]  /*4220*/  @!UP0 UIADD3 UR9, UPT, UPT, UR10, -UR4, URZ ;  /* 0x800000040a098290 */ /* 0x000fe4000fffe0ff */
[----:B------:R-:W-:Y:S02]  /*4230*/  UIADD3 UR4, UPT, UPT, -UR5, URZ, URZ ;  /* 0x000000ff05047290 */ /* 0x000fe4000fffe1ff */
[----:B------:R-:W-:Y:S02]  /*4240*/  UIADD3 UR7, UPT, UPT, -UR6, URZ, URZ ;  /* 0x000000ff06077290 */ /* 0x000fe4000fffe1ff */
[----:B------:R-:W-:Y:S02]  /*4250*/  @!UP0 UIMAD UR6, UR9, UR42, UR5 ;  /* 0x0000002a090682a4 */ /* 0x000fe4000f8e0205 */
[----:B------:R-:W-:Y:S02]  /*4260*/  UIMAD UR14, UR15, UR4, UR14 ;  /* 0x000000040f0e72a4 */ /* 0x000fe4000f8e020e */
[----:B------:R-:W-:Y:S01]  /*4270*/  UIMAD UR13, UR46, UR7, UR13 ;  /* 0x000000072e0d72a4 */ /* 0x000fe2000f8e020d */
[----:B------:R-:W-:Y:S02]  /*4280*/  @!UP0 UMOV UR5, UR8 ;  /* 0x0000000800058c82 */ /* 0x000fe40008000000 */
[----:B------:R-:W-:Y:S02]  /*4290*/  UIMAD UR14, UR5, UR15, UR14 ;  /* 0x0000000f050e72a4 */ /* 0x000fe4000f8e020e */
[----:B------:R-:W-:Y:S11]  /*42a0*/  UIMAD UR13, UR6, UR46, UR13 ;  /* 0x0000002e060d72a4 */ /* 0x000ff6000f8e020d */
[----:B------:R-:W-:Y:S01]  /*42b0*/  @!UPT UIADD3 URZ, UPT, UPT, URZ, URZ, URZ ;  /* 0x000000fffffff290 */ /* 0x000fe2000fffe0ff */
.L_x_74:
[----:B------:R-:W3:Y:S01]  /*42c0*/  @!UP2 LDCU.128 UR8, c[0x0][0xb10] ;  /* 0x00016200ff08a7ac */ /* 0x000ee20008000c00 */
[C---:B------:R-:W-:Y:S02]  /*42d0*/  ISETP.NE.U32.AND P1, PT, R4.reuse, RZ, PT ;  /* 0x000000ff0400720c */ /* 0x040fe40003f25070 */
[----:B------:R-:W-:Y:S02]  /*42e0*/  ISETP.NE.U32.AND P0, PT, R4, RZ, PT ;  /* 0x000000ff0400720c */ /* 0x000fe40003f05070 */
[C---:B------:R-:W-:Y:S02]  /*42f0*/  ISETP.NE.AND.EX P1, PT, R5.reuse, RZ, PT, P1 ;  /* 0x000000ff0500720c */ /* 0x040fe40003f25310 */
[----:B------:R-:W-:Y:S01]  /*4300*/  ISETP.NE.AND.EX P0, PT, R5, RZ, PT, P0 ;  /* 0x000000ff0500720c */ /* 0x000fe20003f05300 */
[----:B------:R-:W4:Y:S01]  /*4310*/  @!UP2 LDCU UR5, c[0x0][0xb0c] ;  /* 0x00016180ff05a7ac */ /* 0x000f220008000800 */
[----:B------:R-:W-:Y:S01]  /*4320*/  SHF.L.U32 R9, R15, 0x1f, RZ ;  /* 0x0000001f0f097819 */ /* 0x000fe200000006ff */
[----:B------:R-:W-:Y:S02]  /*4330*/  USHF.L.U32 UR35, UR16, 0x7, URZ ;  /* 0x0000000710237899 */ /* 0x000fe400080006ff */
[----:B------:R-:W-:Y:S02]  /*4340*/  USHF.L.U32 UR34, UR20, 0x8, URZ ;  /* 0x0000000814227899 */ /* 0x000fe400080006ff */
[----:B---3--:R-:W-:Y:S07]  /*4350*/  UIMAD.WIDE.U32 UR6, UR14, UR8, URZ ;  /* 0x000000080e0672a5 */ /* 0x008fee000f8e00ff */
[----:B------:R-:W-:Y:S01]  /*4360*/  @!UP2 UMOV UR4, UR7 ;  /* 0x000000070004ac82 */ /* 0x000fe20008000000 */
[----:B----4-:R-:W-:Y:S02]  /*4370*/  @!UP2 UISETP.NE.AND UP0, UPT, UR5, 0x1, UPT ;  /* 0x000000010500a88c */ /* 0x010fe4000bf05270 */
[----:B------:R-:W-:Y:S02]  /*4380*/  @!UP2 USHF.R.U32.HI UR4, URZ, UR9, UR4 ;  /* 0x00000009ff04a299 */ /* 0x000fe40008011604 */
[----:B------:R-:W-:Y:S02]  /*4390*/  UIMAD.WIDE.U32 UR6, UR13, UR11, URZ ;  /* 0x0000000b0d0672a5 */ /* 0x000fe4000f8e00ff */
[----:B------:R-:W-:Y:S02]  /*43a0*/  @!UP2 USEL UR8, UR14, UR4, !UP0 ;  /* 0x000000040e08a287 */ /* 0x000fe4000c000000 */
[----:B------:R-:W-:Y:S03]  /*43b0*/  @!UP2 UISETP.NE.AND UP0, UPT, UR10, 0x1, UPT ;  /* 0x000000010a00a88c */ /* 0x000fe6000bf05270 */
[----:B------:R-:W-:Y:S02]  /*43c0*/  @!UP2 UMOV UR6, UR7 ;  /* 0x000000070006ac82 */ /* 0x000fe40008000000 */
[----:B------:R-:W3:Y:S02]  /*43d0*/  @!UP2 LDCU UR4, c[0x0][0xb20] ;  /* 0x00016400ff04a7ac */ /* 0x000ee40008000800 */
[----:B---3--:R-:W-:Y:S04]  /*43e0*/  @!UP2 USHF.R.U32.HI UR6, URZ, UR4, UR6 ;  /* 0x00000004ff06a299 */ /* 0x008fe80008011606 */
[----:B------:R-:W-:Y:S04]  /*43f0*/  @!UP2 USEL UR6, UR13, UR6, !UP0 ;  /* 0x000000060d06a287 */ /* 0x000fe8000c000000 */
[----:B------:R-:W-:Y:S02]  /*4400*/  @!UP2 UIADD3 UR4, UPT, UPT, -UR8, UR6, URZ ;  /* 0x000000060804a290 */ /* 0x000fe4000fffe1ff */
[----:B------:R-:W-:Y:S02]  /*4410*/  @!UP2 UIADD3 UR6, UPT, UPT, UR8, -UR6, URZ ;  /* 0x800000060806a290 */ /* 0x000fe4000fffe0ff */
[----:B------:R-:W-:Y:S02]  /*4420*/  @!UP2 UIMAD UR14, UR4, UR5, UR14 ;  /* 0x00000005040ea2a4 */ /* 0x000fe4000f8e020e */
[----:B------:R-:W-:Y:S01]  /*4430*/  @!UP2 UIMAD UR13, UR6, UR10, UR13 ;  /* 0x0000000a060da2a4 */ /* 0x000fe2000f8e020d */
[----:B------:R-:W-:Y:S11]  /*4440*/  BRA.U UP3, `(.L_x_75) ;  /* 0x0000000103107547 */ /* 0x000ff6000b800000 */
[----:B------:R-:W-:Y:S04]  /*4450*/  MOV R6, UR48 ;  /* 0x0000003000067c02 */ /* 0x000fe80008000f00 */
[----:B------:R-:W-:Y:S04]  /*4460*/  SHF.L.U32 R6, R6, 0x1f, RZ ;  /* 0x0000001f06067819 */ /* 0x000fe800000006ff */
[----:B------:R-:W3:Y:S02]  /*4470*/  SYNCS.PHASECHK.TRANS64.TRYWAIT P2, [UR21+0x88], R6 ;  /* 0x00008806ff0075a7 */ /* 0x000ee40008041115 */
[----:B---3--:R-:W-:Y:S05]  /*4480*/  @!P2 BRA `(.L_x_76) ;  /* 0x00000074002ca947 */ /* 0x008fea0003800000 */
.L_x_75:
[----:B------:R-:W-:Y:S05]  /*4490*/  @!P1 BRA `(.L_x_77) ;  /* 0x0000000000309947 */ /* 0x000fea0003800000 */
[----:B------:R-:W-:Y:S01]  /*44a0*/  ISETP.NE.U32.AND P1, PT, R2, RZ, PT ;  /* 0x000000ff0200720c */ /* 0x000fe20003f25070 */
[----:B------:R-:W3:Y:S01]  /*44b0*/  LDCU.64 UR4, c[0x0][0x358] ;  /* 0x00006b00ff0477ac */ /* 0x000ee20008000a00 */
[----:B------:R-:W-:Y:S02]  /*44c0*/  IMAD.MOV.U32 R142, RZ, RZ, 0x1 ;  /* 0x00000001ff8e7424 */ /* 0x000fe400078e00ff */
[----:B------:R-:W-:Y:S11]  /*44d0*/  ISETP.NE.AND.EX P1, PT, R3, RZ, PT, P1 ;  /* 0x000000ff0300720c */ /* 0x000ff60003f25310 */
[----:B------:R-:W-:Y:S02]  /*44e0*/  @!UPT UIADD3 URZ, UPT, UPT, URZ, URZ, URZ ;  /* 0x000000fffffff290 */ /* 0x000fe4000fffe0ff */
[----:B------:R-:W4:Y:S01]  /*44f0*/  @P1 LDC.64 R10, c[0x0][0x888] ;  /* 0x00022200ff0a1b82 */ /* 0x000f220000000a00 */
[----:B--2---:R-:W-:Y:S04]  /*4500*/  @P1 IMAD R0, R4, UR36, RZ ;  /* 0x0000002404001c24 */ /* 0x004fe8000f8e02ff */
[----:B----4-:R-:W-:Y:S04]  /*4510*/  @P1 IMAD.WIDE R10, R0, 0x4, R10 ;  /* 0x00000004000a1825 */ /* 0x010fe800078e020a */
[----:B------:R-:W-:Y:S01]  /*4520*/  HFMA2 R0, -RZ, RZ, 0, 5.9604644775390625e-08 ;  /* 0x00000001ff007431 */ /* 0x000fe200000001ff */
[----:B---3-5:R3:W5:Y:S04]  /*4530*/  @P1 LDG.E R73, desc[UR4][R10.64] ;  /* 0x000000040a491981 */ /* 0x028768000c1e1900 */
[----:B------:R-:W-:Y:S01]  /*4540*/  @!P1 PRMT R142, R0, 0x7610, R142 ;  /* 0x00007610008e9816 */ /* 0x000fe2000000008e */
[----:B---3--:R-:W4:Y:S06]  /*4550*/  @!P1 LDC R73, c[0x0][0x880] ;  /* 0x00022000ff499b82 */ /* 0x008f2c0000000800 */
.L_x_77:
[----:B----45:R-:W-:Y:S01]  /*4560*/  @!P0 FSETP.EQ.AND P1, PT, R73, RZ, PT ;  /* 0x000000ff4900820b */ /* 0x030fe20003f22000 */
[----:B------:R-:W-:Y:S01]  /*4570*/  @!UPT UIADD3 URZ, UPT, UPT, URZ, URZ, URZ ;  /* 0x000000fffffff290 */ /* 0x000fe2000fffe0ff */
[----:B------:R-:W-:Y:S11]  /*4580*/  @!P0 BRA `(.L_x_78) ;  /* 0x0000000000188947 */ /* 0x000ff60003800000 */
[----:B------:R-:W-:Y:S02]  /*4590*/  LOP3.LUT P0, RZ, R142, 0xff, RZ, 0xc0, !PT ;  /* 0x000000ff8eff7812 */ /* 0x000fe4000780c0ff */
[----:B------:R-:W-:Y:S04]  /*45a0*/  ISETP.NE.U32.AND P1, PT, R2, RZ, PT ;  /* 0x000000ff0200720c */ /* 0x000fe80003f25070 */
[----:B------:R-:W-:Y:S04]  /*45b0*/  ISETP.NE.AND.EX P1, PT, R3, RZ, PT, P1 ;  /* 0x000000ff0300720c */ /* 0x000fe80003f25310 */
[----:B------:R-:W-:Y:S03]  /*45c0*/  PLOP3.LUT P1, PT, P1, PT, PT, 0x8, 0x80 ;  /* 0x000000000080781c */ /* 0x000fe60000f2e170 */
[----:B------:R-:W-:Y:S11]  /*45d0*/  @P0 FSETP.EQ.AND P1, PT, R73, RZ, PT ;  /* 0x000000ff4900020b */ /* 0x000ff60003f22000 */
[----:B------:R-:W-:Y:S02]  /*45e0*/  @!UPT UIADD3 URZ, UPT, UPT, URZ, URZ, URZ ;  /* 0x000000fffffff290 */ /* 0x000fe4000fffe0ff */
.L_x_78:
[----:B------:R-:W3:Y:S01]  /*45f0*/  SYNCS.PHASECHK.TRANS64.TRYWAIT P2, [UR21+0x60], R9 ;  /* 0x00006009ff0075a7 */ /* 0x000ee20008041115 */
[----:B------:R-:W-:Y:S04]  /*4600*/  ELECT P0, URZ, PT ;  /* 0x0000000000ff782f */ /* 0x000fe80003800000 */
[----:B------:R-:W-:Y:S11]  /*4610*/  PLOP3.LUT P1, PT, P1, P0, PT, 0xf2, 0x2f ;  /* 0x00000000002f781c */ /* 0x000ff60000f21e72 */
[----:B------:R-:W-:Y:S02]  /*4620*/  @!UPT UIADD3 URZ, UPT, UPT, URZ, URZ, URZ ;  /* 0x000000fffffff290 */ /* 0x000fe4000fffe0ff */
[----:B------:R-:W-:Y:S05]  /*4630*/  @!P1 IADD3 R8, P0, PT, R16, 0x580, RZ ;  /* 0x0000058010089810 */ /* 0x000fea0007f1e0ff */
[----:B--2---:R-:W-:Y:S01]  /*4640*/  @!P1 IMAD.X R6, RZ, RZ, R17, P0 ;  /* 0x000000ffff069224 */ /* 0x004fe200000e0611 */
[----:B---3--:R-:W-:Y:S07]  /*4650*/  @!P2 BRA `(.L_x_79) ;  /* 0x0000007000d0a947 */ /* 0x008fee0003800000 */
.L_x_162:
[----:B------:R-:W-:Y:S01]  /*4660*/  @!P1 R2UR UR5, R8 ;  /* 0x00000000080592ca */ /* 0x000fe200000e0000 */
[----:B------:R-:W-:Y:S01]  /*4670*/  VOTEU.ALL UP0, P1 ;  /* 0x0000000000ff7886 */ /* 0x000fe20000800000 */
[----:B------:R-:W-:Y:S01]  /*4680*/  @!P1 R2UR UR4, R6 ;  /* 0x00000000060492ca */ /* 0x000fe200000e0000 */
[----:B--2---:R-:W-:Y:S01]  /*4690*/  @!P1 IMAD.MOV.U32 R0, RZ, RZ, 0x4000 ;  /* 0x00004000ff009424 */ /* 0x004fe200078e00ff */
[----:B------:R-:W-:Y:S01]  /*46a0*/  UMOV UR6, 0x0 ;  /* 0x0000000000067882 */ /* 0x000fe20000000000 */
[----:B------:R-:W-:Y:S01]  /*46b0*/  UMOV UR7, 0x10000000 ;  /* 0x1000000000077882 */ /* 0x000fe20000000000 */
[----:B------:R-:W-:Y:S01]  /*46c0*/  @!UP0 UIADD3 UR32, UPT, UPT, UR21, 0x400, URZ ;  /* 0x0000040015208890 */ /* 0x000fe2000fffe0ff */
[----:B------:R-:W-:Y:S01]  /*46d0*/  @!P1 IADD3 R8, P0, PT, R16, 0x580, RZ ;  /* 0x0000058010089810 */ /* 0x000fe20007f1e0ff */
[----:B------:R-:W-:Y:S04]  /*46e0*/  VOTEU.ALL UP0, P1 ;  /* 0x0000000000ff7886 */ /* 0x000fe80000800000 */
[----:B------:R-:W-:Y:S02]  /*46f0*/  @!P1 IMAD.X R6, RZ, RZ, R17, P0 ;  /* 0x000000ffff069224 */ /* 0x000fe400000e0611 */
[----:B------:R-:W-:Y:S02]  /*4700*/  IMAD.U32 R10, RZ, RZ, UR5 ;  /* 0x00000005ff0a7e24 */ /* 0x000fe4000f8e00ff */
[----:B------:R-:W-:Y:S03]  /*4710*/  IMAD.U32 R11, RZ, RZ, UR4 ;  /* 0x00000004ff0b7e24 */ /* 0x000fe6000f8e00ff */
[----:B------:R-:W-:Y:S02]  /*4720*/  @!P1 R2UR UR4, R10 ;  /* 0x000000000a0492ca */ /* 0x000fe400000e0000 */
[----:B------:R-:W-:Y:S11]  /*4730*/  @!P1 R2UR UR5, R11 ;  /* 0x000000000b0592ca */ /* 0x000ff600000e0000 */
[----:B------:R-:W-:Y:S02]  /*4740*/  @!UPT UIADD3 URZ, UPT, UPT, URZ, URZ, URZ ;  /* 0x000000fffffff290 */ /* 0x000fe4000fffe0ff */
[----:B------:R2:W-:Y:S01]  /*4750*/  @!UP0 UTMALDG.3D [UR32], [UR4], desc[UR6] ;  /* 0x00000620040085b4 */ /* 0x0005e20008011000 */
[----:B------:R2:W-:Y:S01]  /*4760*/  @!P1 SYNCS.ARRIVE.TRANS64.RED.A0TR RZ, [UR21+0x40], R0 ;  /* 0x00004000ffff99a7 */ /* 0x0005e20008300415 */
[----:B------:R-:W-:Y:S01]  /*4770*/  SYNCS.ARRIVE.TRANS64.RED.A1T0 RZ, [UR40], RZ ;  /* 0x000000ffffff79a7 */ /* 0x000fe20008100428 */
[----:B------:R-:W3:Y:S02]  /*4780*/  SYNCS.PHASECHK.TRANS64.TRYWAIT P2, [UR21+0x68], R9 ;  /* 0x00006809ff0075a7 */ /* 0x000ee40008041115 */
[----:B--23--:R-:W-:Y:S05]  /*4790*/  @!P2 BRA `(.L_x_80) ;  /* 0x000000700098a947 */ /* 0x00cfea0003800000 */
.L_x_164:
        /* <DEDUP_REMOVED lines=8> */
[----:B------:R-:W-:Y:S01]  /*4820*/  @!UP0 UIADD3 UR24, UPT, UPT, UR21, 0x4400, URZ ;  /* 0x0000440015188890 */ /* 0x000fe2000fffe0ff */
[----:B------:R-:W-:Y:S01]  /*4830*/  VOTEU.ALL UP0, P1 ;  /* 0x0000000000ff7886 */ /* 0x000fe20000800000 */
[----:B------:R-:W-:Y:S01]  /*4840*/  UMOV UR27, UR35 ;  /* 0x00000023001b7c82 */ /* 0x000fe20008000000 */
[----:B------:R-:W-:Y:S02]  /*4850*/  UMOV UR28, UR36 ;  /* 0x00000024001c7c82 */ /* 0x000fe40008000000 */
[----:B------:R-:W-:Y:S02]  /*4860*/  IMAD.U32 R10, RZ, RZ, UR5 ;  /* 0x00000005ff0a7e24 */ /* 0x000fe4000f8e00ff */
[----:B------:R-:W-:Y:S02]  /*4870*/  IMAD.U32 R11, RZ, RZ, UR4 ;  /* 0x00000004ff0b7e24 */ /* 0x000fe4000f8e00ff */
[----:B------:R-:W-:Y:S01]  /*4880*/  @!P1 IMAD.X R6, RZ, RZ, R17, P0 ;  /* 0x000000ffff069224 */ /* 0x000fe200000e0611 */
        /* <DEDUP_REMOVED lines=8> */
.L_x_166:
[----:B------:R-:W-:Y:S01]  /*4910*/  @!P1 R2UR UR5, R8 ;  /* 0x00000000080592ca */ /* 0x000fe200000e0000 */
[----:B------:R-:W-:Y:S01]  /*4920*/  VOTEU.ALL UP0, P1 ;  /* 0x0000000000ff7886 */ /* 0x000fe20000800000 */
[----:B------:R-:W-:Y:S01]  /*4930*/  @!P1 R2UR UR4, R6 ;  /* 0x00000000060492ca */ /* 0x000fe200000e0000 */
[----:B--2---:R-:W-:Y:S01]  /*4940*/  @!P1 IMAD.MOV.U32 R0, RZ, RZ, 0x4000 ;  /* 0x00004000ff009424 */ /* 0x004fe200078e00ff */
[----:B------:R-:W-:Y:S01]  /*4950*/  UMOV UR6, 0x0 ;  /* 0x0000000000067882 */ /* 0x000fe20000000000 */
[----:B------:R-:W-:Y:S01]  /*4960*/  UMOV UR7, 0x10000000 ;  /* 0x1000000000077882 */ /* 0x000fe20000000000 */
[----:B------:R-:W-:Y:S01]  /*4970*/  @!UP0 UIADD3 UR18, UPT, UPT, UR34, 0x80, URZ ;  /* 0x0000008022128890 */ /* 0x000fe2000fffe0ff */
[----:B------:R-:W-:Y:S01]  /*4980*/  VIADD R14, R14, 0x1 ;  /* 0x000000010e0e7836 */ /* 0x000fe20000000000 */
[----:B------:R-:W-:Y:S01]  /*4990*/  @!UP0 UIADD3 UR16, UPT, UPT, UR21, 0x8400, URZ ;  /* 0x0000840015108890 */ /* 0x000fe2000fffe0ff */
[----:B------:R-:W-:Y:S01]  /*49a0*/  VOTEU.ALL UP0, P1 ;  /* 0x0000000000ff7886 */ /* 0x000fe20000800000 */
[----:B------:R-:W-:Y:S01]  /*49b0*/  UMOV UR19, UR35 ;  /* 0x0000002300137c82 */ /* 0x000fe20008000000 */
[----:B------:R-:W-:Y:S02]  /*49c0*/  UMOV UR20, UR36 ;  /* 0x0000002400147c82 */ /* 0x000fe40008000000 */
        /* <DEDUP_REMOVED lines=10> */
.L_x_168:
[----:B------:R-:W-:Y:S01]  /*4a70*/  @!P1 IADD3 R6, P0, PT, R16, 0x580, RZ ;  /* 0x0000058010069810 */ /* 0x000fe20007f1e0ff */
[----:B------:R-:W-:Y:S01]  /*4a80*/  VOTEU.ALL UP0, P1 ;  /* 0x0000000000ff7886 */ /* 0x000fe20000800000 */
[----:B------:R-:W-:Y:S01]  /*4a90*/  UMOV UR6, 0x0 ;  /* 0x0000000000067882 */ /* 0x000fe20000000000 */
[----:B------:R-:W-:Y:S01]  /*4aa0*/  UMOV UR7, 0x10000000 ;  /* 0x1000000000077882 */ /* 0x000fe20000000000 */
[----:B------:R-:W-:Y:S01]  /*4ab0*/  @!P1 R2UR UR5, R6 ;  /* 0x00000000060592ca */ /* 0x000fe200000e0000 */
[----:B--2---:R-:W-:Y:S01]  /*4ac0*/  @!P1 IMAD.X R0, RZ, RZ, R17, P0 ;  /* 0x000000ffff009224 */ /* 0x004fe200000e0611 */
[----:B------:R-:W-:Y:S01]  /*4ad0*/  @!UP0 UIADD3 UR10, UPT, UPT, UR34, 0xc0, URZ ;  /* 0x000000c0220a8890 */ /* 0x000fe2000fffe0ff */
[----:B------:R-:W-:Y:S01]  /*4ae0*/  R2UR UR18, R144 ;  /* 0x00000000901272ca */ /* 0x000fe200000e0000 */
[----:B------:R-:W-:Y:S01]  /*4af0*/  @!UP0 UIADD3 UR8, UPT, UPT, UR21, 0xc400, URZ ;  /* 0x0000c40015088890 */ /* 0x000fe2000fffe0ff */
[----:B------:R-:W-:Y:S01]  /*4b00*/  R2UR UR16, R145 ;  /* 0x00000000911072ca */ /* 0x000fe200000e0000 */
[----:B------:R-:W-:Y:S01]  /*4b10*/  @!UP0 UIADD3 UR9, UPT, UPT, UR21, 0x58, URZ ;  /* 0x0000005815098890 */ /* 0x000fe2000fffe0ff */
[----:B------:R-:W-:Y:S01]  /*4b20*/  @!P1 R2UR UR4, R0 ;  /* 0x00000000000492ca */ /* 0x000fe200000e0000 */
[----:B------:R-:W-:Y:S01]  /*4b30*/  VOTEU.ALL UP0, P1 ;  /* 0x0000000000ff7886 */ /* 0x000fe20000800000 */
[----:B------:R-:W-:Y:S01]  /*4b40*/  UMOV UR11, UR35 ;  /* 0x00000023000b7c82 */ /* 0x000fe20008000000 */
[----:B------:R-:W-:Y:S01]  /*4b50*/  UMOV UR12, UR36 ;  /* 0x00000024000c7c82 */ /* 0x000fe20008000000 */
[C---:B------:R-:W-:Y:S01]  /*4b60*/  ISETP.NE.AND P0, PT, R14.reuse, 0x2, PT ;  /* 0x000000020e00780c */ /* 0x040fe20003f05270 */
[----:B------:R-:W-:Y:S01]  /*4b70*/  UPLOP3.LUT UP3, UPT, UPT, UPT, UPT, 0x80, 0x8 ;  /* 0x000000000008789c */ /* 0x000fe20003f6f070 */
[----:B------:R-:W-:Y:S01]  /*4b80*/  IMAD.U32 R8, RZ, RZ, UR5 ;  /* 0x00000005ff087e24 */ /* 0x000fe2000f8e00ff */
[----:B------:R-:W-:Y:S01]  /*4b90*/  LOP3.LUT R15, R15, 0x1, RZ, 0x3c, !PT ;  /* 0x000000010f0f7812 */ /* 0x000fe200078e3cff */
[----:B------:R-:W-:Y:S01]  /*4ba0*/  UMOV UR36, UR29 ;  /* 0x0000001d00247c82 */ /* 0x000fe20008000000 */
[----:B------:R-:W-:Y:S01]  /*4bb0*/  SEL R0, RZ, 0x1, P0 ;  /* 0x00000001ff007807 */ /* 0x000fe20000000000 */
[----:B------:R-:W-:Y:S01]  /*4bc0*/  UIADD3 UR20, UPT, UPT, UR13, UR18, URZ ;  /* 0x000000120d147290 */ /* 0x000fe2000fffe0ff */
[----:B------:R-:W-:Y:S01]  /*4bd0*/  SEL R14, R14, RZ, P0 ;  /* 0x000000ff0e0e7207 */ /* 0x000fe20000000000 */
[----:B------:R-:W-:Y:S01]  /*4be0*/  UIADD3 UR16, UPT, UPT, UR14, UR16, URZ ;  /* 0x000000100e107290 */ /* 0x000fe2000fffe0ff */
[----:B------:R-:W-:Y:S01]  /*4bf0*/  IMAD.U32 R9, RZ, RZ, UR4 ;  /* 0x00000004ff097e24 */ /* 0x000fe2000f8e00ff */
[----:B------:R-:W-:Y:S02]  /*4c00*/  @!P1 R2UR UR4, R8 ;  /* 0x00000000080492ca */ /* 0x000fe400000e0000 */
[----:B------:R-:W-:Y:S02]  /*4c10*/  LOP3.LUT R13, R13, R0, RZ, 0x3c, !PT ;  /* 0x000000000d0d7212 */ /* 0x000fe400078e3cff */
[----:B------:R-:W-:Y:S11]  /*4c20*/  @!P1 R2UR UR5, R9 ;  /* 0x00000000090592ca */ /* 0x000ff600000e0000 */
[----:B------:R-:W-:Y:S02]  /*4c30*/  @!UPT UIADD3 URZ, UPT, UPT, URZ, URZ, URZ ;  /* 0x000000fffffff290 */ /* 0x000fe4000fffe0ff */
[----:B------:R2:W-:Y:S01]  /*4c40*/  @!UP0 UTMALDG.3D [UR8], [UR4], desc[UR6] ;  /* 0x00000608040085b4 */ /* 0x0005e20008011000 */
[----:B------:R2:W-:Y:S01]  /*4c50*/  @!P1 SYNCS.ARRIVE.TRANS64.RED.A0TR RZ, [UR21+0x58], R7 ;  /* 0x00005807ffff99a7 */ /* 0x0005e20008300415 */
[----:B------:R-:W-:Y:S01]  /*4c60*/  SYNCS.ARRIVE.TRANS64.RED.A1T0 RZ, [UR37], RZ ;  /* 0x000000ffffff79a7 */ /* 0x000fe20008100425 */
[----:B------:R-:W-:Y:S05]  /*4c70*/  BRA.U UP1, `(.L_x_83) ;  /* 0xfffffff101707547 */ /* 0x000fea000b83ffff */
[----:B------:R-:W-:-:S04]  /*4c80*/  SHF.L.U32 R2, R15, 0x1f, RZ ;  /* 0x0000001f0f027819 */ /* 0x000fc800000006ff */
[----:B------:R-:W3:Y:S02]  /*4c90*/  SYNCS.PHASECHK.TRANS64.TRYWAIT P0, [UR21+0x60], R2 ;  /* 0x00006002ff0075a7 */ /* 0x000ee40008001115 */
[----:B---3--:R-:W-:Y:S05]  /*4ca0*/  @!P0 BRA `(.L_x_84) ;  /* 0x0000006c009c8947 */ /* 0x008fea0003800000 */
.L_x_170:
[----:B------:R-:W4:Y:S02]  /*4cb0*/  SYNCS.PHASECHK.TRANS64.TRYWAIT P0, [UR21+0x68], R2 ;  /* 0x00006802ff0075a7 */ /* 0x000f240008001115 */
[----:B----4-:R-:W-:Y:S05]  /*4cc0*/  @!P0 BRA `(.L_x_85) ;  /* 0x0000006c00ac8947 */ /* 0x010fea0003800000 */
.L_x_172:
[----:B------:R-:W4:Y:S02]  /*4cd0*/  SYNCS.PHASECHK.TRANS64.TRYWAIT P0, [UR21+0x70], R2 ;  /* 0x00007002ff0075a7 */ /* 0x000f240008001115 */
[----:B----4-:R-:W-:Y:S05]  /*4ce0*/  @!P0 BRA `(.L_x_86) ;  /* 0x0000006c00bc8947 */ /* 0x010fea0003800000 */
.L_x_174:
[----:B---3--:R-:W-:-:S07]  /*4cf0*/  MOV R0, UR21 ;  /* 0x0000001500007c02 */ /* 0x008fce0008000f00 */
.L_x_87:
[----:B---3--:R-:W-:-:S04]  /*4d00*/  SHF.L.U32 R2, R15, 0x1f, RZ ;  /* 0x0000001f0f027819 */ /* 0x008fc800000006ff */
[----:B------:R3:W4:Y:S03]  /*4d10*/  SYNCS.PHASECHK.TRANS64.TRYWAIT P0, [R0+URZ+0x78], R2 ;  /* 0x00007802000075a7 */ /* 0x00072600080011ff */
[----:B----4-:R-:W-:Y:S05]  /*4d20*/  @!P0 NANOSLEEP.SYNCS 0x989680 ;  /* 0x009896800000895d */ /* 0x010fea0003900000 */
[----:B------:R-:W4:Y:S02]  /*4d30*/  @!P0 SYNCS.PHASECHK.TRANS64 P0, [R0+URZ+0x78], R2 ;  /* 0x00007802000085a7 */ /* 0x000f2400080010ff */
[----:B-12-4-:R-:W-:Y:S05]  /*4d40*/  @P0 EXIT ;  /* 0x000000000000094d */ /* 0x016fea0003800000 */
[----:B------:R-:W-:Y:S05]  /*4d50*/  BRA `(.L_x_87) ;  /* 0xfffffffc00e87947 */ /* 0x000fea000383ffff */
.L_x_72:
[----:B------:R-:W-:-:S06]  /*4d60*/  UISETP.GE.AND UP0, UPT, UR17, 0x4, UPT ;  /* 0x000000041100788c */ /* 0x000fcc000bf06270 */
[----:B------:R-:W-:-:S13]  /*4d70*/  PLOP3.LUT P0, PT, PT, PT, UP0, 0x80, 0x8 ;  /* 0x000000000008781c */ /* 0x000fda0003f0f008 */
[----:B------:R-:W-:Y:S05]  /*4d80*/  @!P0 EXIT ;  /* 0x000000000000894d */ /* 0x000fea0003800000 */
[----:B------:R-:W1:Y:S08]  /*4d90*/  S2UR UR4, SR_CgaCtaId ;  /* 0x00000000000479c3 */ /* 0x000e700000008800 */
[----:B------:R-:W-:Y:S01]  /*4da0*/  BAR.SYNC.DEFER_BLOCKING 0x6, 0xa0 ;  /* 0x0182800000007b1d */ /* 0x000fe20000010000 */
[C---:B------:R-:W-:Y:S01]  /*4db0*/  IMAD.SHL.U32 R2, R157.reuse, 0x40, RZ ;  /* 0x000000409d027824 */ /* 0x040fe200078e00ff */
[C---:B------:R-:W-:Y:S01]  /*4dc0*/  LOP3.LUT R141, R157.reuse, 0x1, RZ, 0xc0, !PT ;  /* 0x000000019d8d7812 */ /* 0x040fe200078ec0ff */
[C---:B------:R-:W-:Y:S01]  /*4dd0*/  IMAD.SHL.U32 R140, R157.reuse, 0x8, RZ ;  /* 0x000000089d8c7824 */ /* 0x040fe200078e00ff */
[----:B------:R-:W-:Y:S01]  /*4de0*/  CS2R R152, SRZ ;  /* 0x0000000000987805 */ /* 0x000fe2000001ff00 */
[----:B------:R-:W-:Y:S01]  /*4df0*/  IMAD.U32 R69, R157, 0x10000, RZ ;  /* 0x000100009d457824 */ /* 0x000fe200078e00ff */
[----:B------:R-:W-:-:S02]  /*4e00*/  UMOV UR44, 0x400 ;  /* 0x00000400002c7882 */ /* 0x000fc40000000000 */
[----:B------:R-:W2:Y:S01]  /*4e10*/  LDC.64 R138, c[0x0][0x8b0] ;  /* 0x00022c00ff8a7b82 */ /* 0x000ea20000000a00 */
[----:B------:R-:W-:Y:S01]  /*4e20*/  LOP3.LUT R3, R2, 0x1c0, RZ, 0xc0, !PT ;  /* 0x000001c002037812 */ /* 0x000fe200078ec0ff */
[----:B------:R-:W-:Y:S01]  /*4e30*/  IMAD.MOV.U32 R156, RZ, RZ, 0x2 ;  /* 0x00000002ff9c7424 */ /* 0x000fe200078e00ff */
[----:B------:R-:W-:Y:S01]  /*4e40*/  ISETP.NE.U32.AND P0, PT, R141, 0x1, PT ;  /* 0x000000018d00780c */ /* 0x000fe20003f05070 */
[----:B------:R-:W-:Y:S01]  /*4e50*/  IMAD.MOV.U32 R155, RZ, RZ, 0x4 ;  /* 0x00000004ff9b7424 */ /* 0x000fe200078e00ff */
[----:B------:R-:W-:Y:S01]  /*4e60*/  LOP3.LUT R140, R3, 0x38, R140, 0xf8, !PT ;  /* 0x00000038038c7812 */ /* 0x000fe200078ef88c */
[----:B------:R-:W-:Y:S01]  /*4e70*/  IMAD.MOV.U32 R154, RZ, RZ, 0x1 ;  /* 0x00000001ff9a7424 */ /* 0x000fe200078e00ff */
[----:B------:R-:W-:Y:S01]  /*4e80*/  LOP3.LUT R69, R69, 0x600000, RZ, 0xc0, !PT ;  /* 0x0060000045457812 */ /* 0x000fe200078ec0ff */
[----:B------:R-:W3:Y:S01]  /*4e90*/  LDC.64 R136, c[0x0][0x8a8] ;  /* 0x00022a00ff887b82 */ /* 0x000ee20000000a00 */
[C---:B------:R-:W-:Y:S01]  /*4ea0*/  R2P PR, R157.reuse, 0x6 ;  /* 0x000000069d007804 */ /* 0x040fe20000000000 */
[----:B------:R-:W-:Y:S01]  /*4eb0*/  IMAD.MOV.U32 R68, RZ, RZ, RZ ;  /* 0x000000ffff447224 */ /* 0x000fe200078e00ff */
[----:B------:R-:W-:Y:S01]  /*4ec0*/  LOP3.LUT R140, R140, 0x1e00, R2, 0xf8, !PT ;  /* 0x00001e008c8c7812 */ /* 0x000fe200078ef802 */
[----:B------:R-:W-:Y:S01]  /*4ed0*/  IMAD.MOV.U32 R149, RZ, RZ, RZ ;  /* 0x000000ffff957224 */ /* 0x000fe200078e00ff */
[----:B------:R-:W-:Y:S01]  /*4ee0*/  P2R R2, PR, RZ, 0x1 ;  /* 0x00000001ff027803 */ /* 0x000fe20000000000 */
[----:B------:R-:W4:Y:S01]  /*4ef0*/  LDCU UR59, c[0x0][0x370] ;  /* 0x00006e00ff3b77ac */ /* 0x000f220008000800 */
[----:B------:R-:W-:-:S02]  /*4f00*/  LOP3.LUT R157, R157, 0x60, RZ, 0xc0, !PT ;  /* 0x000000609d9d7812 */ /* 0x000fc400078ec0ff */
[----:B------:R-:W-:Y:S01]  /*4f10*/  SEL R156, R156, 0xfffffffe, !P1 ;  /* 0xfffffffe9c9c7807 */ /* 0x000fe20004800000 */
[----:B-1----:R-:W-:Y:S01]  /*4f20*/  ULEA UR44, UR4, UR44, 0x18 ;  /* 0x0000002c042c7291 */ /* 0x002fe2000f8ec0ff */
[----:B------:R-:W-:Y:S01]  /*4f30*/  SEL R155, R155, 0xfffffffc, !P2 ;  /* 0xfffffffc9b9b7807 */ /* 0x000fe20005000000 */
[----:B------:R-:W1:Y:S02]  /*4f40*/  LDCU UR43, c[0x0][0xb0c] ;  /* 0x00016180ff2b77ac */ /* 0x000e640008000800 */
[----:B------:R-:W-:Y:S01]  /*4f50*/  UIADD3 UR4, UPT, UPT, UR44, 0x400, URZ ;  /* 0x000004002c047890 */ /* 0x000fe2000fffe0ff */
[----:B------:R-:W1:Y:S04]  /*4f60*/  LDCU UR39, c[0x0][0xb30] ;  /* 0x00016600ff2777ac */ /* 0x000e680008000800 */
[----:B------:R-:W4:Y:S01]  /*4f70*/  LDS R0, [UR44+0x120] ;  /* 0x0001202cff007984 */ /* 0x000f220008000800 */
[----:B------:R-:W-:Y:S01]  /*4f80*/  IMAD.U32 R147, RZ, RZ, UR4 ;  /* 0x00000004ff937e24 */ /* 0x000fe2000f8e00ff */
[----:B------:R-:W1:Y:S01]  /*4f90*/  LDCU.64 UR56, c[0x0][0x888] ;  /* 0x00011100ff3877ac */ /* 0x000e620008000a00 */
[----:B------:R-:W1:Y:S01]  /*4fa0*/  LDCU.64 UR40, c[0x0][0xb28] ;  /* 0x00016500ff2877ac */ /* 0x000e620008000a00 */
[----:B------:R-:W1:Y:S01]  /*4fb0*/  LDCU.64 UR62, c[0x0][0x890] ;  /* 0x00011200ff3e77ac */ /* 0x000e620008000a00 */
[----:B------:R-:W1:Y:S01]  /*4fc0*/  LDCU.128 UR52, c[0x0][0xb10] ;  /* 0x00016200ff3477ac */ /* 0x000e620008000c00 */
[----:B------:R-:W1:Y:S01]  /*4fd0*/  LDCU UR58, c[0x0][0x374] ;  /* 0x00006e80ff3a77ac */ /* 0x000e620008000800 */
[----:B------:R-:W-:Y:S01]  /*4fe0*/  UMOV UR47, URZ ;  /* 0x000000ff002f7c82 */ /* 0x000fe20008000000 */
[----:B------:R-:W-:Y:S01]  /*4ff0*/  UMOV UR46, URZ ;  /* 0x000000ff002e7c82 */ /* 0x000fe20008000000 */
[----:B-1234-:R-:W-:-:S07]  /*5000*/  IMAD.IADD R69, R0, 0x1, R69 ;  /* 0x0000000100457824 */ /* 0x01efce00078e0245 */
.L_x_131:
[C---:B------:R-:W-:Y:S02]  /*5010*/  LEA R3, R149.reuse, UR44, 0x3 ;  /* 0x0000002c95037c11 */ /* 0x040fe4000f8e18ff */
[----:B------:R-:W-:Y:S02]  /*5020*/  SHF.L.U32 R0, R152, 0x1f, RZ ;  /* 0x0000001f98007819 */ /* 0x000fe400000006ff */
[----:B-1----:R-:W-:Y:S02]  /*5030*/  LEA R4, R149, UR44, 0x4 ;  /* 0x0000002c95047c11 */ /* 0x002fe4000f8e20ff */
[----:B------:R-:W1:Y:S02]  /*5040*/  SYNCS.PHASECHK.TRANS64.TRYWAIT P0, [R3+URZ+0x90], R0 ;  /* 0x00009000030075a7 */ /* 0x000e6400080011ff */
[----:B-1----:R-:W-:Y:S05]  /*5050*/  @!P0 BRA `(.L_x_88) ;  /* 0x0000006800f88947 */ /* 0x002fea0003800000 */
.L_x_175:
        /* <DEDUP_REMOVED lines=8> */
[----:B--2---:R-:W-:Y:S11]  /*50e0*/  LOP3.LUT P0, RZ, R6, 0x1, RZ, 0xc0, !PT ;  /* 0x0000000106ff7812 */ /* 0x004ff6000780c0ff */
[----:B------:R-:W-:Y:S02]  /*50f0*/  @!UPT UIADD3 URZ, UPT, UPT, URZ, URZ, URZ ;  /* 0x000000fffffff290 */ /* 0x000fe4000fffe0ff */
[----:B---3--:R-:W-:Y:S01]  /*5100*/  VOTEU.ANY UP1, P0 ;  /* 0x0000000000ff7886 */ /* 0x008fe20000020100 */
[----:B------:R-:W-:Y:S01]  /*5110*/  PLOP3.LUT P0, PT, PT, PT, UP1, 0x80, 0x8 ;  /* 0x000000000008781c */ /* 0x000fe20003f0f018 */
[----:B------:R-:W-:Y:S11]  /*5120*/  UP2UR UR61, UPR, URZ, 0x2 ;  /* 0x00000002ff3d7883 */ /* 0x000ff60008000000 */
[----:B------:R-:W-:Y:S01]  /*5130*/  @!UPT UIADD3 URZ, UPT, UPT, URZ, URZ, URZ ;  /* 0x000000fffffff290 */ /* 0x000fe2000fffe0ff */
[----:B-1----:R-:W-:Y:S02]  /*5140*/  @P0 SHF.R.U32.HI R0, RZ, 0x10, R5 ;  /* 0x00000010ff000819 */ /* 0x002fe40000011605 */
        /* <DEDUP_REMOVED lines=12> */
[----:B------:R-:W2:Y:S01]  /*5210*/  LDCU UR12, c[0x0][0xb20] ;  /* 0x00016400ff0c77ac */ /* 0x000ea20008000800 */
[----:B------:R-:W-:Y:S02]  /*5220*/  UIMAD.WIDE.U32 UR4, UR58, UR55, URZ ;  /* 0x000000373a0472a5 */ /* 0x000fe4000f8e00ff */
[----:B------:R-:W-:Y:S02]  /*5230*/  UIMAD.WIDE.U32 UR6, UR59, UR52, URZ ;  /* 0x000000343b0672a5 */ /* 0x000fe4000f8e00ff */
[----:B------:R-:W-:Y:S02]  /*5240*/  UISETP.NE.AND UP0, UPT, UR54, 0x1, UPT ;  /* 0x000000013600788c */ /* 0x000fe4000bf05270 */
[----:B------:R-:W-:Y:S02]  /*5250*/  UIMAD.WIDE.U32 UR8, UR37, UR55, URZ ;  /* 0x00000037250872a5 */ /* 0x000fe4000f8e00ff */
[----:B------:R-:W-:Y:S02]  /*5260*/  UIMAD.WIDE.U32 UR10, UR38, UR52, URZ ;  /* 0x00000034260a72a5 */ /* 0x000fe4000f8e00ff */
[----:B------:R-:W-:Y:S02]  /*5270*/  UISETP.NE.AND UP1, UPT, UR43, 0x1, UPT ;  /* 0x000000012b00788c */ /* 0x000fe4000bf25270 */
[----:B------:R-:W-:Y:S01]  /*5280*/  UISETP.NE.AND UP2, UPT, UR42, 0x1, UPT ;  /* 0x000000012a00788c */ /* 0x000fe2000bf45270 */
[----:B------:R-:W-:Y:S02]  /*5290*/  UMOV UR4, UR5 ;  /* 0x0000000500047c82 */ /* 0x000fe40008000000 */
[----:B--2---:R-:W-:Y:S03]  /*52a0*/  USHF.R.U32.HI UR5, URZ, UR12, UR4 ;  /* 0x0000000cff057299 */ /* 0x004fe60008011604 */
[----:B------:R-:W-:Y:S02]  /*52b0*/  UMOV UR4, UR7 ;  /* 0x0000000700047c82 */ /* 0x000fe40008000000 */
[----:B------:R-:W-:Y:S02]  /*52c0*/  USHF.R.U32.HI UR7, URZ, UR53, UR4 ;  /* 0x00000035ff077299 */ /* 0x000fe40008011604 */
[----:B------:R-:W-:Y:S02]  /*52d0*/  USEL UR4, UR58, UR5, !UP0 ;  /* 0x000000053a047287 */ /* 0x000fe4000c000000 */
[----:B------:R-:W-:Y:S01]  /*52e0*/  USEL UR7, UR59, UR7, !UP1 ;  /* 0x000000073b077287 */ /* 0x000fe2000c800000 */
[----:B------:R-:W-:Y:S01]  /*52f0*/  UMOV UR5, UR9 ;  /* 0x0000000900057c82 */ /* 0x000fe20008000000 */
[----:B------:R-:W-:Y:S02]  /*5300*/  UIMAD.WIDE.U32 UR8, UR4, UR40, URZ ;  /* 0x00000028040872a5 */ /* 0x000fe4000f8e00ff */
[----:B------:R-:W-:Y:S03]  /*5310*/  USHF.R.U32.HI UR6, URZ, UR12, UR5 ;  /* 0x0000000cff067299 */ /* 0x000fe60008011605 */
[----:B------:R-:W-:Y:S01]  /*5320*/  UMOV UR5, UR11 ;  /* 0x0000000b00057c82 */ /* 0x000fe20008000000 */
[----:B------:R-:W-:Y:S02]  /*5330*/  UIMAD.WIDE.U32 UR10, UR7, UR40, URZ ;  /* 0x00000028070a72a5 */ /* 0x000fe4000f8e00ff */
[----:B------:R-:W-:Y:S02]  /*5340*/  USHF.R.U32.HI UR12, URZ, UR53, UR5 ;  /* 0x00000035ff0c7299 */ /* 0x000fe40008011605 */
[----:B------:R-:W-:Y:S01]  /*5350*/  USEL UR6, UR37, UR6, !UP0 ;  /* 0x0000000625067287 */ /* 0x000fe2000c000000 */
[----:B------:R-:W-:Y:S02]  /*5360*/  UMOV UR5, UR9 ;  /* 0x0000000900057c82 */ /* 0x000fe40008000000 */
[----:B------:R-:W-:Y:S01]  /*5370*/  UMOV UR10, UR11 ;  /* 0x0000000b000a7c82 */ /* 0x000fe20008000000 */
[----:B------:R-:W-:Y:S02]  /*5380*/  @UP2 USHF.R.U32.HI UR4, URZ, UR41, UR5 ;  /* 0x00000029ff042299 */ /* 0x000fe40008011605 */
[----:B------:R-:W-:Y:S02]  /*5390*/  @UP2 USHF.R.U32.HI UR7, URZ, UR41, UR10 ;  /* 0x00000029ff072299 */ /* 0x000fe4000801160a */
[----:B------:R-:W-:Y:S02]  /*53a0*/  UIMAD UR4, UR42, UR4, URZ ;  /* 0x000000042a0472a4 */ /* 0x000fe4000f8e02ff */
        /* <DEDUP_REMOVED lines=8> */
[----:B------:R-:W-:Y:S02]  /*5430*/  USEL UR11, UR6, UR4, !UP2 ;  /* 0x00000004060b7287 */ /* 0x000fe4000d000000 */
[----:B------:R-:W-:Y:S02]  /*5440*/  UIADD3 UR8, UPT, UPT, -UR5, URZ, URZ ;  /* 0x000000ff05087290 */ /* 0x000fe4000fffe1ff */
[----:B------:R-:W-:Y:S01]  /*5450*/  UIADD3 UR10, UPT, UPT, -UR11, URZ, URZ ;  /* 0x000000ff0b0a7290 */ /* 0x000fe2000fffe1ff */
[----:B------:R-:W-:Y:S01]  /*5460*/  @!UP0 UMOV UR4, UR9 ;  /* 0x0000000900048c82 */ /* 0x000fe20008000000 */
[----:B------:R-:W-:Y:S02]  /*5470*/  UIADD3 UR9, UPT, UPT, -UR6, URZ, URZ ;  /* 0x000000ff06097290 */ /* 0x000fe4000fffe1ff */
[----:B------:R-:W-:Y:S02]  /*5480*/  @!UP0 USHF.R.U32.HI UR4, URZ, UR41, UR4 ;  /* 0x00000029ff048299 */ /* 0x000fe40008011604 */
[----:B------:R-:W-:Y:S02]  /*5490*/  UIMAD UR10, UR42, UR10, UR6 ;  /* 0x0000000a2a0a72a4 */ /* 0x000fe4000f8e0206 */
[----:B------:R-:W-:Y:S04]  /*54a0*/  @!UP0 USEL UR4, UR5, UR4, !UP2 ;  /* 0x0000000405048287 */ /* 0x000fe8000d000000 */
[----:B------:R-:W-:Y:S02]  /*54b0*/  @!UP0 UIMAD UR10, UR7, UR10, UR4 ;  /* 0x0000000a070a82a4 */ /* 0x000fe4000f8e0204 */
[----:B------:R-:W-:Y:S02]  /*54c0*/  @!UP0 UIADD3 UR11, UPT, UPT, UR11, -UR4, URZ ;  /* 0x800000040b0b8290 */ /* 0x000fe4000fffe0ff */
[----:B------:R-:W-:Y:S02]  /*54d0*/  UIMAD UR7, UR43, UR8, UR38 ;  /* 0x000000082b0772a4 */ /* 0x000fe4000f8e0226 */
[----:B------:R-:W-:Y:S02]  /*54e0*/  @!UP0 UIMAD UR6, UR11, UR42, UR5 ;  /* 0x0000002a0b0682a4 */ /* 0x000fe4000f8e0205 */
[----:B------:R-:W-:Y:S01]  /*54f0*/  UIMAD UR4, UR54, UR9, UR37 ;  /* 0x00000009360472a4 */ /* 0x000fe2000f8e0225 */
[----:B------:R-:W-:Y:S02]  /*5500*/  @!UP0 UMOV UR5, UR10 ;  /* 0x0000000a00058c82 */ /* 0x000fe40008000000 */
[----:B------:R-:W-:Y:S02]  /*5510*/  UIMAD UR38, UR5, UR43, UR7 ;  /* 0x0000002b052672a4 */ /* 0x000fe4000f8e0207 */
[----:B------:R-:W-:Y:S11]  /*5520*/  UIMAD UR37, UR6, UR54, UR4 ;  /* 0x00000036062572a4 */ /* 0x000ff6000f8e0204 */
[----:B------:R-:W-:Y:S01]  /*5530*/  @!UPT UIADD3 URZ, UPT, UPT, URZ, URZ, URZ ;  /* 0x000000fffffff290 */ /* 0x000fe2000fffe0ff */
.L_x_89:
[----:B------:R-:W-:Y:S01]  /*5540*/  UISETP.NE.AND UP0, UPT, UR39, 0x1, UPT ;  /* 0x000000012700788c */ /* 0x000fe2000bf05270 */
[----:B------:R-:W-:Y:S01]  /*5550*/  LOP3.LUT P0, RZ, R147, 0x3f0, RZ, 0xc0, !PT ;  /* 0x000003f093ff7812 */ /* 0x000fe2000780c0ff */
[----:B------:R-:W-:Y:S01]  /*5560*/  USHF.L.U32 UR50, UR16, 0x7, URZ ;  /* 0x0000000710327899 */ /* 0x000fe200080006ff */
[----:B------:R-:W-:Y:S01]  /*5570*/  BSSY.RECONVERGENT B6, `(.L_x_90) ;  /* 0x0000034000067945 */ /* 0x000fe20003800200 */
[----:B------:R-:W-:Y:S01]  /*5580*/  USHF.L.U32 UR49, UR20, 0x8, URZ ;  /* 0x0000000814317899 */ /* 0x000fe200080006ff */
[----:B------:R-:W-:Y:S06]  /*5590*/  IADD3 R149, PT, PT, R149, 0x1, RZ ;  /* 0x0000000195957810 */ /* 0x000fec0007ffe0ff */
[----:B------:R-:W2:Y:S01]  /*55a0*/  @!UP0 LDCU.128 UR12, c[0x0][0xb10] ;  /* 0x00016200ff0c87ac */ /* 0x000ea20008000c00 */
[----:B------:R-:W3:Y:S01]  /*55b0*/  @!UP0 LDCU UR5, c[0x0][0xb0c] ;  /* 0x00016180ff0587ac */ /* 0x000ee20008000800 */
[----:B------:R-:W4:Y:S01]  /*55c0*/  @!UP0 LDCU UR10, c[0x0][0xb20] ;  /* 0x00016400ff0a87ac */ /* 0x000f220008000800 */
[----:B--2---:R-:W-:Y:S02]  /*55d0*/  UIMAD.WIDE.U32 UR8, UR38, UR12, URZ ;  /* 0x0000000c260872a5 */ /* 0x004fe4000f8e00ff */
[----:B------:R-:W-:Y:S02]  /*55e0*/  UIMAD.WIDE.U32 UR6, UR37, UR15, URZ ;  /* 0x0000000f250672a5 */ /* 0x000fe4000f8e00ff */
[----:B------:R-:W-:Y:S03]  /*55f0*/  @!UP0 UISETP.NE.AND UP1, UPT, UR14, 0x1, UPT ;  /* 0x000000010e00888c */ /* 0x000fe6000bf25270 */
[----:B------:R-:W-:Y:S01]  /*5600*/  @!UP0 UMOV UR4, UR9 ;  /* 0x0000000900048c82 */ /* 0x000fe20008000000 */
[----:B---3--:R-:W-:Y:S02]  /*5610*/  @!UP0 UISETP.NE.AND UP2, UPT, UR5, 0x1, UPT ;  /* 0x000000010500888c */ /* 0x008fe4000bf45270 */
[----:B------:R-:W-:Y:S01]  /*5620*/  @!UP0 USHF.R.U32.HI UR4, URZ, UR13, UR4 ;  /* 0x0000000dff048299 */ /* 0x000fe20008011604 */
[----:B------:R-:W-:Y:S02]  /*5630*/  @!UP0 UMOV UR6, UR7 ;  /* 0x0000000700068c82 */ /* 0x000fe40008000000 */
[----:B----4-:R-:W-:Y:S02]  /*5640*/  @!UP0 USHF.R.U32.HI UR6, URZ, UR10, UR6 ;  /* 0x0000000aff068299 */ /* 0x010fe40008011606 */
[----:B------:R-:W-:Y:S02]  /*5650*/  @!UP0 USEL UR7, UR38, UR4, !UP2 ;  /* 0x0000000426078287 */ /* 0x000fe4000d000000 */
[----:B------:R-:W-:Y:S04]  /*5660*/  @!UP0 USEL UR6, UR37, UR6, !UP1 ;  /* 0x0000000625068287 */ /* 0x000fe8000c800000 */
[----:B------:R-:W-:Y:S02]  /*5670*/  @!UP0 UIADD3 UR4, UPT, UPT, -UR7, UR6, URZ ;  /* 0x0000000607048290 */ /* 0x000fe4000fffe1ff */
[----:B------:R-:W-:Y:S02]  /*5680*/  @!UP0 UIADD3 UR6, UPT, UPT, UR7, -UR6, URZ ;  /* 0x8000000607068290 */ /* 0x000fe4000fffe0ff */
[----:B------:R-:W-:Y:S02]  /*5690*/  @!UP0 UIMAD UR38, UR4, UR5, UR38 ;  /* 0x00000005042682a4 */ /* 0x000fe4000f8e0226 */
[----:B------:R-:W-:Y:S01]  /*56a0*/  @!UP0 UIMAD UR37, UR6, UR14, UR37 ;  /* 0x0000000e062582a4 */ /* 0x000fe2000f8e0225 */
[----:B------:R-:W-:Y:S11]  /*56b0*/  @!P0 BRA `(.L_x_91) ;  /* 0x00000000007c8947 */ /* 0x000ff60003800000 */
[----:B------:R-:W2:Y:S01]  /*56c0*/  LDCU.64 UR8, c[0x4][0x80] ;  /* 0x01001000ff0877ac */ /* 0x000ea20008000a00 */
[----:B------:R-:W-:Y:S01]  /*56d0*/  MOV R2, 0x0 ;  /* 0x0000000000027802 */ /* 0x000fe20000000f00 */
[----:B------:R-:W-:Y:S02]  /*56e0*/  HFMA2 R12, -RZ, RZ, 0, 5.9604644775390625e-08 ;  /* 0x00000001ff0c7431 */ /* 0x000fe400000001ff */
[----:B------:R-:W-:Y:S01]  /*56f0*/  IMAD.MOV.U32 R8, RZ, RZ, 0x70 ;  /* 0x00000070ff087424 */ /* 0x000fe200078e00ff */
[----:B------:R3:W4:Y:S01]  /*5700*/  LDC.64 R14, c[0x4][R2] ;  /* 0x01000000020e7b82 */ /* 0x0007220000000a00 */
[----:B------:R-:W1:Y:S01]  /*5710*/  LDCU.64 UR6, c[0x4][0x88] ;  /* 0x01001100ff0677ac */ /* 0x000e620008000a00 */
[----:B------:R-:W-:Y:S01]  /*5720*/  IMAD.MOV.U32 R13, RZ, RZ, RZ ;  /* 0x000000ffff0d7224 */ /* 0x000fe200078e00ff */
[----:B------:R-:W1:Y:S01]  /*5730*/  LDCU.64 UR4, c[0x4][0x8] ;  /* 0x01000100ff0477ac */ /* 0x000e620008000a00 */
[----:B--2---:R-:W-:Y:S01]  /*5740*/  MOV R5, UR9 ;  /* 0x0000000900057c02 */ /* 0x004fe20008000f00 */
[----:B------:R-:W-:Y:S01]  /*5750*/  IMAD.U32 R4, RZ, RZ, UR8 ;  /* 0x00000008ff047e24 */ /* 0x000fe2000f8e00ff */
[----:B-1----:R-:W-:Y:S01]  /*5760*/  MOV R7, UR7 ;  /* 0x0000000700077c02 */ /* 0x002fe20008000f00 */
[----:B------:R-:W-:Y:S01]  /*5770*/  IMAD.U32 R6, RZ, RZ, UR6 ;  /* 0x00000006ff067e24 */ /* 0x000fe2000f8e00ff */
[----:B------:R-:W-:Y:S01]  /*5780*/  MOV R11, UR5 ;  /* 0x00000005000b7c02 */ /* 0x000fe20008000f00 */
[----:B------:R-:W-:Y:S02]  /*5790*/  IMAD.U32 R10, RZ, RZ, UR4 ;  /* 0x00000004ff0a7e24 */ /* 0x000fe4000f8e00ff */
[----:B------:R-:W-:Y:S07]  /*57a0*/  LEPC R20, `(.L_x_92) ;  /* 0x000000001014794e */ /* 0x000fee0000000000 */
[----:B---345:R-:W-:Y:S05]  /*57b0*/  CALL.ABS.NOINC R14 ;  /* 0x000000000e007343 */ /* 0x038fea0003c00000 */
.L_x_92:
[----:B------:R-:W1:Y:S01]  /*57c0*/  LDCU.64 UR8, c[0x4][0x80] ;  /* 0x01001000ff0877ac */ /* 0x000e620008000a00 */
[----:B------:R-:W2:Y:S01]  /*57d0*/  LDC.64 R2, c[0x4][R2] ;  /* 0x0100000002027b82 */ /* 0x000ea20000000a00 */
[----:B------:R-:W-:Y:S02]  /*57e0*/  HFMA2 R12, -RZ, RZ, 0, 5.9604644775390625e-08 ;  /* 0x00000001ff0c7431 */ /* 0x000fe400000001ff */
[----:B------:R-:W-:Y:S02]  /*57f0*/  IMAD.MOV.U32 R8, RZ, RZ, 0x70 ;  /* 0x00000070ff087424 */ /* 0x000fe400078e00ff */
[----:B------:R-:W-:Y:S01]  /*5800*/  IMAD.MOV.U32 R13, RZ, RZ, RZ ;  /* 0x000000ffff0d7224 */ /* 0x000fe200078e00ff */
[----:B------:R-:W3:Y:S01]  /*5810*/  LDCU.64 UR6, c[0x4][0x88] ;  /* 0x01001100ff0677ac */ /* 0x000ee20008000a00 */
[----:B------:R-:W4:Y:S01]  /*5820*/  LDCU.64 UR4, c[0x4][0x8] ;  /* 0x01000100ff0477ac */ /* 0x000f220008000a00 */
[----:B-1----:R-:W-:Y:S02]  /*5830*/  MOV R4, UR8 ;  /* 0x0000000800047c02 */ /* 0x002fe40008000f00 */
[----:B------:R-:W-:Y:S02]  /*5840*/  MOV R5, UR9 ;  /* 0x0000000900057c02 */ /* 0x000fe40008000f00 */
[----:B---3--:R-:W-:Y:S01]  /*5850*/  MOV R7, UR7 ;  /* 0x0000000700077c02 */ /* 0x008fe20008000f00 */
[----:B------:R-:W-:Y:S01]  /*5860*/  IMAD.U32 R6, RZ, RZ, UR6 ;  /* 0x00000006ff067e24 */ /* 0x000fe2000f8e00ff */
[----:B----4-:R-:W-:Y:S01]  /*5870*/  MOV R11, UR5 ;  /* 0x00000005000b7c02 */ /* 0x010fe20008000f00 */
[----:B------:R-:W-:Y:S02]  /*5880*/  IMAD.U32 R10, RZ, RZ, UR4 ;  /* 0x00000004ff0a7e24 */ /* 0x000fe4000f8e00ff */
[----:B------:R-:W-:Y:S07]  /*5890*/  LEPC R20, `(.L_x_91) ;  /* 0x000000001014794e */ /* 0x000fee0000000000 */
[----:B--2---:R-:W-:Y:S05]  /*58a0*/  CALL.ABS.NOINC R2 ;  /* 0x0000000002007343 */ /* 0x004fea0003c00000 */
.L_x_91:
[----:B------:R-:W-:Y:S05]  /*58b0*/  BSYNC.RECONVERGENT B6 ;  /* 0x0000000000067941 */ /* 0x000fea0003800200 */
.L_x_90:
[----:B------:R-:W-:Y:S01]  /*58c0*/  R2UR UR4, R146 ;  /* 0x00000000920472ca */ /* 0x000fe200000e0000 */
[----:B------:R-:W-:Y:S01]  /*58d0*/  UISETP.NE.U32.AND UP0, UPT, UR62, URZ, UPT ;  /* 0x000000ff3e00728c */ /* 0x000fe2000bf05070 */
[----:B------:R-:W-:Y:S02]  /*58e0*/  ISETP.NE.U32.AND P4, PT, R138, RZ, PT ;  /* 0x000000ff8a00720c */ /* 0x000fe40003f85070 */
[----:B------:R-:W-:Y:S01]  /*58f0*/  ISETP.NE.U32.AND P2, PT, RZ, UR56, PT ;  /* 0x00000038ff007c0c */ /* 0x000fe2000bf45070 */
[----:B------:R-:W-:Y:S01]  /*5900*/  UISETP.NE.AND.EX UP1, UPT, UR63, URZ, UPT, UP0 ;  /* 0x000000ff3f00728c */ /* 0x000fe2000bf25300 */
[----:B------:R-:W-:Y:S01]  /*5910*/  ISETP.NE.AND.EX P4, PT, R139, RZ, PT, P4 ;  /* 0x000000ff8b00720c */ /* 0x000fe20003f85340 */
[----:B------:R-:W-:Y:S01]  /*5920*/  UPLOP3.LUT UP0, UPT, UPT, UPT, UPT, 0x40, 0x4 ;  /* 0x000000000004789c */ /* 0x000fe20003f0e870 */
[----:B------:R-:W-:Y:S05]  /*5930*/  ISETP.NE.AND.EX P2, PT, RZ, UR57, PT, P2 ;  /* 0x00000039ff007c0c */ /* 0x000fea000bf45320 */
[----:B------:R-:W-:Y:S06]  /*5940*/  UISETP.NE.AND UP2, UPT, UR4, URZ, UPT ;  /* 0x000000ff0400728c */ /* 0x000fec000bf45270 */
[----:B------:R-:W-:Y:S05]  /*5950*/  PLOP3.LUT P1, PT, PT, PT, UP2, 0x80, 0x8 ;  /* 0x000000000008781c */ /* 0x000fea0003f2f028 */
[----:B------:R-:W-:Y:S06]  /*5960*/  @UP2 UPLOP3.LUT UP0, UPT, UPT, UPT, UP1, 0x80, 0x8 ;  /* 0x000000000008289c */ /* 0x000fec0003f0f010 */
[----:B------:R-:W-:Y:S01]  /*5970*/  PLOP3.LUT P0, PT, PT, PT, UP0, 0x80, 0x8 ;  /* 0x000000000008781c */ /* 0x000fe20003f0f008 */
[----:B------:R-:W-:Y:S01]  /*5980*/  @!UPT UIADD3 URZ, UPT, UPT, URZ, URZ, URZ ;  /* 0x000000fffffff290 */ /* 0x000fe2000fffe0ff */
[----:B------:R-:W-:Y:S11]  /*5990*/  BRA.U !UP1, `(.L_x_93) ;  /* 0x00000001093c7547 */ /* 0x000ff6000b800000 */
[----:B------:R-:W-:Y:S01]  /*59a0*/  UISETP.NE.U32.AND UP0, UPT, UR56, URZ, UPT ;  /* 0x000000ff3800728c */ /* 0x000fe2000bf05070 */
[----:B-1----:R-:W-:Y:S01]  /*59b0*/  HFMA2 R0, -RZ, RZ, 0, 5.9604644775390625e-08 ;  /* 0x00000001ff007431 */ /* 0x002fe200000001ff */
[----:B------:R-:W1:Y:S01]  /*59c0*/  LDCU.64 UR8, c[0x0][0x358] ;  /* 0x00006b00ff0877ac */ /* 0x000e620008000a00 */
[----:B------:R-:W-:Y:S01]  /*59d0*/  IMAD.MOV.U32 R142, RZ, RZ, 0x1 ;  /* 0x00000001ff8e7424 */ /* 0x000fe200078e00ff */
[----:B------:R-:W-:Y:S06]  /*59e0*/  UISETP.NE.AND.EX UP0, UPT, UR57, URZ, UPT, UP0 ;  /* 0x000000ff3900728c */ /* 0x000fec000bf05300 */
[----:B------:R-:W-:Y:S05]  /*59f0*/  PLOP3.LUT P3, PT, PT, PT, UP0, 0x80, 0x8 ;  /* 0x000000000008781c */ /* 0x000fea0003f6f008 */
[----:B------:R-:W2:Y:S01]  /*5a00*/  @UP0 LDCU.64 UR4, c[0x0][0x888] ;  /* 0x00011100ff0407ac */ /* 0x000ea20008000a00 */
[----:B------:R-:W-:Y:S07]  /*5a10*/  @UP0 UIMAD UR6, UR36, UR62, URZ ;  /* 0x0000003e240602a4 */ /* 0x000fee000f8e02ff */
[----:B------:R-:W-:Y:S01]  /*5a20*/  @!P3 PRMT R142, R0, 0x7610, R142 ;  /* 0x00007610008eb816 */ /* 0x000fe2000000008e */
[----:B--2---:R-:W-:Y:S06]  /*5a30*/  @UP0 UIMAD.WIDE UR4, UR6, 0x4, UR4 ;  /* 0x00000004060408a5 */ /* 0x004fec000f8e0204 */
[----:B------:R-:W-:Y:S01]  /*5a40*/  IMAD.U32 R2, RZ, RZ, UR4 ;  /* 0x00000004ff027e24 */ /* 0x000fe2000f8e00ff */
[----:B------:R-:W-:Y:S04]  /*5a50*/  MOV R3, UR5 ;  /* 0x0000000500037c02 */ /* 0x000fe80008000f00 */
[----:B------:R-:W2:Y:S01]  /*5a60*/  @!UP0 LDCU UR4, c[0x0][0x880] ;  /* 0x00011000ff0487ac */ /* 0x000ea20008000800 */
[----:B-1---5:R3:W5:Y:S02]  /*5a70*/  @P3 LDG.E R73, desc[UR8][R2.64] ;  /* 0x0000000802493981 */ /* 0x022764000c1e1900 */
[----:B--23--:R-:W-:Y:S02]  /*5a80*/  @!P3 IMAD.U32 R73, RZ, RZ, UR4 ;  /* 0x00000004ff49be24 */ /* 0x00cfe4000f8e00ff */
.L_x_93:
[----:B------:R-:W-:Y:S05]  /*5a90*/  @!P4 BRA `(.L_x_94) ;  /* 0x000000000024c947 */ /* 0x000fea0003800000 */
[----:B------:R-:W-:Y:S01]  /*5aa0*/  ISETP.NE.U32.AND P3, PT, R136, RZ, PT ;  /* 0x000000ff8800720c */ /* 0x000fe20003f65070 */
[----:B------:R-:W2:Y:S03]  /*5ab0*/  LDCU.64 UR4, c[0x0][0x358] ;  /* 0x00006b00ff0477ac */ /* 0x000ea60008000a00 */
[----:B------:R-:W-:Y:S11]  /*5ac0*/  ISETP.NE.AND.EX P3, PT, R137, RZ, PT, P3 ;  /* 0x000000ff8900720c */ /* 0x000ff60003f65330 */
[----:B------:R-:W-:Y:S02]  /*5ad0*/  @!UPT UIADD3 URZ, UPT, UPT, URZ, URZ, URZ ;  /* 0x000000fffffff290 */ /* 0x000fe4000fffe0ff */
[----:B------:R-:W3:Y:S01]  /*5ae0*/  @P3 LDC.64 R2, c[0x0][0x8a8] ;  /* 0x00022a00ff023b82 */ /* 0x000ee20000000a00 */
[----:B-1----:R-:W-:Y:S04]  /*5af0*/  @P3 IMAD R0, R138, UR36, RZ ;  /* 0x000000248a003c24 */ /* 0x002fe8000f8e02ff */
[----:B---3--:R-:W-:Y:S05]  /*5b00*/  @P3 IMAD.WIDE R2, R0, 0x4, R2 ;  /* 0x0000000400023825 */ /* 0x008fea00078e0202 */
[----:B--2--5:R2:W5:Y:S02]  /*5b10*/  @P3 LDG.E R70, desc[UR4][R2.64] ;  /* 0x0000000402463981 */ /* 0x024564000c1e1900 */
[----:B--2---:R-:W3:Y:S02]  /*5b20*/  @!P3 LDC R70, c[0x0][0x8a0] ;  /* 0x00022800ff46bb82 */ /* 0x004ee40000000800 */
.L_x_94:
[----:B-----5:R-:W-:Y:S01]  /*5b30*/  FSETP.NEU.AND P3, PT, R73, RZ, PT ;  /* 0x000000ff4900720b */ /* 0x020fe20003f6d000 */
[----:B------:R-:W-:Y:S01]  /*5b40*/  IMAD.SHL.U32 R160, R140, 0x2, RZ ;  /* 0x000000028ca07824 */ /* 0x000fe200078e00ff */
[----:B------:R-:W-:Y:S01]  /*5b50*/  SEL R3, RZ, 0xffffffff, P2 ;  /* 0xffffffffff037807 */ /* 0x000fe20001000000 */
[----:B------:R-:W-:Y:S01]  /*5b60*/  IMAD.SHL.U32 R80, R155, 0x10, RZ ;  /* 0x000000109b507824 */ /* 0x000fe200078e00ff */
[----:B------:R-:W-:Y:S01]  /*5b70*/  @P1 LOP3.LUT P2, RZ, R142, 0xff, RZ, 0xc0, !PT ;  /* 0x000000ff8eff1812 */ /* 0x000fe2000784c0ff */
[----:B------:R-:W-:Y:S01]  /*5b80*/  VIADD R161, R160, UR44 ;  /* 0x0000002ca0a17c36 */ /* 0x000fe20008000000 */
[----:B-1----:R-:W-:Y:S01]  /*5b90*/  @P1 SEL R0, RZ, 0xffffffff, P3 ;  /* 0xffffffffff001807 */ /* 0x002fe20001800000 */
[----:B------:R-:W-:Y:S01]  /*5ba0*/  IMAD.SHL.U32 R81, R156, 0x10, RZ ;  /* 0x000000109c517824 */ /* 0x000fe200078e00ff */
[----:B------:R-:W-:Y:S01]  /*5bb0*/  LOP3.LUT R154, R154, 0x1, RZ, 0x3c, !PT ;  /* 0x000000019a9a7812 */ /* 0x000fe200078e3cff */
[----:B------:R-:W-:Y:S01]  /*5bc0*/  IMAD.IADD R151, R161, 0x1, R80 ;  /* 0x00000001a1977824 */ /* 0x000fe200078e0250 */
[C---:B------:R-:W-:Y:S01]  /*5bd0*/  @P0 SEL R0, R3.reuse, R0, !P2 ;  /* 0x0000000003000207 */ /* 0x040fe20005000000 */
[----:B------:R-:W-:Y:S01]  /*5be0*/  BSSY B1, `(.L_x_95) ;  /* 0x000004f000017945 */ /* 0x000fe20003800000 */
[----:B------:R-:W-:Y:S01]  /*5bf0*/  LEA R74, R68, UR44, 0x3 ;  /* 0x0000002c444a7c11 */ /* 0x000fe2000f8e18ff */
[----:B------:R-:W-:Y:S01]  /*5c00*/  IMAD.MOV.U32 R82, RZ, RZ, 0x1 ;  /* 0x00000001ff527424 */ /* 0x000fe200078e00ff */
[----:B------:R-:W-:Y:S01]  /*5c10*/  @P1 LOP3.LUT R0, R0, 0x1, RZ, 0xc0, !PT ;  /* 0x0000000100001812 */ /* 0x000fe200078ec0ff */
[----:B------:R-:W-:Y:S01]  /*5c20*/  IMAD R71, R68, 0x100, R69 ;  /* 0x0000010044477824 */ /* 0x000fe200078e0245 */
[----:B------:R-:W-:Y:S01]  /*5c30*/  PLOP3.LUT P2, PT, PT, PT, UP1, 0x80, 0x8 ;  /* 0x000000000008781c */ /* 0x000fe20003f4f018 */
[----:B------:R-:W-:Y:S01]  /*5c40*/  IMAD.MOV.U32 R75, RZ, RZ, RZ ;  /* 0x000000ffff4b7224 */ /* 0x000fe200078e00ff */
[----:B------:R-:W-:Y:S02]  /*5c50*/  ISETP.NE.U32.OR P6, PT, R0, 0x1, !P1 ;  /* 0x000000010000780c */ /* 0x000fe40004fc5470 */
[----:B------:R-:W-:Y:S02]  /*5c60*/  CS2R R134, SRZ ;  /* 0x0000000000867805 */ /* 0x000fe4000001ff00 */
[----:B------:R-:W-:Y:S02]  /*5c70*/  LOP3.LUT P4, R148, R142, 0xff, RZ, 0xc0, !PT ;  /* 0x000000ff8e947812 */ /* 0x000fe4000788c0ff */
[----:B------:R-:W-:Y:S02]  /*5c80*/  CS2R R132, SRZ ;  /* 0x0000000000847805 */ /* 0x000fe4000001ff00 */
[----:B------:R-:W-:Y:S02]  /*5c90*/  SEL R2, RZ, 0xffffffff, P3 ;  /* 0xffffffffff027807 */ /* 0x000fe40001800000 */
[----:B------:R-:W-:Y:S02]  /*5ca0*/  CS2R R126, SRZ ;  /* 0x00000000007e7805 */ /* 0x000fe4000001ff00 */
[----:B------:R-:W-:Y:S02]  /*5cb0*/  P2R R158, PR, RZ, 0x40 ;  /* 0x00000040ff9e7803 */ /* 0x000fe40000000000 */
[----:B------:R-:W-:Y:S02]  /*5cc0*/  CS2R R124, SRZ ;  /* 0x00000000007c7805 */ /* 0x000fe4000001ff00 */
[----:B------:R-:W-:Y:S02]  /*5cd0*/  CS2R R118, SRZ ;  /* 0x0000000000767805 */ /* 0x000fe4000001ff00 */
[----:B------:R-:W-:Y:S02]  /*5ce0*/  CS2R R116, SRZ ;  /* 0x0000000000747805 */ /* 0x000fe4000001ff00 */
[----:B------:R-:W-:Y:S02]  /*5cf0*/  CS2R R110, SRZ ;  /* 0x00000000006e7805 */ /* 0x000fe4000001ff00 */
[----:B------:R-:W-:Y:S02]  /*5d00*/  @P2 SEL R2, R3, R2, !P4 ;  /* 0x0000000203022207 */ /* 0x000fe40006000000 */
[----:B------:R-:W-:Y:S02]  /*5d10*/  CS2R R108, SRZ ;  /* 0x00000000006c7805 */ /* 0x000fe4000001ff00 */
[----:B------:R-:W-:Y:S02]  /*5d20*/  @P6 SHF.L.U32 R0, R154, 0x1f, RZ ;  /* 0x0000001f9a006819 */ /* 0x000fe400000006ff */
[----:B------:R-:W-:Y:S02]  /*5d30*/  CS2R R102, SRZ ;  /* 0x0000000000667805 */ /* 0x000fe4000001ff00 */
[----:B------:R-:W-:Y:S02]  /*5d40*/  LOP3.LUT R2, R2, 0x1, RZ, 0xc0, !PT ;  /* 0x0000000102027812 */ /* 0x000fe400078ec0ff */
[----:B------:R-:W-:Y:S01]  /*5d50*/  CS2R R100, SRZ ;  /* 0x0000000000647805 */ /* 0x000fe2000001ff00 */
[----:B------:R1:W2:Y:S01]  /*5d60*/  @P6 SYNCS.PHASECHK.TRANS64.TRYWAIT P1, [UR44+0x40], R0 ;  /* 0x00004000ff0065a7 */ /* 0x0002a2000802112c */
[----:B------:R-:W-:Y:S02]  /*5d70*/  CS2R R94, SRZ ;  /* 0x00000000005e7805 */ /* 0x000fe4000001ff00 */
[----:B------:R-:W-:Y:S02]  /*5d80*/  ISETP.NE.U32.AND P5, PT, R2, 0x1, PT ;  /* 0x000000010200780c */ /* 0x000fe40003fa5070 */
[----:B------:R-:W-:Y:S02]  /*5d90*/  CS2R R92, SRZ ;  /* 0x00000000005c7805 */ /* 0x000fe4000001ff00 */
[----:B------:R-:W-:Y:S02]  /*5da0*/  CS2R R86, SRZ ;  /* 0x0000000000567805 */ /* 0x000fe4000001ff00 */
[----:B------:R-:W-:Y:S02]  /*5db0*/  CS2R R84, SRZ ;  /* 0x0000000000547805 */ /* 0x000fe4000001ff00 */
[----:B------:R-:W-:Y:S02]  /*5dc0*/  P2R R83, PR, RZ, 0x20 ;  /* 0x00000020ff537803 */ /* 0x000fe40000000000 */
[----:B------:R-:W-:Y:S02]  /*5dd0*/  CS2R R78, SRZ ;  /* 0x00000000004e7805 */ /* 0x000fe4000001ff00 */
[----:B------:R-:W-:Y:S01]  /*5de0*/  CS2R R76, SRZ ;  /* 0x00000000004c7805 */ /* 0x000fe2000001ff00 */
[----:B------:R-:W-:Y:S02]  /*5df0*/  IMAD.IADD R159, R161, 0x1, R81 ;  /* 0x00000001a19f7824 */ /* 0x000fe400078e0251 */
[----:B------:R-:W-:Y:S01]  /*5e00*/  IMAD.IADD R150, R81, 0x1, R151 ;  /* 0x0000000151967824 */ /* 0x000fe200078e0297 */
[----:B-1----:R-:W-:Y:S04]  /*5e10*/  SHF.L.U32 R0, R153, 0x1f, RZ ;  /* 0x0000001f99007819 */ /* 0x002fe800000006ff */
[----:B------:R1:W4:Y:S01]  /*5e20*/  SYNCS.PHASECHK.TRANS64.TRYWAIT P0, [R74+URZ+0xb0], R0 ;  /* 0x0000b0004a0075a7 */ /* 0x00032200080011ff */
[----:B--2---:R-:W-:Y:S01]  /*5e30*/  @P6 SEL R82, RZ, 0x1, !P1 ;  /* 0x00000001ff526807 */ /* 0x004fe20004800000 */
[----:B-1----:R-:W-:Y:S06]  /*5e40*/  @!P6 BRA `(.L_x_96) ;  /* 0x0000000000a0e947 */ /* 0x002fec0003800000 */
[----:B------:R-:W-:Y:S01]  /*5e50*/  @P5 IMAD.MOV.U32 R2, RZ, RZ, -0x10 ;  /* 0xfffffff0ff025424 */ /* 0x000fe200078e00ff */
[----:B------:R-:W-:Y:S01]  /*5e60*/  ISETP.NE.AND P1, PT, R82, RZ, PT ;  /* 0x000000ff5200720c */ /* 0x000fe20003f25270 */
[----:B------:R-:W-:Y:S01]  /*5e70*/  BSSY B0, `(.L_x_97) ;  /* 0x0000010000007945 */ /* 0x000fe20003800000 */
[----:B------:R-:W-:Y:S02]  /*5e80*/  ISETP.NE.U32.AND P6, PT, R141, 0x1, PT ;  /* 0x000000018d00780c */ /* 0x000fe40003fc5070 */
[----:B------:R-:W-:Y:S02]  /*5e90*/  CS2R R86, SRZ ;  /* 0x0000000000567805 */ /* 0x000fe4000001ff00 */
[----:B------:R-:W-:Y:S02]  /*5ea0*/  CS2R R84, SRZ ;  /* 0x0000000000547805 */ /* 0x000fe4000001ff00 */
[----:B------:R-:W-:Y:S02]  /*5eb0*/  CS2R R102, SRZ ;  /* 0x0000000000667805 */ /* 0x000fe4000001ff00 */
[----:B------:R-:W-:Y:S02]  /*5ec0*/  @P5 SEL R2, R2, 0x10, !P6 ;  /* 0x0000001002025807 */ /* 0x000fe40007000000 */
[----:B------:R-:W-:Y:S02]  /*5ed0*/  CS2R R100, SRZ ;  /* 0x0000000000647805 */ /* 0x000fe4000001ff00 */
[----:B------:R-:W-:Y:S02]  /*5ee0*/  CS2R R118, SRZ ;  /* 0x0000000000767805 */ /* 0x000fe4000001ff00 */
[----:B------:R-:W-:Y:S01]  /*5ef0*/  CS2R R116, SRZ ;  /* 0x0000000000747805 */ /* 0x000fe2000001ff00 */
[----:B------:R-:W-:Y:S02]  /*5f00*/  @P5 IMAD.IADD R7, R161, 0x1, R2 ;  /* 0x00000001a1075824 */ /* 0x000fe400078e0202 */
[C---:B------:R-:W-:Y:S02]  /*5f10*/  @P5 IMAD.IADD R6, R2.reuse, 0x1, R159 ;  /* 0x0000000102065824 */ /* 0x040fe400078e029f */
[----:B------:R-:W-:Y:S01]  /*5f20*/  @P5 IMAD.IADD R5, R2, 0x1, R151 ;  /* 0x0000000102055824 */ /* 0x000fe200078e0297 */
[----:B------:R-:W-:Y:S06]  /*5f30*/  @P1 BRA `(.L_x_98) ;  /* 0x00000000000c1947 */ /* 0x000fec0003800000 */
[----:B------:R-:W-:Y:S04]  /*5f40*/  SHF.L.U32 R4, R154, 0x1f, RZ ;  /* 0x0000001f9a047819 */ /* 0x000fe800000006ff */
[----:B------:R-:W1:Y:S02]  /*5f50*/  SYNCS.PHASECHK.TRANS64.TRYWAIT P1, [UR44+0x40], R4 ;  /* 0x00004004ff0075a7 */ /* 0x000e64000802112c */
[----:B-1----:R-:W-:Y:S05]  /*5f60*/  @!P1 BRA `(.L_x_99) ;  /* 0x0000005c00489947 */ /* 0x002fea0003800000 */
.L_x_98:
[----:B------:R-:W-:Y:S05]  /*5f70*/  BSYNC B0 ;  /* 0x0000000000007941 */ /* 0x000fea0003800000 */
.L_x_97:
[----:B------:R-:W-:Y:S01]  /*5f80*/  ISETP.NE.AND P1, PT, R83, RZ, PT ;  /* 0x000000ff5300720c */ /* 0x000fe20003f25270 */
[----:B------:R-:W-:Y:S01]  /*5f90*/  IMAD.MOV.U32 R135, RZ, RZ, RZ ;  /* 0x000000ffff877224 */ /* 0x000fe200078e00ff */
[----:B------:R-:W-:Y:S02]  /*5fa0*/  CS2R R132, SRZ ;  /* 0x0000000000847805 */ /* 0x000fe4000001ff00 */
[----:B------:R-:W-:Y:S02]  /*5fb0*/  CS2R R78, SRZ ;  /* 0x00000000004e7805 */ /* 0x000fe4000001ff00 */
[----:B------:R-:W-:Y:S02]  /*5fc0*/  CS2R R76, SRZ ;  /* 0x00000000004c7805 */ /* 0x000fe4000001ff00 */
[----:B------:R-:W-:Y:S02]  /*5fd0*/  CS2R R94, SRZ ;  /* 0x00000000005e7805 */ /* 0x000fe4000001ff00 */
[----:B------:R-:W-:Y:S02]  /*5fe0*/  CS2R R92, SRZ ;  /* 0x00000000005c7805 */ /* 0x000fe4000001ff00 */
[----:B------:R-:W-:Y:S02]  /*5ff0*/  CS2R R110, SRZ ;  /* 0x00000000006e7805 */ /* 0x000fe4000001ff00 */
[----:B------:R-:W-:Y:S02]  /*6000*/  CS2R R108, SRZ ;  /* 0x00000000006c7805 */ /* 0x000fe4000001ff00 */
[----:B------:R-:W-:Y:S02]  /*6010*/  CS2R R126, SRZ ;  /* 0x00000000007e7805 */ /* 0x000fe4000001ff00 */
[----:B------:R-:W-:Y:S01]  /*6020*/  CS2R R124, SRZ ;  /* 0x00000000007c7805 */ /* 0x000fe2000001ff00 */
[----:B------:R-:W-:Y:S01]  /*6030*/  IMAD.MOV.U32 R75, RZ, RZ, 0x1 ;  /* 0x00000001ff4b7424 */ /* 0x000fe200078e00ff */
[----:B------:R2:W1:Y:S01]  /*6040*/  @P1 LDS.128 R84, [R7+0x400] ;  /* 0x0004000007541984 */ /* 0x0004620000000c00 */
[----:B------:R-:W-:Y:S03]  /*6050*/  @P1 IMAD.IADD R2, R2, 0x1, R150 ;  /* 0x0000000102021824 */ /* 0x000fe600078e0296 */
[----:B------:R2:W1:Y:S04]  /*6060*/  @P1 LDS.128 R100, [R6+0x400] ;  /* 0x0004000006641984 */ /* 0x0004680000000c00 */
[----:B------:R2:W1:Y:S04]  /*6070*/  @P1 LDS.128 R116, [R5+0x400] ;  /* 0x0004000005741984 */ /* 0x0004680000000c00 */
[----:B------:R2:W1:Y:S04]  /*6080*/  @P1 LDS.128 R132, [R2+0x400] ;  /* 0x0004000002841984 */ /* 0x0004680000000c00 */
[----:B------:R2:W1:Y:S04]  /*6090*/  @P1 LDS.128 R76, [R160+UR44+0x400] ;  /* 0x0004002ca04c1984 */ /* 0x0004680008000c00 */
[----:B------:R2:W1:Y:S04]  /*60a0*/  @P1 LDS.128 R92, [R159+0x400] ;  /* 0x000400009f5c1984 */ /* 0x0004680000000c00 */
[----:B------:R2:W1:Y:S04]  /*60b0*/  @P1 LDS.128 R108, [R151+0x400] ;  /* 0x00040000976c1984 */ /* 0x0004680000000c00 */
[----:B------:R2:W1:Y:S02]  /*60c0*/  @P1 LDS.128 R124, [R150+0x400] ;  /* 0x00040000967c1984 */ /* 0x0004640000000c00 */
.L_x_96:
[----:B------:R-:W-:Y:S05]  /*60d0*/  BSYNC B1 ;  /* 0x0000000000017941 */ /* 0x000fea0003800000 */
.L_x_95:
[----:B--2---:R-:W-:Y:S04]  /*60e0*/  SHF.R.U32.HI R2, RZ, 0x15, R71 ;  /* 0x00000015ff027819 */ /* 0x004fe80000011647 */
[----:B------:R-:W-:Y:S01]  /*60f0*/  LOP3.LUT P1, RZ, R2, 0x3, R143, 0x48, !PT ;  /* 0x0000000302ff7812 */ /* 0x000fe2000782488f */
[----:B------:R-:W-:Y:S01]  /*6100*/  @!UPT UIADD3 URZ, UPT, UPT, URZ, URZ, URZ ;  /* 0x000000fffffff290 */ /* 0x000fe2000fffe0ff */
[----:B----4-:R-:W-:Y:S11]  /*6110*/  @P0 BRA `(.L_x_100) ;  /* 0x0000000000080947 */ /* 0x010ff60003800000 */
[----:B------:R-:W2:Y:S02]  /*6120*/  SYNCS.PHASECHK.TRANS64.TRYWAIT P0, [R74+URZ+0xb0], R0 ;  /* 0x0000b0004a0075a7 */ /* 0x000ea400080011ff */
[----:B--2---:R-:W-:Y:S05]  /*6130*/  @!P0 BRA `(.L_x_101) ;  /* 0x0000005800ec8947 */ /* 0x004fea0003800000 */
.L_x_100:
[----:B------:R-:W-:Y:S05]  /*6140*/  @!P1 BRA `(.L_x_102) ;  /* 0x0000000000409947 */ /* 0x000fea0003800000 */
[----:B------:R-:W4:Y:S01]  /*6150*/  LDCU.64 UR8, c[0x4][0x70] ;  /* 0x01000e00ff0877ac */ /* 0x000f220008000a00 */
[----:B-1----:R-:W-:Y:S01]  /*6160*/  MOV R3, 0x0 ;  /* 0x0000000000037802 */ /* 0x002fe20000000f00 */
[----:B------:R-:W-:Y:S02]  /*6170*/  HFMA2 R12, -RZ, RZ, 0, 5.9604644775390625e-08 ;  /* 0x00000001ff0c7431 */ /* 0x000fe400000001ff */
[----:B------:R-:W-:Y:S02]  /*6180*/  IMAD.MOV.U32 R8, RZ, RZ, 0x192 ;  /* 0x00000192ff087424 */ /* 0x000fe400078e00ff */
[----:B------:R-:W-:Y:S01]  /*6190*/  IMAD.MOV.U32 R13, RZ, RZ, RZ ;  /* 0x000000ffff0d7224 */ /* 0x000fe200078e00ff */
[----:B------:R-:W1:Y:S01]  /*61a0*/  LDCU.64 UR6, c[0x4][0x78] ;  /* 0x01000f00ff0677ac */ /* 0x000e620008000a00 */
[----:B------:R-:W2:Y:S01]  /*61b0*/  LDC.64 R2, c[0x4][R3] ;  /* 0x0100000003027b82 */ /* 0x000ea20000000a00 */
[----:B------:R-:W5:Y:S01]  /*61c0*/  LDCU.64 UR4, c[0x4][0x10] ;  /* 0x01000200ff0477ac */ /* 0x000f620008000a00 */
[----:B----4-:R-:W-:Y:S01]  /*61d0*/  MOV R5, UR9 ;  /* 0x0000000900057c02 */ /* 0x010fe20008000f00 */
[----:B------:R-:W-:Y:S01]  /*61e0*/  IMAD.U32 R4, RZ, RZ, UR8 ;  /* 0x00000008ff047e24 */ /* 0x000fe2000f8e00ff */
[----:B-1----:R-:W-:Y:S01]  /*61f0*/  MOV R7, UR7 ;  /* 0x0000000700077c02 */ /* 0x002fe20008000f00 */
[----:B------:R-:W-:Y:S01]  /*6200*/  IMAD.U32 R6, RZ, RZ, UR6 ;  /* 0x00000006ff067e24 */ /* 0x000fe2000f8e00ff */
[----:B-----5:R-:W-:Y:S01]  /*6210*/  MOV R11, UR5 ;  /* 0x00000005000b7c02 */ /* 0x020fe20008000f00 */
[----:B------:R-:W-:Y:S02]  /*6220*/  IMAD.U32 R10, RZ, RZ, UR4 ;  /* 0x00000004ff0a7e24 */ /* 0x000fe4000f8e00ff */
[----:B------:R-:W-:Y:S07]  /*6230*/  LEPC R20, `(.L_x_102) ;  /* 0x000000001014794e */ /* 0x000fee0000000000 */
[----:B--23--:R-:W-:Y:S05]  /*6240*/  CALL.ABS.NOINC R2 ;  /* 0x0000000002007343 */ /* 0x00cfea0003c00000 */
.L_x_102:
[----:B------:R-:W-:Y:S05]  /*6250*/  WARPSYNC.ALL ;  /* 0x0000000000007948 */ /* 0x000fea0003800000 */
[----:B------:R-:W-:Y:S01]  /*6260*/  R2UR UR4, R71 ;  /* 0x00000000470472ca */ /* 0x000fe200000e0000 */
[--C-:B-1----:R-:W-:Y:S01]  /*6270*/  HADD2.F32 R3, -RZ, R76.reuse.H0_H0 ;  /* 0x2000004cff037230 */ /* 0x102fe20000004100 */
[----:B------:R-:W-:Y:S01]  /*6280*/  MOV R96, 0xfffffff0 ;  /* 0xfffffff000607802 */ /* 0x000fe20000000f00 */
[----:B------:R-:W-:Y:S01]  /*6290*/  HADD2.F32 R72, -RZ, R93.H0_H0 ;  /* 0x2000005dff487230 */ /* 0x000fe20000004100 */
[----:B------:R-:W-:Y:S01]  /*62a0*/  ISETP.NE.U32.AND P6, PT, R141, 0x1, PT ;  /* 0x000000018d00780c */ /* 0x000fe20003fc5070 */
[----:B------:R-:W-:Y:S01]  /*62b0*/  BSSY.RECONVERGENT B0, `(.L_x_103) ;  /* 0x0000100000007945 */ /* 0x000fe20003800200 */
[----:B------:R-:W-:Y:S02]  /*62c0*/  ISETP.NE.AND P0, PT, R157, RZ, PT ;  /* 0x000000ff9d00720c */ /* 0x000fe40003f05270 */
[----:B------:R-:W-:Y:S04]  /*62d0*/  SEL R96, R96, 0x10, !P6 ;  /* 0x0000001060607807 */ /* 0x000fe80007000000 */
[----:B------:R-:W-:Y:S01]  /*62e0*/  IADD3 R161, PT, PT, R161, R96, RZ ;  /* 0x00000060a1a17210 */ /* 0x000fe20007ffe0ff */
[----:B------:R-:W2:Y:S01]  /*62f0*/  LDTM.x64 R4, tmem[UR4] ;  /* 0x00000004000479ee */ /* 0x000ea20008340000 */
[C---:B------:R-:W-:Y:S02]  /*6300*/  IADD3 R162, PT, PT, R96.reuse, R159, RZ ;  /* 0x0000009f60a27210 */ /* 0x040fe40007ffe0ff */
[C---:B------:R-:W-:Y:S02]  /*6310*/  IADD3 R164, PT, PT, R96.reuse, R151, RZ ;  /* 0x0000009760a47210 */ /* 0x040fe40007ffe0ff */
[----:B------:R-:W-:Y:S01]  /*6320*/  IADD3 R163, PT, PT, R96, R150, RZ ;  /* 0x0000009660a37210 */ /* 0x000fe20007ffe0ff */
[C---:B--23--:R-:W-:Y:S01]  /*6330*/  FMUL R0, R70.reuse, R4 ;  /* 0x0000000446007220 */ /* 0x04cfe20000400000 */
[----:B------:R-:W-:Y:S02]  /*6340*/  HADD2.F32 R4, -RZ, R76.H1_H1 ;  /* 0x3000004cff047230 */ /* 0x000fe40000004100 */
[C---:B------:R-:W-:Y:S01]  /*6350*/  FMUL R2, R70.reuse, R5 ;  /* 0x0000000546027220 */ /* 0x040fe20000400000 */
[--C-:B------:R-:W-:Y:S02]  /*6360*/  HADD2.F32 R5, -RZ, R77.reuse.H0_H0 ;  /* 0x2000004dff057230 */ /* 0x100fe40000004100 */
[C---:B------:R-:W-:Y:S01]  /*6370*/  FFMA R0, R73.reuse, R3, R0 ;  /* 0x0000000349007223 */ /* 0x040fe20000000000 */
[C---:B------:R-:W-:Y:S01]  /*6380*/  FMUL R3, R70.reuse, R6 ;  /* 0x0000000646037220 */ /* 0x040fe20000400000 */
[C---:B------:R-:W-:Y:S01]  /*6390*/  FFMA R2, R73.reuse, R4, R2 ;  /* 0x0000000449027223 */ /* 0x040fe20000000002 */
[----:B------:R-:W-:Y:S02]  /*63a0*/  HADD2.F32 R6, -RZ, R77.H1_H1 ;  /* 0x3000004dff067230 */ /* 0x000fe40000004100 */
[----:B------:R-:W-:Y:S01]  /*63b0*/  FMUL R4, R70, R9 ;  /* 0x0000000946047220 */ /* 0x000fe20000400000 */
[C---:B------:R-:W-:Y:S01]  /*63c0*/  FFMA R3, R73.reuse, R5, R3 ;  /* 0x0000000549037223 */ /* 0x040fe20000000003 */
[--C-:B------:R-:W-:Y:S01]  /*63d0*/  HADD2.F32 R5, -RZ, R78.reuse.H0_H0 ;  /* 0x2000004eff057230 */ /* 0x100fe20000004100 */
[----:B------:R-:W-:Y:S01]  /*63e0*/  F2FP.F16.F32.PACK_AB R88, R2, R0 ;  /* 0x000000000258723e */ /* 0x000fe200000000ff */
[C---:B------:R-:W-:Y:S01]  /*63f0*/  FMUL R0, R70.reuse, R7 ;  /* 0x0000000746007220 */ /* 0x040fe20000400000 */
[C---:B------:R-:W-:Y:S01]  /*6400*/  FMUL R2, R70.reuse, R8 ;  /* 0x0000000846027220 */ /* 0x040fe20000400000 */
[----:B------:R-:W-:Y:S02]  /*6410*/  HADD2.F32 R7, -RZ, R78.H1_H1 ;  /* 0x3000004eff077230 */ /* 0x000fe40000004100 */
[C---:B------:R-:W-:Y:S01]  /*6420*/  FFMA R0, R73.reuse, R6, R0 ;  /* 0x0000000649007223 */ /* 0x040fe20000000000 */
[C---:B------:R-:W-:Y:S01]  /*6430*/  FFMA R2, R73.reuse, R5, R2 ;  /* 0x0000000549027223 */ /* 0x040fe20000000002 */
[--C-:B------:R-:W-:Y:S02]  /*6440*/  HADD2.F32 R8, -RZ, R79.reuse.H0_H0 ;  /* 0x2000004fff087230 */ /* 0x100fe40000004100 */
[C---:B------:R-:W-:Y:S01]  /*6450*/  FFMA R4, R73.reuse, R7, R4 ;  /* 0x0000000749047223 */ /* 0x040fe20000000004 */
[----:B------:R-:W-:Y:S01]  /*6460*/  FMUL R5, R70, R10 ;  /* 0x0000000a46057220 */ /* 0x000fe20000400000 */
[----:B------:R-:W-:Y:S01]  /*6470*/  HADD2.F32 R7, -RZ, R79.H1_H1 ;  /* 0x3000004fff077230 */ /* 0x000fe20000004100 */
[----:B------:R-:W-:Y:S01]  /*6480*/  F2FP.F16.F32.PACK_AB R89, R0, R3 ;  /* 0x000000030059723e */ /* 0x000fe200000000ff */
[----:B------:R-:W-:Y:S01]  /*6490*/  FMUL R6, R70, R11 ;  /* 0x0000000b46067220 */ /* 0x000fe20000400000 */
[----:B------:R-:W-:Y:S01]  /*64a0*/  F2FP.F16.F32.PACK_AB R90, R4, R2 ;  /* 0x00000002045a723e */ /* 0x000fe200000000ff */
[C---:B------:R-:W-:Y:S01]  /*64b0*/  FFMA R5, R73.reuse, R8, R5 ;  /* 0x0000000849057223 */ /* 0x040fe20000000005 */
[--C-:B------:R-:W-:Y:S02]  /*64c0*/  HADD2.F32 R4, -RZ, R84.reuse.H0_H0 ;  /* 0x20000054ff047230 */ /* 0x100fe40000004100 */
[C---:B------:R-:W-:Y:S01]  /*64d0*/  FFMA R6, R73.reuse, R7, R6 ;  /* 0x0000000749067223 */ /* 0x040fe20000000006 */
[----:B------:R-:W-:Y:S02]  /*64e0*/  HADD2.F32 R7, -RZ, R84.H1_H1 ;  /* 0x30000054ff077230 */ /* 0x000fe40000004100 */
[C---:B------:R-:W-:Y:S01]  /*64f0*/  FMUL R0, R70.reuse, R12 ;  /* 0x0000000c46007220 */ /* 0x040fe20000400000 */
[--C-:B------:R-:W-:Y:S02]  /*6500*/  HADD2.F32 R8, -RZ, R85.reuse.H0_H0 ;  /* 0x20000055ff087230 */ /* 0x100fe40000004100 */
[----:B------:R-:W-:Y:S01]  /*6510*/  FMUL R2, R70, R13 ;  /* 0x0000000d46027220 */ /* 0x000fe20000400000 */
[----:B------:R-:W-:Y:S01]  /*6520*/  F2FP.F16.F32.PACK_AB R91, R6, R5 ;  /* 0x00000005065b723e */ /* 0x000fe200000000ff */
[C---:B------:R-:W-:Y:S01]  /*6530*/  FFMA R0, R73.reuse, R4, R0 ;  /* 0x0000000449007223 */ /* 0x040fe20000000000 */
[----:B------:R-:W-:Y:S01]  /*6540*/  FMUL R3, R70, R14 ;  /* 0x0000000e46037220 */ /* 0x000fe20000400000 */
[C---:B------:R-:W-:Y:S01]  /*6550*/  FFMA R2, R73.reuse, R7, R2 ;  /* 0x0000000749027223 */ /* 0x040fe20000000002 */
[----:B------:R-:W-:Y:S01]  /*6560*/  HADD2.F32 R7, -RZ, R85.H1_H1 ;  /* 0x30000055ff077230 */ /* 0x000fe20000004100 */
[----:B------:R1:W-:Y:S01]  /*6570*/  STS.128 [R160+UR44+0x400], R88 ;  /* 0x00040058a0007988 */ /* 0x0003e20008000c2c */
[C---:B------:R-:W-:Y:S01]  /*6580*/  FFMA R3, R73.reuse, R8, R3 ;  /* 0x0000000849037223 */ /* 0x040fe20000000003 */
[--C-:B------:R-:W-:Y:S01]  /*6590*/  HADD2.F32 R8, -RZ, R86.reuse.H0_H0 ;  /* 0x20000056ff087230 */ /* 0x100fe20000004100 */
[----:B------:R-:W-:Y:S01]  /*65a0*/  F2FP.F16.F32.PACK_AB R104, R2, R0 ;  /* 0x000000000268723e */ /* 0x000fe200000000ff */
[C---:B------:R-:W-:Y:S01]  /*65b0*/  FMUL R4, R70.reuse, R15 ;  /* 0x0000000f46047220 */ /* 0x040fe20000400000 */
[----:B------:R-:W-:Y:S02]  /*65c0*/  HADD2.F32 R9, -RZ, R86.H1_H1 ;  /* 0x30000056ff097230 */ /* 0x000fe40000004100 */
[C---:B------:R-:W-:Y:S01]  /*65d0*/  FMUL R5, R70.reuse, R16 ;  /* 0x0000001046057220 */ /* 0x040fe20000400000 */
[C---:B------:R-:W-:Y:S01]  /*65e0*/  FMUL R6, R70.reuse, R17 ;  /* 0x0000001146067220 */ /* 0x040fe20000400000 */
[C---:B------:R-:W-:Y:S01]  /*65f0*/  FFMA R4, R73.reuse, R7, R4 ;  /* 0x0000000749047223 */ /* 0x040fe20000000004 */
[--C-:B------:R-:W-:Y:S02]  /*6600*/  HADD2.F32 R7, -RZ, R87.reuse.H0_H0 ;  /* 0x20000057ff077230 */ /* 0x100fe40000004100 */
[C---:B------:R-:W-:Y:S01]  /*6610*/  FFMA R5, R73.reuse, R8, R5 ;  /* 0x0000000849057223 */ /* 0x040fe20000000005 */
[C---:B------:R-:W-:Y:S01]  /*6620*/  FFMA R6, R73.reuse, R9, R6 ;  /* 0x0000000949067223 */ /* 0x040fe20000000006 */
[----:B------:R-:W-:Y:S01]  /*6630*/  FMUL R0, R70, R18 ;  /* 0x0000001246007220 */ /* 0x000fe20000400000 */
[----:B------:R-:W-:Y:S01]  /*6640*/  HADD2.F32 R8, -RZ, R87.H1_H1 ;  /* 0x30000057ff087230 */ /* 0x000fe20000004100 */
[----:B------:R-:W-:Y:S01]  /*6650*/  F2FP.F16.F32.PACK_AB R105, R4, R3 ;  /* 0x000000030469723e */ /* 0x000fe200000000ff */
[----:B------:R-:W-:Y:S01]  /*6660*/  FMUL R2, R70, R19 ;  /* 0x0000001346027220 */ /* 0x000fe20000400000 */
[----:B------:R-:W-:Y:S01]  /*6670*/  F2FP.F16.F32.PACK_AB R106, R6, R5 ;  /* 0x00000005066a723e */ /* 0x000fe200000000ff */
[--C-:B------:R-:W-:Y:S02]  /*6680*/  HADD2.F32 R5, -RZ, R92.reuse.H0_H0 ;  /* 0x2000005cff057230 */ /* 0x100fe40000004100 */
[C---:B------:R-:W-:Y:S01]  /*6690*/  FFMA R0, R73.reuse, R7, R0 ;  /* 0x0000000749007223 */ /* 0x040fe20000000000 */
[C---:B------:R-:W-:Y:S01]  /*66a0*/  FFMA R2, R73.reuse, R8, R2 ;  /* 0x0000000849027223 */ /* 0x040fe20000000002 */
[----:B------:R-:W-:Y:S02]  /*66b0*/  HADD2.F32 R6, -RZ, R92.H1_H1 ;  /* 0x3000005cff067230 */ /* 0x000fe40000004100 */
[C---:B------:R-:W-:Y:S01]  /*66c0*/  FMUL R3, R70.reuse, R20 ;  /* 0x0000001446037220 */ /* 0x040fe20000400000 */
[C---:B------:R-:W-:Y:S01]  /*66d0*/  FMUL R4, R70.reuse, R21 ;  /* 0x0000001546047220 */ /* 0x040fe20000400000 */
[----:B------:R-:W-:Y:S01]  /*66e0*/  FMUL R14, R70, R33 ;  /* 0x00000021460e7220 */ /* 0x000fe20000400000 */
[----:B------:R-:W-:Y:S01]  /*66f0*/  F2FP.F16.F32.PACK_AB R107, R2, R0 ;  /* 0x00000000026b723e */ /* 0x000fe200000000ff */
[C---:B------:R-:W-:Y:S01]  /*6700*/  FFMA R3, R73.reuse, R5, R3 ;  /* 0x0000000549037223 */ /* 0x040fe20000000003 */
[C---:B------:R-:W-:Y:S01]  /*6710*/  FFMA R4, R73.reuse, R6, R4 ;  /* 0x0000000649047223 */ /* 0x040fe20000000004 */
[C---:B------:R-:W-:Y:S01]  /*6720*/  FMUL R33, R70.reuse, R52 ;  /* 0x0000003446217220 */ /* 0x040fe20000400000 */
[C---:B------:R-:W-:Y:S01]  /*6730*/  FMUL R0, R70.reuse, R22 ;  /* 0x0000001646007220 */ /* 0x040fe20000400000 */
[C---:B------:R-:W-:Y:S01]  /*6740*/  FMUL R2, R70.reuse, R23 ;  /* 0x0000001746027220 */ /* 0x040fe20000400000 */
[----:B------:R-:W-:Y:S01]  /*6750*/  FMUL R11, R70, R30 ;  /* 0x0000001e460b7220 */ /* 0x000fe20000400000 */
[----:B------:R-:W-:Y:S01]  /*6760*/  F2FP.F16.F32.PACK_AB R52, R4, R3 ;  /* 0x000000030434723e */ /* 0x000fe200000000ff */
[----:B------:R-:W-:Y:S02]  /*6770*/  HADD2.F32 R3, -RZ, R93.H1_H1 ;  /* 0x3000005dff037230 */ /* 0x000fe40000004100 */
[C---:B------:R-:W-:Y:S01]  /*6780*/  FFMA R0, R73.reuse, R72, R0 ;  /* 0x0000004849007223 */ /* 0x040fe20000000000 */
[--C-:B------:R-:W-:Y:S01]  /*6790*/  HADD2.F32 R4, -RZ, R94.reuse.H0_H0 ;  /* 0x2000005eff047230 */ /* 0x100fe20000004100 */
[----:B------:R1:W-:Y:S01]  /*67a0*/  STS.128 [R161+0x400], R104 ;  /* 0x00040068a1007388 */ /* 0x0003e20000000c00 */
[C---:B------:R-:W-:Y:S01]  /*67b0*/  FMUL R12, R70.reuse, R31 ;  /* 0x0000001f460c7220 */ /* 0x040fe20000400000 */
[C---:B------:R-:W-:Y:S01]  /*67c0*/  FFMA R2, R73.reuse, R3, R2 ;  /* 0x0000000349027223 */ /* 0x040fe20000000002 */
[----:B------:R-:W-:Y:S02]  /*67d0*/  HADD2.F32 R3, -RZ, R101.H0_H0 ;  /* 0x20000065ff037230 */ /* 0x000fe40000004100 */
[C---:B------:R-:W-:Y:S01]  /*67e0*/  FMUL R30, R70.reuse, R49 ;  /* 0x00000031461e7220 */ /* 0x040fe20000400000 */
[----:B------:R-:W-:Y:S02]  /*67f0*/  HADD2.F32 R49, -RZ, R94.H1_H1 ;  /* 0x3000005eff317230 */ /* 0x000fe40000004100 */
[C---:B------:R-:W-:Y:S01]  /*6800*/  FMUL R5, R70.reuse, R24 ;  /* 0x0000001846057220 */ /* 0x040fe20000400000 */
[C---:B------:R-:W-:Y:S01]  /*6810*/  FMUL R13, R70.reuse, R32 ;  /* 0x00000020460d7220 */ /* 0x040fe20000400000 */
[C---:B------:R-:W-:Y:S01]  /*6820*/  FMUL R15, R70.reuse, R34 ;  /* 0x00000022460f7220 */ /* 0x040fe20000400000 */
[C---:B------:R-:W-:Y:S01]  /*6830*/  FMUL R31, R70.reuse, R50 ;  /* 0x00000032461f7220 */ /* 0x040fe20000400000 */
[--C-:B------:R-:W-:Y:S02]  /*6840*/  HADD2.F32 R50, -RZ, R95.reuse.H0_H0 ;  /* 0x2000005fff327230 */ /* 0x100fe40000004100 */
[C---:B------:R-:W-:Y:S01]  /*6850*/  FMUL R34, R70.reuse, R53 ;  /* 0x0000003546227220 */ /* 0x040fe20000400000 */
[C---:B------:R-:W-:Y:S01]  /*6860*/  FMUL R6, R70.reuse, R25 ;  /* 0x0000001946067220 */ /* 0x040fe20000400000 */
[----:B------:R-:W-:Y:S01]  /*6870*/  FMUL R32, R70, R51 ;  /* 0x0000003346207220 */ /* 0x000fe20000400000 */
[----:B------:R-:W-:Y:S01]  /*6880*/  HADD2.F32 R51, -RZ, R95.H1_H1 ;  /* 0x3000005fff337230 */ /* 0x000fe20000004100 */
[----:B------:R-:W-:Y:S01]  /*6890*/  F2FP.F16.F32.PACK_AB R53, R2, R0 ;  /* 0x000000000235723e */ /* 0x000fe200000000ff */
[--C-:B------:R-:W-:Y:S02]  /*68a0*/  HADD2.F32 R0, -RZ, R100.reuse.H0_H0 ;  /* 0x20000064ff007230 */ /* 0x100fe40000004100 */
[C---:B------:R-:W-:Y:S01]  /*68b0*/  FFMA R5, R73.reuse, R4, R5 ;  /* 0x0000000449057223 */ /* 0x040fe20000000005 */
[----:B------:R-:W-:Y:S02]  /*68c0*/  HADD2.F32 R2, -RZ, R100.H1_H1 ;  /* 0x30000064ff027230 */ /* 0x000fe40000004100 */
[C---:B------:R-:W-:Y:S01]  /*68d0*/  FFMA R6, R73.reuse, R49, R6 ;  /* 0x0000003149067223 */ /* 0x040fe20000000006 */
[----:B------:R-:W-:Y:S02]  /*68e0*/  HADD2.F32 R4, -RZ, R135.H0_H0 ;  /* 0x20000087ff047230 */ /* 0x000fe40000004100 */
[C---:B------:R-:W-:Y:S01]  /*68f0*/  FMUL R7, R70.reuse, R26 ;  /* 0x0000001a46077220 */ /* 0x040fe20000400000 */
[C---:B------:R-:W-:Y:S01]  /*6900*/  FMUL R8, R70.reuse, R27 ;  /* 0x0000001b46087220 */ /* 0x040fe20000400000 */
[C---:B------:R-:W-:Y:S01]  /*6910*/  FMUL R9, R70.reuse, R28 ;  /* 0x0000001c46097220 */ /* 0x040fe20000400000 */
[C---:B------:R-:W-:Y:S01]  /*6920*/  FMUL R10, R70.reuse, R29 ;  /* 0x0000001d460a7220 */ /* 0x040fe20000400000 */
[C---:B------:R-:W-:Y:S01]  /*6930*/  FFMA R7, R73.reuse, R50, R7 ;  /* 0x0000003249077223 */ /* 0x040fe20000000007 */
[C---:B------:R-:W-:Y:S01]  /*6940*/  FFMA R8, R73.reuse, R51, R8 ;  /* 0x0000003349087223 */ /* 0x040fe20000000008 */
[C---:B------:R-:W-:Y:S01]  /*6950*/  FFMA R9, R73.reuse, R0, R9 ;  /* 0x0000000049097223 */ /* 0x040fe20000000009 */
[----:B------:R-:W-:Y:S02]  /*6960*/  HADD2.F32 R0, -RZ, R101.H1_H1 ;  /* 0x30000065ff007230 */ /* 0x000fe40000004100 */
[C---:B------:R-:W-:Y:S01]  /*6970*/  FFMA R10, R73.reuse, R2, R10 ;  /* 0x00000002490a7223 */ /* 0x040fe2000000000a */
[--C-:B------:R-:W-:Y:S02]  /*6980*/  HADD2.F32 R2, -RZ, R102.reuse.H0_H0 ;  /* 0x20000066ff027230 */ /* 0x100fe40000004100 */
[C---:B------:R-:W-:Y:S01]  /*6990*/  FFMA R11, R73.reuse, R3, R11 ;  /* 0x00000003490b7223 */ /* 0x040fe2000000000b */
[--C-:B------:R-:W-:Y:S02]  /*69a0*/  HADD2.F32 R3, -RZ, R103.reuse.H0_H0 ;  /* 0x20000067ff037230 */ /* 0x100fe40000004100 */
[C---:B------:R-:W-:Y:S01]  /*69b0*/  FFMA R12, R73.reuse, R0, R12 ;  /* 0x00000000490c7223 */ /* 0x040fe2000000000c */
[----:B------:R-:W-:Y:S02]  /*69c0*/  HADD2.F32 R0, -RZ, R102.H1_H1 ;  /* 0x30000066ff007230 */ /* 0x000fe40000004100 */
[C---:B------:R-:W-:Y:S01]  /*69d0*/  FFMA R13, R73.reuse, R2, R13 ;  /* 0x00000002490d7223 */ /* 0x040fe2000000000d */
[----:B------:R-:W-:Y:S02]  /*69e0*/  HADD2.F32 R2, -RZ, R103.H1_H1 ;  /* 0x30000067ff027230 */ /* 0x000fe40000004100 */
[C---:B------:R-:W-:Y:S01]  /*69f0*/  FMUL R16, R70.reuse, R35 ;  /* 0x0000002346107220 */ /* 0x040fe20000400000 */
[----:B------:R-:W-:Y:S01]  /*6a00*/  FMUL R35, R70, R54 ;  /* 0x0000003646237220 */ /* 0x000fe20000400000 */
[C---:B------:R-:W-:Y:S01]  /*6a10*/  FFMA R14, R73.reuse, R0, R14 ;  /* 0x00000000490e7223 */ /* 0x040fe2000000000e */
[--C-:B------:R-:W-:Y:S01]  /*6a20*/  HADD2.F32 R0, -RZ, R108.reuse.H0_H0 ;  /* 0x2000006cff007230 */ /* 0x100fe20000004100 */
[----:B------:R-:W-:Y:S01]  /*6a30*/  F2FP.F16.F32.PACK_AB R54, R6, R5 ;  /* 0x000000050636723e */ /* 0x000fe200000000ff */
[C---:B------:R-:W-:Y:S01]  /*6a40*/  FFMA R15, R73.reuse, R3, R15 ;  /* 0x00000003490f7223 */ /* 0x040fe2000000000f */
[C---:B------:R-:W-:Y:S01]  /*6a50*/  FMUL R17, R70.reuse, R36 ;  /* 0x0000002446117220 */ /* 0x040fe20000400000 */
[C---:B------:R-:W-:Y:S01]  /*6a60*/  FFMA R16, R73.reuse, R2, R16 ;  /* 0x0000000249107223 */ /* 0x040fe20000000010 */
[----:B------:R-:W-:Y:S02]  /*6a70*/  HADD2.F32 R2, -RZ, R108.H1_H1 ;  /* 0x3000006cff027230 */ /* 0x000fe40000004100 */
[C---:B------:R-:W-:Y:S01]  /*6a80*/  FMUL R18, R70.reuse, R37 ;  /* 0x0000002546127220 */ /* 0x040fe20000400000 */
[C---:B------:R-:W-:Y:S01]  /*6a90*/  FFMA R17, R73.reuse, R0, R17 ;  /* 0x0000000049117223 */ /* 0x040fe20000000011 */
[--C-:B------:R-:W-:Y:S02]  /*6aa0*/  HADD2.F32 R3, -RZ, R109.reuse.H0_H0 ;  /* 0x2000006dff037230 */ /* 0x100fe40000004100 */
[C---:B------:R-:W-:Y:S01]  /*6ab0*/  FMUL R19, R70.reuse, R38 ;  /* 0x0000002646137220 */ /* 0x040fe20000400000 */
[----:B------:R-:W-:Y:S02]  /*6ac0*/  HADD2.F32 R0, -RZ, R109.H1_H1 ;  /* 0x3000006dff007230 */ /* 0x000fe40000004100 */
[C---:B------:R-:W-:Y:S01]  /*6ad0*/  FMUL R20, R70.reuse, R39 ;  /* 0x0000002746147220 */ /* 0x040fe20000400000 */
[C---:B------:R-:W-:Y:S01]  /*6ae0*/  FFMA R18, R73.reuse, R2, R18 ;  /* 0x0000000249127223 */ /* 0x040fe20000000012 */
[C---:B------:R-:W-:Y:S01]  /*6af0*/  FFMA R19, R73.reuse, R3, R19 ;  /* 0x0000000349137223 */ /* 0x040fe20000000013 */
[--C-:B------:R-:W-:Y:S02]  /*6b00*/  HADD2.F32 R2, -RZ, R110.reuse.H0_H0 ;  /* 0x2000006eff027230 */ /* 0x100fe40000004100 */
[C---:B------:R-:W-:Y:S01]  /*6b10*/  FFMA R20, R73.reuse, R0, R20 ;  /* 0x0000000049147223 */ /* 0x040fe20000000014 */
[C---:B------:R-:W-:Y:S01]  /*6b20*/  FMUL R21, R70.reuse, R40 ;  /* 0x0000002846157220 */ /* 0x040fe20000400000 */
[----:B------:R-:W-:Y:S02]  /*6b30*/  HADD2.F32 R3, -RZ, R110.H1_H1 ;  /* 0x3000006eff037230 */ /* 0x000fe40000004100 */
[C---:B------:R-:W-:Y:S01]  /*6b40*/  FMUL R22, R70.reuse, R41 ;  /* 0x0000002946167220 */ /* 0x040fe20000400000 */
[--C-:B------:R-:W-:Y:S02]  /*6b50*/  HADD2.F32 R0, -RZ, R111.reuse.H0_H0 ;  /* 0x2000006fff007230 */ /* 0x100fe40000004100 */
[C---:B------:R-:W-:Y:S01]  /*6b60*/  FMUL R23, R70.reuse, R42 ;  /* 0x0000002a46177220 */ /* 0x040fe20000400000 */
[C---:B------:R-:W-:Y:S01]  /*6b70*/  FFMA R21, R73.reuse, R2, R21 ;  /* 0x0000000249157223 */ /* 0x040fe20000000015 */
[C---:B------:R-:W-:Y:S01]  /*6b80*/  FFMA R22, R73.reuse, R3, R22 ;  /* 0x0000000349167223 */ /* 0x040fe20000000016 */
[----:B------:R-:W-:Y:S02]  /*6b90*/  HADD2.F32 R2, -RZ, R111.H1_H1 ;  /* 0x3000006fff027230 */ /* 0x000fe40000004100 */
[C---:B------:R-:W-:Y:S01]  /*6ba0*/  FFMA R23, R73.reuse, R0, R23 ;  /* 0x0000000049177223 */ /* 0x040fe20000000017 */
[C---:B------:R-:W-:Y:S01]  /*6bb0*/  FMUL R24, R70.reuse, R43 ;  /* 0x0000002b46187220 */ /* 0x040fe20000400000 */
[--C-:B------:R-:W-:Y:S02]  /*6bc0*/  HADD2.F32 R0, -RZ, R116.reuse.H0_H0 ;  /* 0x20000074ff007230 */ /* 0x100fe40000004100 */
[C---:B------:R-:W-:Y:S01]  /*6bd0*/  FMUL R25, R70.reuse, R44 ;  /* 0x0000002c46197220 */ /* 0x040fe20000400000 */
[C---:B------:R-:W-:Y:S01]  /*6be0*/  FMUL R26, R70.reuse, R45 ;  /* 0x0000002d461a7220 */ /* 0x040fe20000400000 */
[C---:B------:R-:W-:Y:S01]  /*6bf0*/  FFMA R24, R73.reuse, R2, R24 ;  /* 0x0000000249187223 */ /* 0x040fe20000000018 */
[----:B------:R-:W-:Y:S02]  /*6c00*/  HADD2.F32 R2, -RZ, R116.H1_H1 ;  /* 0x30000074ff027230 */ /* 0x000fe40000004100 */
        /* <DEDUP_REMOVED lines=11> */
[----:B------:R-:W-:Y:S01]  /*6cc0*/  FMUL R36, R70, R55 ;  /* 0x0000003746247220 */ /* 0x000fe20000400000 */
[--C-:B------:R-:W-:Y:S02]  /*6cd0*/  HADD2.F32 R3, -RZ, R119.reuse.H0_H0 ;  /* 0x20000077ff037230 */ /* 0x100fe40000004100 */
[C---:B------:R-:W-:Y:S01]  /*6ce0*/  FFMA R29, R73.reuse, R2, R29 ;  /* 0x00000002491d7223 */ /* 0x040fe2000000001d */
[----:B------:R-:W-:Y:S01]  /*6cf0*/  F2FP.F16.F32.PACK_AB R55, R8, R7 ;  /* 0x000000070837723e */ /* 0x000fe200000000ff */
[C---:B------:R-:W-:Y:S01]  /*6d00*/  FFMA R30, R73.reuse, R0, R30 ;  /* 0x00000000491e7223 */ /* 0x040fe2000000001e */
[----:B------:R-:W-:Y:S02]  /*6d10*/  HADD2.F32 R0, -RZ, R119.H1_H1 ;  /* 0x30000077ff007230 */ /* 0x000fe40000004100 */
[C---:B------:R-:W-:Y:S01]  /*6d20*/  FFMA R31, R73.reuse, R3, R31 ;  /* 0x00000003491f7223 */ /* 0x040fe2000000001f */
[--C-:B------:R-:W-:Y:S01]  /*6d30*/  HADD2.F32 R2, -RZ, R124.reuse.H0_H0 ;  /* 0x2000007cff027230 */ /* 0x100fe20000004100 */
[----:B------:R1:W-:Y:S01]  /*6d40*/  STS.128 [R159+0x400], R52 ;  /* 0x000400349f007388 */ /* 0x0003e20000000c00 */
[----:B------:R-:W-:Y:S02]  /*6d50*/  HADD2.F32 R3, -RZ, R124.H1_H1 ;  /* 0x3000007cff037230 */ /* 0x000fe40000004100 */
[C---:B------:R-:W-:Y:S01]  /*6d60*/  FFMA R32, R73.reuse, R0, R32 ;  /* 0x0000000049207223 */ /* 0x040fe20000000020 */
[--C-:B------:R-:W-:Y:S02]  /*6d70*/  HADD2.F32 R0, -RZ, R125.reuse.H0_H0 ;  /* 0x2000007dff007230 */ /* 0x100fe40000004100 */
[C---:B------:R-:W-:Y:S01]  /*6d80*/  FFMA R33, R73.reuse, R2, R33 ;  /* 0x0000000249217223 */ /* 0x040fe20000000021 */
[----:B------:R-:W-:Y:S01]  /*6d90*/  F2FP.F16.F32.PACK_AB R8, R10, R9 ;  /* 0x000000090a08723e */ /* 0x000fe200000000ff */
[C---:B------:R-:W-:Y:S01]  /*6da0*/  FFMA R34, R73.reuse, R3, R34 ;  /* 0x0000000349227223 */ /* 0x040fe20000000022 */
[----:B------:R-:W-:Y:S01]  /*6db0*/  HADD2.F32 R2, -RZ, R125.H1_H1 ;  /* 0x3000007dff027230 */ /* 0x000fe20000004100 */
[----:B------:R-:W-:Y:S01]  /*6dc0*/  F2FP.F16.F32.PACK_AB R9, R12, R11 ;  /* 0x0000000b0c09723e */ /* 0x000fe200000000ff */
[C---:B------:R-:W-:Y:S01]  /*6dd0*/  FFMA R35, R73.reuse, R0, R35 ;  /* 0x0000000049237223 */ /* 0x040fe20000000023 */
[----:B------:R-:W-:Y:S01]  /*6de0*/  F2FP.F16.F32.PACK_AB R10, R14, R13 ;  /* 0x0000000d0e0a723e */ /* 0x000fe200000000ff */
[--C-:B------:R-:W-:Y:S01]  /*6df0*/  HADD2.F32 R0, -RZ, R126.reuse.H0_H0 ;  /* 0x2000007eff007230 */ /* 0x100fe20000004100 */
[----:B------:R-:W-:Y:S01]  /*6e00*/  F2FP.F16.F32.PACK_AB R11, R16, R15 ;  /* 0x0000000f100b723e */ /* 0x000fe200000000ff */
[----:B------:R-:W-:Y:S01]  /*6e10*/  FMUL R37, R70, R56 ;  /* 0x0000003846257220 */ /* 0x000fe20000400000 */
[C---:B------:R-:W-:Y:S01]  /*6e20*/  FFMA R36, R73.reuse, R2, R36 ;  /* 0x0000000249247223 */ /* 0x040fe20000000024 */
[----:B------:R-:W-:Y:S01]  /*6e30*/  HADD2.F32 R2, -RZ, R126.H1_H1 ;  /* 0x3000007eff027230 */ /* 0x000fe20000004100 */
[----:B------:R-:W-:Y:S01]  /*6e40*/  F2FP.F16.F32.PACK_AB R12, R18, R17 ;  /* 0x00000011120c723e */ /* 0x000fe200000000ff */
[----:B------:R1:W-:Y:S01]  /*6e50*/  STS.128 [R162+0x400], R8 ;  /* 0x00040008a2007388 */ /* 0x0003e20000000c00 */
[C---:B------:R-:W-:Y:S01]  /*6e60*/  FFMA R37, R73.reuse, R0, R37 ;  /* 0x0000000049257223 */ /* 0x040fe20000000025 */
[C---:B------:R-:W-:Y:S01]  /*6e70*/  FMUL R38, R70.reuse, R57 ;  /* 0x0000003946267220 */ /* 0x040fe20000400000 */
[--C-:B------:R-:W-:Y:S02]  /*6e80*/  HADD2.F32 R3, -RZ, R127.reuse.H0_H0 ;  /* 0x2000007fff037230 */ /* 0x100fe40000004100 */
[C---:B------:R-:W-:Y:S01]  /*6e90*/  FMUL R39, R70.reuse, R58 ;  /* 0x0000003a46277220 */ /* 0x040fe20000400000 */
[----:B------:R-:W-:Y:S02]  /*6ea0*/  HADD2.F32 R0, -RZ, R127.H1_H1 ;  /* 0x3000007fff007230 */ /* 0x000fe40000004100 */
[----:B------:R-:W-:Y:S01]  /*6eb0*/  FMUL R40, R70, R59 ;  /* 0x0000003b46287220 */ /* 0x000fe20000400000 */
[----:B------:R-:W-:Y:S01]  /*6ec0*/  F2FP.F16.F32.PACK_AB R13, R20, R19 ;  /* 0x00000013140d723e */ /* 0x000fe200000000ff */
[C---:B------:R-:W-:Y:S01]  /*6ed0*/  FFMA R38, R73.reuse, R2, R38 ;  /* 0x0000000249267223 */ /* 0x040fe20000000026 */
[----:B------:R-:W-:Y:S01]  /*6ee0*/  F2FP.F16.F32.PACK_AB R14, R22, R21 ;  /* 0x00000015160e723e */ /* 0x000fe200000000ff */
[C---:B------:R-:W-:Y:S01]  /*6ef0*/  FFMA R39, R73.reuse, R3, R39 ;  /* 0x0000000349277223 */ /* 0x040fe20000000027 */
[----:B------:R-:W-:Y:S01]  /*6f00*/  F2FP.F16.F32.PACK_AB R15, R24, R23 ;  /* 0x00000017180f723e */ /* 0x000fe200000000ff */
[C---:B------:R-:W-:Y:S01]  /*6f10*/  FFMA R40, R73.reuse, R0, R40 ;  /* 0x0000000049287223 */ /* 0x040fe20000000028 */
[--C-:B------:R-:W-:Y:S02]  /*6f20*/  HADD2.F32 R2, -RZ, R132.reuse.H0_H0 ;  /* 0x20000084ff027230 */ /* 0x100fe40000004100 */
[C---:B------:R-:W-:Y:S01]  /*6f30*/  FMUL R41, R70.reuse, R60 ;  /* 0x0000003c46297220 */ /* 0x040fe20000400000 */
[----:B------:R-:W-:Y:S01]  /*6f40*/  HADD2.F32 R0, -RZ, R132.H1_H1 ;  /* 0x30000084ff007230 */ /* 0x000fe20000004100 */
[----:B------:R1:W-:Y:S01]  /*6f50*/  STS.128 [R151+0x400], R12 ;  /* 0x0004000c97007388 */ /* 0x0003e20000000c00 */
[C---:B------:R-:W-:Y:S01]  /*6f60*/  FMUL R42, R70.reuse, R61 ;  /* 0x0000003d462a7220 */ /* 0x040fe20000400000 */
[--C-:B------:R-:W-:Y:S02]  /*6f70*/  HADD2.F32 R3, -RZ, R133.reuse.H0_H0 ;  /* 0x20000085ff037230 */ /* 0x100fe40000004100 */
[----:B------:R-:W-:Y:S01]  /*6f80*/  FMUL R43, R70, R62 ;  /* 0x0000003e462b7220 */ /* 0x000fe20000400000 */
[----:B------:R-:W-:Y:S01]  /*6f90*/  F2FP.F16.F32.PACK_AB R16, R26, R25 ;  /* 0x000000191a10723e */ /* 0x000fe200000000ff */
[C---:B------:R-:W-:Y:S01]  /*6fa0*/  FFMA R41, R73.reuse, R2, R41 ;  /* 0x0000000249297223 */ /* 0x040fe20000000029 */
[----:B------:R-:W-:Y:S01]  /*6fb0*/  F2FP.F16.F32.PACK_AB R17, R28, R27 ;  /* 0x0000001b1c11723e */ /* 0x000fe200000000ff */
[C---:B------:R-:W-:Y:S01]  /*6fc0*/  FFMA R42, R73.reuse, R0, R42 ;  /* 0x00000000492a7223 */ /* 0x040fe2000000002a */
[----:B------:R-:W-:Y:S01]  /*6fd0*/  F2FP.F16.F32.PACK_AB R18, R30, R29 ;  /* 0x0000001d1e12723e */ /* 0x000fe200000000ff */
[----:B------:R-:W-:Y:S01]  /*6fe0*/  HADD2.F32 R0, -RZ, R133.H1_H1 ;  /* 0x30000085ff007230 */ /* 0x000fe20000004100 */
[----:B------:R-:W-:Y:S01]  /*6ff0*/  F2FP.F16.F32.PACK_AB R19, R32, R31 ;  /* 0x0000001f2013723e */ /* 0x000fe200000000ff */
[C---:B------:R-:W-:Y:S01]  /*7000*/  FFMA R43, R73.reuse, R3, R43 ;  /* 0x00000003492b7223 */ /* 0x040fe2000000002b */
[C---:B------:R-:W-:Y:S01]  /*7010*/  FMUL R44, R70.reuse, R63 ;  /* 0x0000003f462c7220 */ /* 0x040fe20000400000 */
[--C-:B------:R-:W-:Y:S02]  /*7020*/  HADD2.F32 R2, -RZ, R134.reuse.H0_H0 ;  /* 0x20000086ff027230 */ /* 0x100fe40000004100 */
[C---:B------:R-:W-:Y:S01]  /*7030*/  FMUL R45, R70.reuse, R64 ;  /* 0x00000040462d7220 */ /* 0x040fe20000400000 */
[----:B------:R1:W-:Y:S01]  /*7040*/  STS.128 [R164+0x400], R16 ;  /* 0x00040010a4007388 */ /* 0x0003e20000000c00 */
[----:B------:R-:W-:Y:S02]  /*7050*/  HADD2.F32 R3, -RZ, R134.H1_H1 ;  /* 0x30000086ff037230 */ /* 0x000fe40000004100 */
[C---:B------:R-:W-:Y:S01]  /*7060*/  FMUL R46, R70.reuse, R65 ;  /* 0x00000041462e7220 */ /* 0x040fe20000400000 */
[----:B------:R-:W-:Y:S02]  /*7070*/  HADD2.F32 R5, -RZ, R135.H1_H1 ;  /* 0x30000087ff057230 */ /* 0x000fe40000004100 */
[C---:B------:R-:W-:Y:S01]  /*7080*/  FMUL R47, R70.reuse, R66 ;  /* 0x00000042462f7220 */ /* 0x040fe20000400000 */
[C---:B------:R-:W-:Y:S01]  /*7090*/  FFMA R44, R73.reuse, R0, R44 ;  /* 0x00000000492c7223 */ /* 0x040fe2000000002c */
[----:B------:R-:W-:Y:S01]  /*70a0*/  FMUL R48, R70, R67 ;  /* 0x0000004346307220 */ /* 0x000fe20000400000 */
[----:B------:R-:W-:Y:S01]  /*70b0*/  F2FP.F16.F32.PACK_AB R20, R34, R33 ;  /* 0x000000212214723e */ /* 0x000fe200000000ff */
[C---:B------:R-:W-:Y:S01]  /*70c0*/  FFMA R45, R73.reuse, R2, R45 ;  /* 0x00000002492d7223 */ /* 0x040fe2000000002d */
[----:B------:R-:W-:Y:S01]  /*70d0*/  F2FP.F16.F32.PACK_AB R21, R36, R35 ;  /* 0x000000232415723e */ /* 0x000fe200000000ff */
[C---:B------:R-:W-:Y:S01]  /*70e0*/  FFMA R46, R73.reuse, R3, R46 ;  /* 0x00000003492e7223 */ /* 0x040fe2000000002e */
[----:B------:R-:W-:Y:S01]  /*70f0*/  F2FP.F16.F32.PACK_AB R22, R38, R37 ;  /* 0x000000252616723e */ /* 0x000fe200000000ff */
[C---:B------:R-:W-:Y:S01]  /*7100*/  FFMA R47, R73.reuse, R4, R47 ;  /* 0x00000004492f7223 */ /* 0x040fe2000000002f */
[----:B------:R-:W-:Y:S01]  /*7110*/  F2FP.F16.F32.PACK_AB R23, R40, R39 ;  /* 0x000000272817723e */ /* 0x000fe200000000ff */
[----:B------:R-:W-:Y:S01]  /*7120*/  FFMA R48, R73, R5, R48 ;  /* 0x0000000549307223 */ /* 0x000fe20000000030 */
[----:B------:R-:W-:Y:S02]  /*7130*/  F2FP.F16.F32.PACK_AB R4, R42, R41 ;  /* 0x000000292a04723e */ /* 0x000fe400000000ff */
[----:B------:R-:W-:Y:S01]  /*7140*/  F2FP.F16.F32.PACK_AB R5, R44, R43 ;  /* 0x0000002b2c05723e */ /* 0x000fe200000000ff */
[----:B------:R1:W-:Y:S01]  /*7150*/  STS.128 [R150+0x400], R20 ;  /* 0x0004001496007388 */ /* 0x0003e20000000c00 */
[----:B------:R-:W-:Y:S02]  /*7160*/  F2FP.F16.F32.PACK_AB R6, R46, R45 ;  /* 0x0000002d2e06723e */ /* 0x000fe400000000ff */
[----:B------:R-:W-:Y:S05]  /*7170*/  F2FP.F16.F32.PACK_AB R7, R48, R47 ;  /* 0x0000002f3007723e */ /* 0x000fea00000000ff */
[----:B------:R1:W-:Y:S01]  /*7180*/  STS.128 [R163+0x400], R4 ;  /* 0x00040004a3007388 */ /* 0x0003e20000000c00 */
[----:B------:R-:W-:Y:S01]  /*7190*/  @!PT LDS RZ, [RZ] ;  /* 0x00000000fffff984 */ /* 0x000fe20000000800 */
[----:B------:R-:W-:Y:S01]  /*71a0*/  @!PT LDS RZ, [RZ] ;  /* 0x00000000fffff984 */ /* 0x000fe20000000800 */
[----:B------:R-:W-:Y:S01]  /*71b0*/  @!PT LDS RZ, [RZ] ;  /* 0x00000000fffff984 */ /* 0x000fe20000000800 */
[----:B------:R-:W-:Y:S01]  /*71c0*/  @!PT LDS RZ, [RZ] ;  /* 0x00000000fffff984 */ /* 0x000fe20000000800 */
[----:B------:R2:W-:Y:S07]  /*71d0*/  MEMBAR.ALL.CTA ;  /* 0x0000000000007992 */ /* 0x0005ee0000008000 */
[----:B--2---:R-:W2:Y:S02]  /*71e0*/  FENCE.VIEW.ASYNC.S ;  /* 0x00000000000073c6 */ /* 0x004ea40000000000 */
[----:B--2---:R-:W-:Y:S06]  /*71f0*/  BAR.SYNC.DEFER_BLOCKING 0x1, 0x80 ;  /* 0x0042000000007b1d */ /* 0x004fec0000010000 */
[----:B------:R-:W-:Y:S05]  /*7200*/  @P0 BRA `(.L_x_104) ;  /* 0x0000000000280947 */ /* 0x000fea0003800000 */
[----:B------:R-:W2:Y:S01]  /*7210*/  LDCU.64 UR6, c[0x0][0x348] ;  /* 0x00006900ff0677ac */ /* 0x000ea20008000a00 */
[----:B------:R-:W-:Y:S01]  /*7220*/  UIADD3 UR4, UPT, UPT, UR44, 0x400, URZ ;  /* 0x000004002c047890 */ /* 0x000fe2000fffe0ff */
[----:B------:R-:W-:Y:S05]  /*7230*/  UMOV UR51, UR36 ;  /* 0x0000002400337c82 */ /* 0x000fea0008000000 */
[----:B------:R-:W-:Y:S04]  /*7240*/  MOV R147, UR4 ;  /* 0x0000000400937c02 */ /* 0x000fe80008000f00 */
[----:B------:R-:W-:Y:S01]  /*7250*/  R2UR UR48, R147 ;  /* 0x00000000933072ca */ /* 0x000fe200000e0000 */
[----:B--2---:R-:W-:Y:S04]  /*7260*/  UIADD3 UR4, UP0, UPT, UR6, 0x680, URZ ;  /* 0x0000068006047890 */ /* 0x004fe8000ff1e0ff */
[----:B------:R-:W-:Y:S09]  /*7270*/  UIADD3.X UR5, UPT, UPT, URZ, UR7, URZ, UP0, !UPT ;  /* 0x00000007ff057290 */ /* 0x000ff200087fe4ff */
[----:B------:R2:W-:Y:S01]  /*7280*/  UTMASTG.3D [UR48], [UR4] ;  /* 0x00000030040073b5 */ /* 0x0005e20008010000 */
[----:B------:R0:W-:Y:S01]  /*7290*/  UTMACMDFLUSH ;  /* 0x00000000000079b7 */ /* 0x0001e20000000000 */
[----:B--2---:R-:W-:Y:S04]  /*72a0*/  DEPBAR.LE SB0, 0x1 ;  /* 0x000080400000791a */ /* 0x004fe80000000000 */
.L_x_104:
[----:B------:R-:W-:Y:S05]  /*72b0*/  BSYNC.RECONVERGENT B0 ;  /* 0x0000000000007941 */ /* 0x000fea0003800200 */
.L_x_103:
[----:B------:R-:W-:Y:S01]  /*72c0*/  BAR.SYNC.DEFER_BLOCKING 0x1, 0x80 ;  /* 0x0042000000007b1d */ /* 0x000fe20000010000 */
[----:B------:R-:W-:Y:S01]  /*72d0*/  ISETP.NE.AND P1, PT, R158, RZ, PT ;  /* 0x000000ff9e00720c */ /* 0x000fe20003f25270 */
[----:B------:R-:W-:Y:S01]  /*72e0*/  UISETP.NE.AND UP0, UPT, UR47, URZ, UPT ;  /* 0x000000ff2f00728c */ /* 0x000fe2000bf05270 */
[----:B------:R-:W-:Y:S11]  /*72f0*/  LEA R2, R75, UR44, 0x3 ;  /* 0x0000002c4b027c11 */ /* 0x000ff6000f8e18ff */
[----:B-1----:R-:W-:Y:S01]  /*7300*/  @P1 SHF.L.U32 R4, R154, 0x1f, RZ ;  /* 0x0000001f9a041819 */ /* 0x002fe200000006ff */
[----:B------:R-:W-:Y:S06]  /*7310*/  BRA.U !UP0, `(.L_x_105) ;  /* 0x0000000108247547 */ /* 0x000fec000b800000 */
[----:B------:R-:W1:Y:S01]  /*7320*/  S2R R0, SR_CgaCtaId ;  /* 0x0000000000007919 */ /* 0x000e620000008800 */
[----:B------:R-:W-:Y:S01]  /*7330*/  IMAD.U32 R3, RZ, RZ, UR46 ;  /* 0x0000002eff037e24 */ /* 0x000fe2000f8e00ff */
[----:B------:R-:W-:Y:S04]  /*7340*/  UIADD3 UR4, UPT, UPT, UR46, 0x1, URZ ;  /* 0x000000012e047890 */ /* 0x000fe8000fffe0ff */
[----:B------:R-:W-:Y:S01]  /*7350*/  @P1 LEA R3, R3, UR44, 0x3 ;  /* 0x0000002c03031c11 */ /* 0x000fe2000f8e18ff */
[----:B------:R-:W-:Y:S04]  /*7360*/  UISETP.NE.AND UP0, UPT, UR4, 0x4, UPT ;  /* 0x000000040400788c */ /* 0x000fe8000bf05270 */
[----:B------:R-:W-:Y:S01]  /*7370*/  @P1 VIADD R3, R3, 0x60 ;  /* 0x0000006003031836 */ /* 0x000fe20000000000 */
[----:B------:R-:W-:Y:S04]  /*7380*/  USEL UR46, UR4, URZ, UP0 ;  /* 0x000000ff042e7287 */ /* 0x000fe80008000000 */
[----:B-1----:R-:W-:Y:S04]  /*7390*/  @P1 PRMT R0, R0, 0x654, R3 ;  /* 0x0000065400001816 */ /* 0x002fe80000000003 */
[----:B------:R1:W-:Y:S04]  /*73a0*/  @P1 SYNCS.ARRIVE.TRANS64.RED.A1T0 RZ, [R0+URZ], RZ ;  /* 0x000000ff00ff19a7 */ /* 0x0003e800081004ff */
.L_x_105:
[----:B------:R-:W2:Y:S01]  /*73b0*/  @P1 SYNCS.PHASECHK.TRANS64.TRYWAIT P0, [R2+URZ+0x40], R4 ;  /* 0x00004004020015a7 */ /* 0x000ea200080011ff */
[----:B------:R-:W-:Y:S01]  /*73c0*/  BSSY B1, `(.L_x_106) ;  /* 0x000001f000017945 */ /* 0x000fe20003800000 */
[----:B--2---:R-:W-:Y:S03]  /*73d0*/  @P1 SEL R82, RZ, 0x1, !P0 ;  /* 0x00000001ff521807 */ /* 0x004fe60004000000 */
[----:B------:R-:W-:Y:S05]  /*73e0*/  @!P1 BRA `(.L_x_107) ;  /* 0x0000000000709947 */ /* 0x000fea0003800000 */
[----:B------:R-:W-:Y:S01]  /*73f0*/  ISETP.NE.AND P1, PT, R83, RZ, PT ;  /* 0x000000ff5300720c */ /* 0x000fe20003f25270 */
[----:B------:R-:W-:Y:S01]  /*7400*/  BSSY B0, `(.L_x_108) ;  /* 0x000000b000007945 */ /* 0x000fe20003800000 */
[----:B------:R-:W-:Y:S11]  /*7410*/  ISETP.NE.AND P0, PT, R82, RZ, PT ;  /* 0x000000ff5200720c */ /* 0x000ff60003f05270 */
[----:B------:R-:W-:Y:S05]  /*7420*/  @P1 IMAD R6, R75, 0x4000, R160 ;  /* 0x000040004b061824 */ /* 0x000fea00078e02a0 */
[----:B------:R-:W-:Y:S04]  /*7430*/  @P1 IADD3 R5, PT, PT, R6, UR44, RZ ;  /* 0x0000002c06051c10 */ /* 0x000fe8000fffe0ff */
[----:B------:R-:W-:Y:S01]  /*7440*/  @P1 IADD3 R4, PT, PT, R81, R5, RZ ;  /* 0x0000000551041210 */ /* 0x000fe20007ffe0ff */
[--C-:B------:R-:W-:Y:S02]  /*7450*/  @P1 IMAD.IADD R3, R80, 0x1, R5.reuse ;  /* 0x0000000150031824 */ /* 0x100fe400078e0205 */
[----:B------:R-:W-:Y:S01]  /*7460*/  @P1 IMAD.IADD R5, R96, 0x1, R5 ;  /* 0x0000000160051824 */ /* 0x000fe200078e0205 */
[----:B------:R-:W-:Y:S06]  /*7470*/  @P0 BRA `(.L_x_109) ;  /* 0x00000000000c0947 */ /* 0x000fec0003800000 */
[----:B-1----:R-:W-:Y:S04]  /*7480*/  SHF.L.U32 R0, R154, 0x1f, RZ ;  /* 0x0000001f9a007819 */ /* 0x002fe800000006ff */
[----:B------:R-:W1:Y:S02]  /*7490*/  SYNCS.PHASECHK.TRANS64.TRYWAIT P0, [R2+URZ+0x40], R0 ;  /* 0x00004000020075a7 */ /* 0x000e6400080011ff */
[----:B-1----:R-:W-:Y:S05]  /*74a0*/  @!P0 BRA `(.L_x_110) ;  /* 0x0000004800248947 */ /* 0x002fea0003800000 */
.L_x_109:
[----:B------:R-:W-:Y:S05]  /*74b0*/  BSYNC B0 ;  /* 0x0000000000007941 */ /* 0x000fea0003800000 */
.L_x_108:
[----:B------:R-:W-:Y:S01]  /*74c0*/  ISETP.NE.AND P0, PT, R83, RZ, PT ;  /* 0x000000ff5300720c */ /* 0x000fe20003f05270 */
[----:B------:R-:W-:Y:S11]  /*74d0*/  VIADD R75, R75, 0x1 ;  /* 0x000000014b4b7836 */ /* 0x000ff60000000000 */
[----:B------:R-:W-:Y:S01]  /*74e0*/  @!UPT UIADD3 URZ, UPT, UPT, URZ, URZ, URZ ;  /* 0x000000fffffff290 */ /* 0x000fe2000fffe0ff */
[----:B------:R2:W3:Y:S01]  /*74f0*/  @P0 LDS.128 R84, [R5+0x400] ;  /* 0x0004000005540984 */ /* 0x0004e20000000c00 */
[--C-:B-1----:R-:W-:Y:S01]  /*7500*/  @P0 IMAD.IADD R0, R81, 0x1, R3.reuse ;  /* 0x0000000151000824 */ /* 0x102fe200078e0203 */
[C---:B------:R-:W-:Y:S02]  /*7510*/  @P0 IADD3 R2, PT, PT, R96.reuse, R4, RZ ;  /* 0x0000000460020210 */ /* 0x040fe40007ffe0ff */
[----:B------:R1:W4:Y:S04]  /*7520*/  @P0 LDS.128 R92, [R4+0x400] ;  /* 0x00040000045c0984 */ /* 0x0003280000000c00 */
[----:B------:R3:W3:Y:S04]  /*7530*/  @P0 LDS.128 R76, [R6+UR44+0x400] ;  /* 0x0004002c064c0984 */ /* 0x0006e80008000c00 */
[----:B------:R3:W3:Y:S04]  /*7540*/  @P0 LDS.128 R100, [R2+0x400] ;  /* 0x0004000002640984 */ /* 0x0006e80000000c00 */
[----:B------:R3:W3:Y:S04]  /*7550*/  @P0 LDS.128 R108, [R3+0x400] ;  /* 0x00040000036c0984 */ /* 0x0006e80000000c00 */
[----:B------:R3:W3:Y:S01]  /*7560*/  @P0 LDS.128 R124, [R0+0x400] ;  /* 0x00040000007c0984 */ /* 0x0006e20000000c00 */
[C---:B--2---:R-:W-:Y:S01]  /*7570*/  @P0 IMAD.IADD R5, R96.reuse, 0x1, R3 ;  /* 0x0000000160050824 */ /* 0x044fe200078e0203 */
[----:B-1----:R-:W-:Y:S04]  /*7580*/  @P0 IADD3 R4, PT, PT, R96, R0, RZ ;  /* 0x0000000060040210 */ /* 0x002fe80007ffe0ff */
[----:B------:R2:W1:Y:S04]  /*7590*/  @P0 LDS.128 R116, [R5+0x400] ;  /* 0x0004000005740984 */ /* 0x0004680000000c00 */
[----:B------:R2:W1:Y:S02]  /*75a0*/  @P0 LDS.128 R132, [R4+0x400] ;  /* 0x0004000004840984 */ /* 0x0004640000000c00 */
.L_x_107:
[----:B------:R-:W-:Y:S05]  /*75b0*/  BSYNC B1 ;  /* 0x0000000000017941 */ /* 0x000fea0003800000 */
.L_x_106:
[----:B-1-3--:R-:W-:Y:S05]  /*75c0*/  VIADD R0, R71, 0x40 ;  /* 0x0000004047007836 */ /* 0x00afea0000000000 */
[----:B------:R-:W-:Y:S04]  /*75d0*/  SHF.R.U32.HI R0, RZ, 0x15, R0 ;  /* 0x00000015ff007819 */ /* 0x000fe80000011600 */
[----:B------:R-:W-:Y:S11]  /*75e0*/  LOP3.LUT P0, RZ, R0, 0x3, R143, 0x48, !PT ;  /* 0x0000000300ff7812 */ /* 0x000ff6000780488f */
[----:B------:R-:W-:Y:S02]  /*75f0*/  @!UPT UIADD3 URZ, UPT, UPT, URZ, URZ, URZ ;  /* 0x000000fffffff290 */ /* 0x000fe4000fffe0ff */
[----:B------:R-:W-:Y:S05]  /*7600*/  @!P0 BRA `(.L_x_111) ;  /* 0x0000000000408947 */ /* 0x000fea0003800000 */
[----:B------:R-:W2:Y:S01]  /*7610*/  LDCU.64 UR8, c[0x4][0x70] ;  /* 0x01000e00ff0877ac */ /* 0x000ea20008000a00 */
[----:B------:R-:W-:Y:S01]  /*7620*/  MOV R3, 0x0 ;  /* 0x0000000000037802 */ /* 0x000fe20000000f00 */
[----:B------:R-:W-:Y:S02]  /*7630*/  HFMA2 R12, -RZ, RZ, 0, 5.9604644775390625e-08 ;  /* 0x00000001ff0c7431 */ /* 0x000fe400000001ff */
[----:B------:R-:W-:Y:S02]  /*7640*/  IMAD.MOV.U32 R8, RZ, RZ, 0x192 ;  /* 0x00000192ff087424 */ /* 0x000fe400078e00ff */
[----:B------:R-:W-:Y:S01]  /*7650*/  IMAD.MOV.U32 R13, RZ, RZ, RZ ;  /* 0x000000ffff0d7224 */ /* 0x000fe200078e00ff */
[----:B------:R-:W1:Y:S01]  /*7660*/  LDCU.64 UR6, c[0x4][0x78] ;  /* 0x01000f00ff0677ac */ /* 0x000e620008000a00 */
[----:B------:R-:W3:Y:S01]  /*7670*/  LDC.64 R2, c[0x4][R3] ;  /* 0x0100000003027b82 */ /* 0x000ee20000000a00 */
[----:B------:R-:W5:Y:S01]  /*7680*/  LDCU.64 UR4, c[0x4][0x10] ;  /* 0x01000200ff0477ac */ /* 0x000f620008000a00 */
[----:B--2---:R-:W-:Y:S01]  /*7690*/  MOV R5, UR9 ;  /* 0x0000000900057c02 */ /* 0x004fe20008000f00 */
[----:B------:R-:W-:Y:S01]  /*76a0*/  IMAD.U32 R4, RZ, RZ, UR8 ;  /* 0x00000008ff047e24 */ /* 0x000fe2000f8e00ff */
[----:B-1----:R-:W-:Y:S01]  /*76b0*/  MOV R7, UR7 ;  /* 0x0000000700077c02 */ /* 0x002fe20008000f00 */
[----:B------:R-:W-:Y:S01]  /*76c0*/  IMAD.U32 R6, RZ, RZ, UR6 ;  /* 0x00000006ff067e24 */ /* 0x000fe2000f8e00ff */
[----:B-----5:R-:W-:Y:S01]  /*76d0*/  MOV R11, UR5 ;  /* 0x00000005000b7c02 */ /* 0x020fe20008000f00 */
[----:B------:R-:W-:Y:S02]  /*76e0*/  IMAD.U32 R10, RZ, RZ, UR4 ;  /* 0x00000004ff0a7e24 */ /* 0x000fe4000f8e00ff */
[----:B------:R-:W-:Y:S07]  /*76f0*/  LEPC R20, `(.L_x_111) ;  /* 0x000000001014794e */ /* 0x000fee0000000000 */
[----:B---34-:R-:W-:Y:S05]  /*7700*/  CALL.ABS.NOINC R2 ;  /* 0x0000000002007343 */ /* 0x018fea0003c00000 */
.L_x_111:
[----:B------:R-:W-:Y:S05]  /*7710*/  WARPSYNC.ALL ;  /* 0x0000000000007948 */ /* 0x000fea0003800000 */
[----:B------:R-:W-:Y:S01]  /*7720*/  R2UR UR4, R71 ;  /* 0x00000000470472ca */ /* 0x000fe200000e0000 */
[--C-:B------:R-:W-:Y:S01]  /*7730*/  HADD2.F32 R3, -RZ, R76.reuse.H0_H0 ;  /* 0x2000004cff037230 */ /* 0x100fe20000004100 */
[----:B------:R-:W1:Y:S01]  /*7740*/  S2R R165, SR_CgaCtaId ;  /* 0x0000000000a57919 */ /* 0x000e620000008800 */
[----:B------:R-:W-:Y:S01]  /*7750*/  HADD2.F32 R72, -RZ, R79.H1_H1 ;  /* 0x3000004fff487230 */ /* 0x000fe20000004100 */
[----:B------:R-:W-:Y:S01]  /*7760*/  ISETP.NE.AND P6, PT, R158, RZ, PT ;  /* 0x000000ff9e00720c */ /* 0x000fe20003fc5270 */
[----:B------:R-:W-:Y:S01]  /*7770*/  BSSY.RECONVERGENT B0, `(.L_x_112) ;  /* 0x0000101000007945 */ /* 0x000fe20003800200 */
[----:B------:R-:W-:Y:S07]  /*7780*/  ISETP.NE.AND P0, PT, R157, RZ, PT ;  /* 0x000000ff9d00720c */ /* 0x000fee0003f05270 */
[----:B--2---:R-:W2:Y:S02]  /*7790*/  LDTM.x64 R4, tmem[UR4+0x40] ;  /* 0x00004004000479ee */ /* 0x004ea40008340000 */
[C---:B--2---:R-:W-:Y:S01]  /*77a0*/  FMUL R0, R70.reuse, R4 ;  /* 0x0000000446007220 */ /* 0x044fe20000400000 */
[----:B------:R-:W-:Y:S02]  /*77b0*/  HADD2.F32 R4, -RZ, R76.H1_H1 ;  /* 0x3000004cff047230 */ /* 0x000fe40000004100 */
[C---:B------:R-:W-:Y:S01]  /*77c0*/  FMUL R2, R70.reuse, R5 ;  /* 0x0000000546027220 */ /* 0x040fe20000400000 */
[--C-:B------:R-:W-:Y:S02]  /*77d0*/  HADD2.F32 R5, -RZ, R77.reuse.H0_H0 ;  /* 0x2000004dff057230 */ /* 0x100fe40000004100 */
[C---:B------:R-:W-:Y:S01]  /*77e0*/  FFMA R0, R73.reuse, R3, R0 ;  /* 0x0000000349007223 */ /* 0x040fe20000000000 */
[C---:B------:R-:W-:Y:S01]  /*77f0*/  FMUL R3, R70.reuse, R6 ;  /* 0x0000000646037220 */ /* 0x040fe20000400000 */
[----:B------:R-:W-:Y:S02]  /*7800*/  HADD2.F32 R6, -RZ, R77.H1_H1 ;  /* 0x3000004dff067230 */ /* 0x000fe40000004100 */
[C---:B------:R-:W-:Y:S01]  /*7810*/  FFMA R2, R73.reuse, R4, R2 ;  /* 0x0000000449027223 */ /* 0x040fe20000000002 */
[C---:B------:R-:W-:Y:S01]  /*7820*/  FMUL R7, R70.reuse, R7 ;  /* 0x0000000746077220 */ /* 0x040fe20000400000 */
[C---:B------:R-:W-:Y:S01]  /*7830*/  FFMA R3, R73.reuse, R5, R3 ;  /* 0x0000000549037223 */ /* 0x040fe20000000003 */
[--C-:B------:R-:W-:Y:S02]  /*7840*/  HADD2.F32 R5, -RZ, R78.reuse.H0_H0 ;  /* 0x2000004eff057230 */ /* 0x100fe40000004100 */
[----:B------:R-:W-:Y:S01]  /*7850*/  FMUL R4, R70, R8 ;  /* 0x0000000846047220 */ /* 0x000fe20000400000 */
[----:B------:R-:W-:Y:S01]  /*7860*/  F2FP.F16.F32.PACK_AB R88, R2, R0 ;  /* 0x000000000258723e */ /* 0x000fe200000000ff */
[C---:B------:R-:W-:Y:S01]  /*7870*/  FFMA R7, R73.reuse, R6, R7 ;  /* 0x0000000649077223 */ /* 0x040fe20000000007 */
[----:B------:R-:W-:Y:S02]  /*7880*/  HADD2.F32 R6, -RZ, R78.H1_H1 ;  /* 0x3000004eff067230 */ /* 0x000fe40000004100 */
[----:B------:R-:W-:Y:S01]  /*7890*/  FFMA R4, R73, R5, R4 ;  /* 0x0000000549047223 */ /* 0x000fe20000000004 */
[----:B------:R-:W-:Y:S02]  /*78a0*/  HADD2.F32 R8, -RZ, R79.H0_H0 ;  /* 0x2000004fff087230 */ /* 0x000fe40000004100 */
[C---:B------:R-:W-:Y:S01]  /*78b0*/  FMUL R0, R70.reuse, R9 ;  /* 0x0000000946007220 */ /* 0x040fe20000400000 */
[----:B------:R-:W-:Y:S01]  /*78c0*/  F2FP.F16.F32.PACK_AB R89, R7, R3 ;  /* 0x000000030759723e */ /* 0x000fe200000000ff */
[C---:B------:R-:W-:Y:S01]  /*78d0*/  FMUL R2, R70.reuse, R10 ;  /* 0x0000000a46027220 */ /* 0x040fe20000400000 */
[C---:B------:R-:W-:Y:S01]  /*78e0*/  FMUL R5, R70.reuse, R11 ;  /* 0x0000000b46057220 */ /* 0x040fe20000400000 */
[C---:B------:R-:W-:Y:S01]  /*78f0*/  FFMA R0, R73.reuse, R6, R0 ;  /* 0x0000000649007223 */ /* 0x040fe20000000000 */
[--C-:B------:R-:W-:Y:S02]  /*7900*/  HADD2.F32 R7, -RZ, R84.reuse.H0_H0 ;  /* 0x20000054ff077230 */ /* 0x100fe40000004100 */
[C---:B------:R-:W-:Y:S01]  /*7910*/  FFMA R2, R73.reuse, R8, R2 ;  /* 0x0000000849027223 */ /* 0x040fe20000000002 */
[----:B------:R-:W-:Y:S01]  /*7920*/  FFMA R5, R73, R72, R5 ;  /* 0x0000004849057223 */ /* 0x000fe20000000005 */
[----:B------:R-:W-:Y:S01]  /*7930*/  FMUL R3, R70, R12 ;  /* 0x0000000c46037220 */ /* 0x000fe20000400000 */
[----:B------:R-:W-:Y:S01]  /*7940*/  HADD2.F32 R8, -RZ, R84.H1_H1 ;  /* 0x30000054ff087230 */ /* 0x000fe20000004100 */
[----:B------:R-:W-:Y:S01]  /*7950*/  F2FP.F16.F32.PACK_AB R90, R0, R4 ;  /* 0x00000004005a723e */ /* 0x000fe200000000ff */
[C---:B------:R-:W-:Y:S01]  /*7960*/  FMUL R6, R70.reuse, R13 ;  /* 0x0000000d46067220 */ /* 0x040fe20000400000 */
[----:B------:R-:W-:Y:S01]  /*7970*/  F2FP.F16.F32.PACK_AB R91, R5, R2 ;  /* 0x00000002055b723e */ /* 0x000fe200000000ff */
[C---:B------:R-:W-:Y:S01]  /*7980*/  FFMA R3, R73.reuse, R7, R3 ;  /* 0x0000000749037223 */ /* 0x040fe20000000003 */
[--C-:B------:R-:W-:Y:S02]  /*7990*/  HADD2.F32 R5, -RZ, R85.reuse.H0_H0 ;  /* 0x20000055ff057230 */ /* 0x100fe40000004100 */
[C---:B------:R-:W-:Y:S01]  /*79a0*/  FFMA R6, R73.reuse, R8, R6 ;  /* 0x0000000849067223 */ /* 0x040fe20000000006 */
[----:B------:R-:W-:Y:S01]  /*79b0*/  HADD2.F32 R7, -RZ, R85.H1_H1 ;  /* 0x30000055ff077230 */ /* 0x000fe20000004100 */
[----:B------:R-:W-:Y:S01]  /*79c0*/  STS.128 [R160+UR44+0x4400], R88 ;  /* 0x00440058a0007988 */ /* 0x000fe20008000c2c */
[----:B------:R-:W-:Y:S01]  /*79d0*/  FMUL R0, R70, R14 ;  /* 0x0000000e46007220 */ /* 0x000fe20000400000 */
[--C-:B------:R-:W-:Y:S01]  /*79e0*/  HADD2.F32 R8, -RZ, R86.reuse.H0_H0 ;  /* 0x20000056ff087230 */ /* 0x100fe20000004100 */
[----:B------:R-:W-:Y:S01]  /*79f0*/  F2FP.F16.F32.PACK_AB R104, R6, R3 ;  /* 0x000000030668723e */ /* 0x000fe200000000ff */
[C---:B------:R-:W-:Y:S01]  /*7a00*/  FMUL R2, R70.reuse, R15 ;  /* 0x0000000f46027220 */ /* 0x040fe20000400000 */
[C---:B------:R-:W-:Y:S01]  /*7a10*/  FFMA R0, R73.reuse, R5, R0 ;  /* 0x0000000549007223 */ /* 0x040fe20000000000 */
[C---:B------:R-:W-:Y:S01]  /*7a20*/  FMUL R4, R70.reuse, R16 ;  /* 0x0000001046047220 */ /* 0x040fe20000400000 */
[C---:B------:R-:W-:Y:S01]  /*7a30*/  FMUL R3, R70.reuse, R17 ;  /* 0x0000001146037220 */ /* 0x040fe20000400000 */
[C---:B------:R-:W-:Y:S01]  /*7a40*/  FFMA R2, R73.reuse, R7, R2 ;  /* 0x0000000749027223 */ /* 0x040fe20000000002 */
[----:B------:R-:W-:Y:S02]  /*7a50*/  HADD2.F32 R7, -RZ, R86.H1_H1 ;  /* 0x30000056ff077230 */ /* 0x000fe40000004100 */
[C---:B------:R-:W-:Y:S01]  /*7a60*/  FFMA R4, R73.reuse, R8, R4 ;  /* 0x0000000849047223 */ /* 0x040fe20000000004 */
[--C-:B------:R-:W-:Y:S02]  /*7a70*/  HADD2.F32 R8, -RZ, R87.reuse.H0_H0 ;  /* 0x20000057ff087230 */ /* 0x100fe40000004100 */
[----:B------:R-:W-:Y:S01]  /*7a80*/  FMUL R5, R70, R18 ;  /* 0x0000001246057220 */ /* 0x000fe20000400000 */
[----:B------:R-:W-:Y:S01]  /*7a90*/  F2FP.F16.F32.PACK_AB R105, R2, R0 ;  /* 0x000000000269723e */ /* 0x000fe200000000ff */
[C---:B------:R-:W-:Y:S01]  /*7aa0*/  FFMA R3, R73.reuse, R7, R3 ;  /* 0x0000000749037223 */ /* 0x040fe20000000003 */
[----:B------:R-:W-:Y:S02]  /*7ab0*/  HADD2.F32 R9, -RZ, R87.H1_H1 ;  /* 0x30000057ff097230 */ /* 0x000fe40000004100 */
[----:B------:R-:W-:Y:S01]  /*7ac0*/  FFMA R5, R73, R8, R5 ;  /* 0x0000000849057223 */ /* 0x000fe20000000005 */
[C---:B------:R-:W-:Y:S01]  /*7ad0*/  FMUL R6, R70.reuse, R19 ;  /* 0x0000001346067220 */ /* 0x040fe20000400000 */
[--C-:B----4-:R-:W-:Y:S01]  /*7ae0*/  HADD2.F32 R7, -RZ, R92.reuse.H0_H0 ;  /* 0x2000005cff077230 */ /* 0x110fe20000004100 */
[----:B------:R-:W-:Y:S01]  /*7af0*/  F2FP.F16.F32.PACK_AB R106, R3, R4 ;  /* 0x00000004036a723e */ /* 0x000fe200000000ff */
[----:B------:R-:W-:Y:S02]  /*7b00*/  HADD2.F32 R8, -RZ, R92.H1_H1 ;  /* 0x3000005cff087230 */ /* 0x000fe40000004100 */
[C---:B------:R-:W-:Y:S01]  /*7b10*/  FFMA R6, R73.reuse, R9, R6 ;  /* 0x0000000949067223 */ /* 0x040fe20000000006 */
[C---:B------:R-:W-:Y:S01]  /*7b20*/  FMUL R0, R70.reuse, R20 ;  /* 0x0000001446007220 */ /* 0x040fe20000400000 */
[C---:B------:R-:W-:Y:S01]  /*7b30*/  FMUL R2, R70.reuse, R21 ;  /* 0x0000001546027220 */ /* 0x040fe20000400000 */
[C---:B------:R-:W-:Y:S01]  /*7b40*/  FMUL R14, R70.reuse, R33 ;  /* 0x00000021460e7220 */ /* 0x040fe20000400000 */
[----:B------:R-:W-:Y:S01]  /*7b50*/  FMUL R33, R70, R52 ;  /* 0x0000003446217220 */ /* 0x000fe20000400000 */
[----:B------:R-:W-:Y:S01]  /*7b60*/  F2FP.F16.F32.PACK_AB R107, R6, R5 ;  /* 0x00000005066b723e */ /* 0x000fe200000000ff */
[C---:B------:R-:W-:Y:S01]  /*7b70*/  FFMA R0, R73.reuse, R7, R0 ;  /* 0x0000000749007223 */ /* 0x040fe20000000000 */
[--C-:B------:R-:W-:Y:S02]  /*7b80*/  HADD2.F32 R72, -RZ, R93.reuse.H0_H0 ;  /* 0x2000005dff487230 */ /* 0x100fe40000004100 */
[C---:B------:R-:W-:Y:S01]  /*7b90*/  FFMA R2, R73.reuse, R8, R2 ;  /* 0x0000000849027223 */ /* 0x040fe20000000002 */
[C---:B------:R-:W-:Y:S01]  /*7ba0*/  FMUL R3, R70.reuse, R22 ;  /* 0x0000001646037220 */ /* 0x040fe20000400000 */
[C---:B------:R-:W-:Y:S01]  /*7bb0*/  FMUL R4, R70.reuse, R23 ;  /* 0x0000001746047220 */ /* 0x040fe20000400000 */
[C---:B------:R-:W-:Y:S01]  /*7bc0*/  FMUL R11, R70.reuse, R30 ;  /* 0x0000001e460b7220 */ /* 0x040fe20000400000 */
[----:B------:R-:W-:Y:S01]  /*7bd0*/  FMUL R12, R70, R31 ;  /* 0x0000001f460c7220 */ /* 0x000fe20000400000 */
[----:B------:R-:W-:Y:S01]  /*7be0*/  F2FP.F16.F32.PACK_AB R52, R2, R0 ;  /* 0x000000000234723e */ /* 0x000fe200000000ff */
[----:B------:R-:W-:Y:S01]  /*7bf0*/  HADD2.F32 R0, -RZ, R93.H1_H1 ;  /* 0x3000005dff007230 */ /* 0x000fe20000004100 */
[----:B------:R-:W-:Y:S01]  /*7c00*/  STS.128 [R161+0x4400], R104 ;  /* 0x00440068a1007388 */ /* 0x000fe20000000c00 */
[--C-:B------:R-:W-:Y:S02]  /*7c10*/  HADD2.F32 R2, -RZ, R94.reuse.H0_H0 ;  /* 0x2000005eff027230 */ /* 0x100fe40000004100 */
[C---:B------:R-:W-:Y:S01]  /*7c20*/  FFMA R3, R73.reuse, R72, R3 ;  /* 0x0000004849037223 */ /* 0x040fe20000000003 */
[C---:B------:R-:W-:Y:S01]  /*7c30*/  FMUL R30, R70.reuse, R49 ;  /* 0x00000031461e7220 */ /* 0x040fe20000400000 */
[----:B------:R-:W-:Y:S02]  /*7c40*/  HADD2.F32 R49, -RZ, R94.H1_H1 ;  /* 0x3000005eff317230 */ /* 0x000fe40000004100 */
[C---:B------:R-:W-:Y:S01]  /*7c50*/  FFMA R4, R73.reuse, R0, R4 ;  /* 0x0000000049047223 */ /* 0x040fe20000000004 */
[--C-:B------:R-:W-:Y:S02]  /*7c60*/  HADD2.F32 R0, -RZ, R100.reuse.H0_H0 ;  /* 0x20000064ff007230 */ /* 0x100fe40000004100 */
[C---:B------:R-:W-:Y:S01]  /*7c70*/  FMUL R5, R70.reuse, R24 ;  /* 0x0000001846057220 */ /* 0x040fe20000400000 */
[C---:B------:R-:W-:Y:S01]  /*7c80*/  FMUL R13, R70.reuse, R32 ;  /* 0x00000020460d7220 */ /* 0x040fe20000400000 */
[C---:B------:R-:W-:Y:S01]  /*7c90*/  FMUL R31, R70.reuse, R50 ;  /* 0x00000032461f7220 */ /* 0x040fe20000400000 */
[--C-:B------:R-:W-:Y:S02]  /*7ca0*/  HADD2.F32 R50, -RZ, R95.reuse.H0_H0 ;  /* 0x2000005fff327230 */ /* 0x100fe40000004100 */
[C---:B------:R-:W-:Y:S01]  /*7cb0*/  FFMA R5, R73.reuse, R2, R5 ;  /* 0x0000000249057223 */ /* 0x040fe20000000005 */
[----:B------:R-:W-:Y:S02]  /*7cc0*/  HADD2.F32 R2, -RZ, R100.H1_H1 ;  /* 0x30000064ff027230 */ /* 0x000fe40000004100 */
[C---:B------:R-:W-:Y:S01]  /*7cd0*/  FMUL R6, R70.reuse, R25 ;  /* 0x0000001946067220 */ /* 0x040fe20000400000 */
[C---:B------:R-:W-:Y:S01]  /*7ce0*/  FMUL R32, R70.reuse, R51 ;  /* 0x0000003346207220 */ /* 0x040fe20000400000 */
[----:B------:R-:W-:Y:S02]  /*7cf0*/  HADD2.F32 R51, -RZ, R95.H1_H1 ;  /* 0x3000005fff337230 */ /* 0x000fe40000004100 */
[C---:B------:R-:W-:Y:S01]  /*7d00*/  FMUL R7, R70.reuse, R26 ;  /* 0x0000001a46077220 */ /* 0x040fe20000400000 */
[C---:B------:R-:W-:Y:S01]  /*7d10*/  FFMA R6, R73.reuse, R49, R6 ;  /* 0x0000003149067223 */ /* 0x040fe20000000006 */
[C---:B------:R-:W-:Y:S01]  /*7d20*/  FMUL R8, R70.reuse, R27 ;  /* 0x0000001b46087220 */ /* 0x040fe20000400000 */
[C---:B------:R-:W-:Y:S01]  /*7d30*/  FMUL R9, R70.reuse, R28 ;  /* 0x0000001c46097220 */ /* 0x040fe20000400000 */
[C---:B------:R-:W-:Y:S01]  /*7d40*/  FMUL R15, R70.reuse, R34 ;  /* 0x00000022460f7220 */ /* 0x040fe20000400000 */
[C---:B------:R-:W-:Y:S01]  /*7d50*/  FMUL R34, R70.reuse, R53 ;  /* 0x0000003546227220 */ /* 0x040fe20000400000 */
[C---:B------:R-:W-:Y:S01]  /*7d60*/  FFMA R7, R73.reuse, R50, R7 ;  /* 0x0000003249077223 */ /* 0x040fe20000000007 */
[----:B------:R-:W-:Y:S01]  /*7d70*/  FMUL R10, R70, R29 ;  /* 0x0000001d460a7220 */ /* 0x000fe20000400000 */
[----:B------:R-:W-:Y:S01]  /*7d80*/  F2FP.F16.F32.PACK_AB R53, R4, R3 ;  /* 0x000000030435723e */ /* 0x000fe200000000ff */
[----:B------:R-:W-:Y:S02]  /*7d90*/  HADD2.F32 R3, -RZ, R101.H0_H0 ;  /* 0x20000065ff037230 */ /* 0x000fe40000004100 */
[C---:B------:R-:W-:Y:S01]  /*7da0*/  FFMA R8, R73.reuse, R51, R8 ;  /* 0x0000003349087223 */ /* 0x040fe20000000008 */
[----:B------:R-:W-:Y:S02]  /*7db0*/  HADD2.F32 R4, -RZ, R111.H0_H0 ;  /* 0x2000006fff047230 */ /* 0x000fe40000004100 */
        /* <DEDUP_REMOVED lines=16> */
[C---:B------:R-:W-:Y:S01]  /*7ec0*/  FFMA R16, R73.reuse, R2, R16 ;  /* 0x0000000249107223 */ /* 0x040fe20000000010 */
[C---:B------:R-:W-:Y:S01]  /*7ed0*/  FMUL R17, R70.reuse, R36 ;  /* 0x0000002446117220 */ /* 0x040fe20000400000 */
[----:B------:R-:W-:Y:S02]  /*7ee0*/  HADD2.F32 R2, -RZ, R108.H1_H1 ;  /* 0x3000006cff027230 */ /* 0x000fe40000004100 */
[C---:B------:R-:W-:Y:S01]  /*7ef0*/  FMUL R18, R70.reuse, R37 ;  /* 0x0000002546127220 */ /* 0x040fe20000400000 */
[--C-:B------:R-:W-:Y:S02]  /*7f00*/  HADD2.F32 R3, -RZ, R109.reuse.H0_H0 ;  /* 0x2000006dff037230 */ /* 0x100fe40000004100 */
[C---:B------:R-:W-:Y:S01]  /*7f10*/  FMUL R19, R70.reuse, R38 ;  /* 0x0000002646137220 */ /* 0x040fe20000400000 */
[----:B------:R-:W-:Y:S01]  /*7f20*/  FMUL R36, R70, R55 ;  /* 0x0000003746247220 */ /* 0x000fe20000400000 */
[C---:B------:R-:W-:Y:S01]  /*7f30*/  FFMA R17, R73.reuse, R0, R17 ;  /* 0x0000000049117223 */ /* 0x040fe20000000011 */
[----:B------:R-:W-:Y:S01]  /*7f40*/  F2FP.F16.F32.PACK_AB R55, R8, R7 ;  /* 0x000000070837723e */ /* 0x000fe200000000ff */
[----:B------:R-:W-:Y:S02]  /*7f50*/  HADD2.F32 R0, -RZ, R109.H1_H1 ;  /* 0x3000006dff007230 */ /* 0x000fe40000004100 */
[C---:B------:R-:W-:Y:S01]  /*7f60*/  FFMA R18, R73.reuse, R2, R18 ;  /* 0x0000000249127223 */ /* 0x040fe20000000012 */
[C---:B------:R-:W-:Y:S01]  /*7f70*/  FMUL R20, R70.reuse, R39 ;  /* 0x0000002746147220 */ /* 0x040fe20000400000 */
[C---:B------:R-:W-:Y:S01]  /*7f80*/  FFMA R19, R73.reuse, R3, R19 ;  /* 0x0000000349137223 */ /* 0x040fe20000000013 */
[----:B------:R-:W-:Y:S01]  /*7f90*/  STS.128 [R159+0x4400], R52 ;  /* 0x004400349f007388 */ /* 0x000fe20000000c00 */
[--C-:B------:R-:W-:Y:S02]  /*7fa0*/  HADD2.F32 R2, -RZ, R110.reuse.H0_H0 ;  /* 0x2000006eff027230 */ /* 0x100fe40000004100 */
[C---:B------:R-:W-:Y:S01]  /*7fb0*/  FMUL R21, R70.reuse, R40 ;  /* 0x0000002846157220 */ /* 0x040fe20000400000 */
[----:B------:R-:W-:Y:S02]  /*7fc0*/  HADD2.F32 R3, -RZ, R110.H1_H1 ;  /* 0x3000006eff037230 */ /* 0x000fe40000004100 */
[C---:B------:R-:W-:Y:S01]  /*7fd0*/  FMUL R22, R70.reuse, R41 ;  /* 0x0000002946167220 */ /* 0x040fe20000400000 */
[----:B------:R-:W-:Y:S02]  /*7fe0*/  HADD2.F32 R5, -RZ, R111.H1_H1 ;  /* 0x3000006fff057230 */ /* 0x000fe40000004100 */
[C---:B------:R-:W-:Y:S01]  /*7ff0*/  FFMA R20, R73.reuse, R0, R20 ;  /* 0x0000000049147223 */ /* 0x040fe20000000014 */
[----:B------:R-:W-:Y:S01]  /*8000*/  FMUL R23, R70, R42 ;  /* 0x0000002a46177220 */ /* 0x000fe20000400000 */
[----:B------:R-:W-:Y:S01]  /*8010*/  F2FP.F16.F32.PACK_AB R8, R10, R9 ;  /* 0x000000090a08723e */ /* 0x000fe200000000ff */
[----:B------:R-:W-:Y:S01]  /*8020*/  FMUL R24, R70, R43 ;  /* 0x0000002b46187220 */ /* 0x000fe20000400000 */
[--C-:B------:R-:W-:Y:S01]  /*8030*/  HADD2.F32 R0, -RZ, R116.reuse.H0_H0 ;  /* 0x20000074ff007230 */ /* 0x100fe20000004100 */
[----:B------:R-:W-:Y:S01]  /*8040*/  F2FP.F16.F32.PACK_AB R9, R12, R11 ;  /* 0x0000000b0c09723e */ /* 0x000fe200000000ff */
[C---:B------:R-:W-:Y:S01]  /*8050*/  FFMA R21, R73.reuse, R2, R21 ;  /* 0x0000000249157223 */ /* 0x040fe20000000015 */
[----:B------:R-:W-:Y:S01]  /*8060*/  FMUL R25, R70, R44 ;  /* 0x0000002c46197220 */ /* 0x000fe20000400000 */
[----:B------:R-:W-:Y:S01]  /*8070*/  F2FP.F16.F32.PACK_AB R10, R14, R13 ;  /* 0x0000000d0e0a723e */ /* 0x000fe200000000ff */
[C---:B------:R-:W-:Y:S01]  /*8080*/  FFMA R22, R73.reuse, R3, R22 ;  /* 0x0000000349167223 */ /* 0x040fe20000000016 */
[----:B------:R-:W-:Y:S01]  /*8090*/  F2FP.F16.F32.PACK_AB R11, R16, R15 ;  /* 0x0000000f100b723e */ /* 0x000fe200000000ff */
[----:B------:R-:W-:Y:S02]  /*80a0*/  HADD2.F32 R2, -RZ, R116.H1_H1 ;  /* 0x30000074ff027230 */ /* 0x000fe40000004100 */
[C---:B------:R-:W-:Y:S01]  /*80b0*/  FFMA R23, R73.reuse, R4, R23 ;  /* 0x0000000449177223 */ /* 0x040fe20000000017 */
[C---:B------:R-:W-:Y:S01]  /*80c0*/  FMUL R26, R70.reuse, R45 ;  /* 0x0000002d461a7220 */ /* 0x040fe20000400000 */
[C---:B------:R-:W-:Y:S01]  /*80d0*/  FFMA R24, R73.reuse, R5, R24 ;  /* 0x0000000549187223 */ /* 0x040fe20000000018 */
[----:B------:R2:W-:Y:S01]  /*80e0*/  STS.128 [R162+0x4400], R8 ;  /* 0x00440008a2007388 */ /* 0x0005e20000000c00 */
[C---:B------:R-:W-:Y:S01]  /*80f0*/  FFMA R25, R73.reuse, R0, R25 ;  /* 0x0000000049197223 */ /* 0x040fe20000000019 */
[--C-:B------:R-:W-:Y:S02]  /*8100*/  HADD2.F32 R3, -RZ, R117.reuse.H0_H0 ;  /* 0x20000075ff037230 */ /* 0x100fe40000004100 */
[C---:B------:R-:W-:Y:S01]  /*8110*/  FMUL R27, R70.reuse, R46 ;  /* 0x0000002e461b7220 */ /* 0x040fe20000400000 */
[----:B------:R-:W-:Y:S02]  /*8120*/  HADD2.F32 R0, -RZ, R117.H1_H1 ;  /* 0x30000075ff007230 */ /* 0x000fe40000004100 */
[C---:B------:R-:W-:Y:S01]  /*8130*/  FFMA R26, R73.reuse, R2, R26 ;  /* 0x00000002491a7223 */ /* 0x040fe2000000001a */
        /* <DEDUP_REMOVED lines=10> */
[--C-:B------:R-:W-:Y:S02]  /*81e0*/  HADD2.F32 R0, -RZ, R119.reuse.H0_H0 ;  /* 0x20000077ff007230 */ /* 0x100fe40000004100 */
[C---:B------:R-:W-:Y:S01]  /*81f0*/  FFMA R29, R73.reuse, R2, R29 ;  /* 0x00000002491d7223 */ /* 0x040fe2000000001d */
[----:B------:R-:W-:Y:S02]  /*8200*/  HADD2.F32 R2, -RZ, R119.H1_H1 ;  /* 0x30000077ff027230 */ /* 0x000fe40000004100 */
[C---:B------:R-:W-:Y:S01]  /*8210*/  FFMA R30, R73.reuse, R3, R30 ;  /* 0x00000003491e7223 */ /* 0x040fe2000000001e */
[----:B------:R3:W-:Y:S01]  /*8220*/  STS.128 [R151+0x4400], R4 ;  /* 0x0044000497007388 */ /* 0x0007e20000000c00 */
[C---:B------:R-:W-:Y:S01]  /*8230*/  FFMA R31, R73.reuse, R0, R31 ;  /* 0x00000000491f7223 */ /* 0x040fe2000000001f */
[--C-:B------:R-:W-:Y:S02]  /*8240*/  HADD2.F32 R0, -RZ, R124.reuse.H0_H0 ;  /* 0x2000007cff007230 */ /* 0x100fe40000004100 */
[C---:B------:R-:W-:Y:S01]  /*8250*/  FFMA R32, R73.reuse, R2, R32 ;  /* 0x0000000249207223 */ /* 0x040fe20000000020 */
[----:B------:R-:W-:Y:S02]  /*8260*/  HADD2.F32 R3, -RZ, R124.H1_H1 ;  /* 0x3000007cff037230 */ /* 0x000fe40000004100 */
[C---:B------:R-:W-:Y:S01]  /*8270*/  FMUL R37, R70.reuse, R56 ;  /* 0x0000003846257220 */ /* 0x040fe20000400000 */
[--C-:B------:R-:W-:Y:S02]  /*8280*/  HADD2.F32 R2, -RZ, R125.reuse.H0_H0 ;  /* 0x2000007dff027230 */ /* 0x100fe40000004100 */
[C---:B------:R-:W-:Y:S01]  /*8290*/  FFMA R33, R73.reuse, R0, R33 ;  /* 0x0000000049217223 */ /* 0x040fe20000000021 */
[----:B------:R-:W-:Y:S02]  /*82a0*/  HADD2.F32 R0, -RZ, R125.H1_H1 ;  /* 0x3000007dff007230 */ /* 0x000fe40000004100 */
[C---:B------:R-:W-:Y:S01]  /*82b0*/  FFMA R34, R73.reuse, R3, R34 ;  /* 0x0000000349227223 */ /* 0x040fe20000000022 */
[C---:B------:R-:W-:Y:S01]  /*82c0*/  FMUL R38, R70.reuse, R57 ;  /* 0x0000003946267220 */ /* 0x040fe20000400000 */
        /* <DEDUP_REMOVED lines=17> */
[----:B------:R-:W-:Y:S01]  /*83e0*/  FMUL R43, R70, R62 ;  /* 0x0000003e462b7220 */ /* 0x000fe20000400000 */
[----:B--2---:R-:W-:Y:S01]  /*83f0*/  F2FP.F16.F32.PACK_AB R8, R26, R25 ;  /* 0x000000191a08723e */ /* 0x004fe200000000ff */
        /* <DEDUP_REMOVED lines=10> */
[----:B------:R-:W-:Y:S01]  /*84a0*/  STS.128 [R164+0x4400], R8 ;  /* 0x00440008a4007388 */ /* 0x000fe20000000c00 */
[----:B------:R-:W-:Y:S02]  /*84b0*/  HADD2.F32 R3, -RZ, R134.H1_H1 ;  /* 0x30000086ff037230 */ /* 0x000fe40000004100 */
[C---:B------:R-:W-:Y:S01]  /*84c0*/  FMUL R46, R70.reuse, R65 ;  /* 0x00000041462e7220 */ /* 0x040fe20000400000 */
[--C-:B---3--:R-:W-:Y:S02]  /*84d0*/  HADD2.F32 R4, -RZ, R135.reuse.H0_H0 ;  /* 0x20000087ff047230 */ /* 0x108fe40000004100 */
[C---:B------:R-:W-:Y:S01]  /*84e0*/  FMUL R47, R70.reuse, R66 ;  /* 0x00000042462f7220 */ /* 0x040fe20000400000 */
[----:B------:R-:W-:Y:S02]  /*84f0*/  HADD2.F32 R5, -RZ, R135.H1_H1 ;  /* 0x30000087ff057230 */ /* 0x000fe40000004100 */
        /* <DEDUP_REMOVED lines=12> */
[----:B------:R-:W-:Y:S01]  /*85c0*/  STS.128 [R150+0x4400], R12 ;  /* 0x0044000c96007388 */ /* 0x000fe20000000c00 */
[----:B------:R-:W-:Y:S02]  /*85d0*/  F2FP.F16.F32.PACK_AB R6, R46, R45 ;  /* 0x0000002d2e06723e */ /* 0x000fe400000000ff */
[----:B------:R-:W-:Y:S02]  /*85e0*/  F2FP.F16.F32.PACK_AB R7, R48, R47 ;  /* 0x0000002f3007723e */ /* 0x000fe400000000ff */
[----:B------:R-:W-:Y:S02]  /*85f0*/  MOV R0, UR46 ;  /* 0x0000002e00007c02 */ /* 0x000fe40008000f00 */
[----:B------:R-:W-:Y:S01]  /*8600*/  @P6 SHF.L.U32 R2, R154, 0x1f, RZ ;  /* 0x0000001f9a026819 */ /* 0x000fe200000006ff */
[----:B------:R2:W-:Y:S01]  /*8610*/  STS.128 [R163+0x4400], R4 ;  /* 0x00440004a3007388 */ /* 0x0005e20000000c00 */
[----:B------:R-:W-:Y:S04]  /*8620*/  @P6 LEA R0, R0, UR44, 0x3 ;  /* 0x0000002c00006c11 */ /* 0x000fe8000f8e18ff */
[----:B------:R-:W-:Y:S01]  /*8630*/  @P6 IADD3 R0, PT, PT, R0, 0x60, RZ ;  /* 0x0000006000006810 */ /* 0x000fe20007ffe0ff */
[----:B------:R-:W-:Y:S01]  /*8640*/  @!PT LDS RZ, [RZ] ;  /* 0x00000000fffff984 */ /* 0x000fe20000000800 */
[----:B------:R-:W-:Y:S01]  /*8650*/  @!PT LDS RZ, [RZ] ;  /* 0x00000000fffff984 */ /* 0x000fe20000000800 */
[----:B------:R-:W-:Y:S01]  /*8660*/  @!PT LDS RZ, [RZ] ;  /* 0x00000000fffff984 */ /* 0x000fe20000000800 */
[----:B------:R-:W-:Y:S01]  /*8670*/  @!PT LDS RZ, [RZ] ;  /* 0x00000000fffff984 */ /* 0x000fe20000000800 */
[----:B------:R3:W-:Y:S06]  /*8680*/  MEMBAR.ALL.CTA ;  /* 0x0000000000007992 */ /* 0x0007ec0000008000 */
[----:B---3--:R-:W3:Y:S01]  /*8690*/  FENCE.VIEW.ASYNC.S ;  /* 0x00000000000073c6 */ /* 0x008ee20000000000 */
[----:B-1----:R-:W-:Y:S02]  /*86a0*/  @P6 PRMT R0, R165, 0x654, R0 ;  /* 0x00000654a5006816 */ /* 0x002fe40000000000 */
[----:B--2---:R-:W-:Y:S01]  /*86b0*/  LEA R6, R75, UR44, 0x3 ;  /* 0x0000002c4b067c11 */ /* 0x004fe2000f8e18ff */
[----:B---3--:R-:W-:Y:S06]  /*86c0*/  BAR.SYNC.DEFER_BLOCKING 0x1, 0x80 ;  /* 0x0042000000007b1d */ /* 0x008fec0000010000 */
[----:B------:R-:W-:Y:S05]  /*86d0*/  @P0 BRA `(.L_x_113) ;  /* 0x0000000000280947 */ /* 0x000fea0003800000 */
[----:B------:R-:W1:Y:S01]  /*86e0*/  LDCU.64 UR6, c[0x0][0x348] ;  /* 0x00006900ff0677ac */ /* 0x000e620008000a00 */
[----:B------:R-:W-:Y:S02]  /*86f0*/  UIADD3 UR9, UPT, UPT, UR49, 0x40, URZ ;  /* 0x0000004031097890 */ /* 0x000fe4000fffe0ff */
[----:B------:R-:W-:Y:S01]  /*8700*/  UIADD3 UR8, UPT, UPT, UR44, 0x4400, URZ ;  /* 0x000044002c087890 */ /* 0x000fe2000fffe0ff */
[----:B------:R-:W-:Y:S01]  /*8710*/  UMOV UR10, UR50 ;  /* 0x00000032000a7c82 */ /* 0x000fe20008000000 */
[----:B------:R-:W-:Y:S01]  /*8720*/  UMOV UR11, UR36 ;  /* 0x00000024000b7c82 */ /* 0x000fe20008000000 */
[----:B-1----:R-:W-:Y:S04]  /*8730*/  UIADD3 UR4, UP0, UPT, UR6, 0x680, URZ ;  /* 0x0000068006047890 */ /* 0x002fe8000ff1e0ff */
[----:B------:R-:W-:Y:S09]  /*8740*/  UIADD3.X UR5, UPT, UPT, URZ, UR7, URZ, UP0, !UPT ;  /* 0x00000007ff057290 */ /* 0x000ff200087fe4ff */
[----:B------:R1:W-:Y:S01]  /*8750*/  UTMASTG.3D [UR8], [UR4] ;  /* 0x00000008040073b5 */ /* 0x0003e20008010000 */
[----:B------:R0:W-:Y:S01]  /*8760*/  UTMACMDFLUSH ;  /* 0x00000000000079b7 */ /* 0x0001e20000000000 */
[----:B-1----:R-:W-:Y:S04]  /*8770*/  DEPBAR.LE SB0, 0x1 ;  /* 0x000080400000791a */ /* 0x002fe80000000000 */
.L_x_113:
[----:B------:R-:W-:Y:S05]  /*8780*/  BSYNC.RECONVERGENT B0 ;  /* 0x0000000000007941 */ /* 0x000fea0003800200 */
.L_x_112:
[----:B------:R-:W-:Y:S01]  /*8790*/  BAR.SYNC.DEFER_BLOCKING 0x1, 0x80 ;  /* 0x0042000000007b1d */ /* 0x000fe20000010000 */
[----:B------:R-:W-:Y:S04]  /*87a0*/  UIADD3 UR4, UPT, UPT, UR46, 0x1, URZ ;  /* 0x000000012e047890 */ /* 0x000fe8000fffe0ff */
[----:B------:R-:W-:Y:S04]  /*87b0*/  UISETP.NE.AND UP0, UPT, UR4, 0x4, UPT ;  /* 0x000000040400788c */ /* 0x000fe8000bf05270 */
[----:B------:R-:W-:Y:S01]  /*87c0*/  USEL UR45, UR4, URZ, UP0 ;  /* 0x000000ff042d7287 */ /* 0x000fe20008000000 */
[----:B------:R1:W-:Y:S01]  /*87d0*/  @P6 SYNCS.ARRIVE.TRANS64.RED.A1T0 RZ, [R0+URZ], RZ ;  /* 0x000000ff00ff69a7 */ /* 0x0003e200081004ff */
[----:B------:R-:W-:Y:S01]  /*87e0*/  BSSY B1, `(.L_x_114) ;  /* 0x0000020000017945 */ /* 0x000fe20003800000 */
[----:B------:R-:W2:Y:S02]  /*87f0*/  @P6 SYNCS.PHASECHK.TRANS64.TRYWAIT P0, [R6+URZ+0x40], R2 ;  /* 0x00004002060065a7 */ /* 0x000ea400080011ff */
[----:B--2---:R-:W-:Y:S01]  /*8800*/  @P6 SEL R82, RZ, 0x1, !P0 ;  /* 0x00000001ff526807 */ /* 0x004fe20004000000 */
[----:B-1----:R-:W-:Y:S06]  /*8810*/  @!P6 BRA `(.L_x_115) ;  /* 0x000000000070e947 */ /* 0x002fec0003800000 */
        /* <DEDUP_REMOVED lines=9> */
[----:B------:R-:W-:Y:S04]  /*88b0*/  SHF.L.U32 R5, R154, 0x1f, RZ ;  /* 0x0000001f9a057819 */ /* 0x000fe800000006ff */
[----:B------:R-:W1:Y:S02]  /*88c0*/  SYNCS.PHASECHK.TRANS64.TRYWAIT P0, [R6+URZ+0x40], R5 ;  /* 0x00004005060075a7 */ /* 0x000e6400080011ff */
[----:B-1----:R-:W-:Y:S05]  /*88d0*/  @!P0 BRA `(.L_x_118) ;  /* 0x00000034002c8947 */ /* 0x002fea0003800000 */
.L_x_117:
[----:B------:R-:W-:Y:S05]  /*88e0*/  BSYNC B0 ;  /* 0x0000000000007941 */ /* 0x000fea0003800000 */
.L_x_116:
[----:B------:R-:W-:Y:S01]  /*88f0*/  ISETP.NE.AND P0, PT, R83, RZ, PT ;  /* 0x000000ff5300720c */ /* 0x000fe20003f05270 */
[----:B------:R-:W-:Y:S11]  /*8900*/  VIADD R75, R75, 0x1 ;  /* 0x000000014b4b7836 */ /* 0x000ff60000000000 */
[----:B------:R-:W-:Y:S01]  /*8910*/  @!UPT UIADD3 URZ, UPT, UPT, URZ, URZ, URZ ;  /* 0x000000fffffff290 */ /* 0x000fe2000fffe0ff */
[----:B------:R2:W3:Y:S01]  /*8920*/  @P0 LDS.128 R76, [R4+UR44+0x400] ;  /* 0x0004002c044c0984 */ /* 0x0004e20008000c00 */
[C---:B-1----:R-:W-:Y:S03]  /*8930*/  @P0 IADD3 R5, PT, PT, R96.reuse, R2, RZ ;  /* 0x0000000260050210 */ /* 0x042fe60007ffe0ff */
[----:B------:R1:W4:Y:S04]  /*8940*/  @P0 LDS.128 R84, [R3+0x400] ;  /* 0x0004000003540984 */ /* 0x0003280000000c00 */
[----:B------:R5:W3:Y:S04]  /*8950*/  @P0 LDS.128 R92, [R2+0x400] ;  /* 0x00040000025c0984 */ /* 0x000ae80000000c00 */
[----:B------:R3:W3:Y:S04]  /*8960*/  @P0 LDS.128 R100, [R5+0x400] ;  /* 0x0004000005640984 */ /* 0x0006e80000000c00 */
[----:B------:R3:W3:Y:S01]  /*8970*/  @P0 LDS.128 R108, [R0+0x400] ;  /* 0x00040000006c0984 */ /* 0x0006e20000000c00 */
[--C-:B--2---:R-:W-:Y:S02]  /*8980*/  @P0 IMAD.IADD R4, R81, 0x1, R0.reuse ;  /* 0x0000000151040824 */ /* 0x104fe400078e0200 */
[C---:B-1----:R-:W-:Y:S03]  /*8990*/  @P0 IMAD.IADD R3, R96.reuse, 0x1, R0 ;  /* 0x0000000160030824 */ /* 0x042fe600078e0200 */
[----:B------:R1:W2:Y:S01]  /*89a0*/  @P0 LDS.128 R124, [R4+0x400] ;  /* 0x00040000047c0984 */ /* 0x0002a20000000c00 */
[----:B-----5:R-:W-:Y:S03]  /*89b0*/  @P0 IADD3 R2, PT, PT, R96, R4, RZ ;  /* 0x0000000460020210 */ /* 0x020fe60007ffe0ff */
[----:B------:R1:W1:Y:S04]  /*89c0*/  @P0 LDS.128 R116, [R3+0x400] ;  /* 0x0004000003740984 */ /* 0x0002680000000c00 */
[----:B------:R1:W1:Y:S02]  /*89d0*/  @P0 LDS.128 R132, [R2+0x400] ;  /* 0x0004000002840984 */ /* 0x0002640000000c00 */
.L_x_115:
[----:B------:R-:W-:Y:S05]  /*89e0*/  BSYNC B1 ;  /* 0x0000000000017941 */ /* 0x000fea0003800000 */
.L_x_114:
[----:B---3--:R-:W-:Y:S05]  /*89f0*/  VIADD R0, R71, 0x80 ;  /* 0x0000008047007836 */ /* 0x008fea0000000000 */
[----:B------:R-:W-:Y:S04]  /*8a00*/  SHF.R.U32.HI R0, RZ, 0x15, R0 ;  /* 0x00000015ff007819 */ /* 0x000fe80000011600 */
[----:B------:R-:W-:Y:S11]  /*8a10*/  LOP3.LUT P0, RZ, R0, 0x3, R143, 0x48, !PT ;  /* 0x0000000300ff7812 */ /* 0x000ff6000780488f */
[----:B------:R-:W-:Y:S02]  /*8a20*/  @!UPT UIADD3 URZ, UPT, UPT, URZ, URZ, URZ ;  /* 0x000000fffffff290 */ /* 0x000fe4000fffe0ff */
[----:B------:R-:W-:Y:S05]  /*8a30*/  @!P0 BRA `(.L_x_119) ;  /* 0x0000000000408947 */ /* 0x000fea0003800000 */
[----:B------:R-:W3:Y:S01]  /*8a40*/  LDCU.64 UR8, c[0x4][0x70] ;  /* 0x01000e00ff0877ac */ /* 0x000ee20008000a00 */
[----:B-1----:R-:W-:Y:S01]  /*8a50*/  MOV R3, 0x0 ;  /* 0x0000000000037802 */ /* 0x002fe20000000f00 */
[----:B------:R-:W-:Y:S02]  /*8a60*/  HFMA2 R12, -RZ, RZ, 0, 5.9604644775390625e-08 ;  /* 0x00000001ff0c7431 */ /* 0x000fe400000001ff */
[----:B------:R-:W-:Y:S02]  /*8a70*/  IMAD.MOV.U32 R8, RZ, RZ, 0x192 ;  /* 0x00000192ff087424 */ /* 0x000fe400078e00ff */
[----:B------:R-:W-:Y:S01]  /*8a80*/  IMAD.MOV.U32 R13, RZ, RZ, RZ ;  /* 0x000000ffff0d7224 */ /* 0x000fe200078e00ff */
[----:B------:R-:W1:Y:S01]  /*8a90*/  LDCU.64 UR6, c[0x4][0x78] ;  /* 0x01000f00ff0677ac */ /* 0x000e620008000a00 */
[----:B------:R-:W2:Y:S01]  /*8aa0*/  LDC.64 R2, c[0x4][R3] ;  /* 0x0100000003027b82 */ /* 0x000ea20000000a00 */
[----:B------:R-:W5:Y:S01]  /*8ab0*/  LDCU.64 UR4, c[0x4][0x10] ;  /* 0x01000200ff0477ac */ /* 0x000f620008000a00 */
[----:B---3--:R-:W-:Y:S01]  /*8ac0*/  MOV R5, UR9 ;  /* 0x0000000900057c02 */ /* 0x008fe20008000f00 */
[----:B------:R-:W-:Y:S01]  /*8ad0*/  IMAD.U32 R4, RZ, RZ, UR8 ;  /* 0x00000008ff047e24 */ /* 0x000fe2000f8e00ff */
[----:B-1----:R-:W-:Y:S01]  /*8ae0*/  MOV R7, UR7 ;  /* 0x0000000700077c02 */ /* 0x002fe20008000f00 */
[----:B------:R-:W-:Y:S01]  /*8af0*/  IMAD.U32 R6, RZ, RZ, UR6 ;  /* 0x00000006ff067e24 */ /* 0x000fe2000f8e00ff */
[----:B-----5:R-:W-:Y:S01]  /*8b00*/  MOV R11, UR5 ;  /* 0x00000005000b7c02 */ /* 0x020fe20008000f00 */
[----:B------:R-:W-:Y:S02]  /*8b10*/  IMAD.U32 R10, RZ, RZ, UR4 ;  /* 0x00000004ff0a7e24 */ /* 0x000fe4000f8e00ff */
[----:B------:R-:W-:Y:S07]  /*8b20*/  LEPC R20, `(.L_x_119) ;  /* 0x000000001014794e */ /* 0x000fee0000000000 */
[----:B--2-4-:R-:W-:Y:S05]  /*8b30*/  CALL.ABS.NOINC R2 ;  /* 0x0000000002007343 */ /* 0x014fea0003c00000 */
.L_x_119:
[----:B------:R-:W-:Y:S05]  /*8b40*/  WARPSYNC.ALL ;  /* 0x0000000000007948 */ /* 0x000fea0003800000 */
[----:B------:R-:W-:Y:S01]  /*8b50*/  R2UR UR4, R71 ;  /* 0x00000000470472ca */ /* 0x000fe200000e0000 */
[--C-:B-1----:R-:W-:Y:S01]  /*8b60*/  HADD2.F32 R3, -RZ, R76.reuse.H0_H0 ;  /* 0x2000004cff037230 */ /* 0x102fe20000004100 */
[----:B------:R-:W-:Y:S01]  /*8b70*/  ISETP.NE.AND P6, PT, R158, RZ, PT ;  /* 0x000000ff9e00720c */ /* 0x000fe20003fc5270 */
[----:B------:R-:W-:Y:S01]  /*8b80*/  HADD2.F32 R72, -RZ, R79.H1_H1 ;  /* 0x3000004fff487230 */ /* 0x000fe20000004100 */
[----:B------:R-:W-:Y:S01]  /*8b90*/  ISETP.NE.AND P0, PT, R157, RZ, PT ;  /* 0x000000ff9d00720c */ /* 0x000fe20003f05270 */
[----:B------:R-:W-:Y:S08]  /*8ba0*/  BSSY.RECONVERGENT B0, `(.L_x_120) ;  /* 0x0000100000007945 */ /* 0x000ff00003800200 */
[----:B------:R-:W1:Y:S02]  /*8bb0*/  LDTM.x64 R4, tmem[UR4+0x80] ;  /* 0x00008004000479ee */ /* 0x000e640008340000 */
[C---:B-1----:R-:W-:Y:S01]  /*8bc0*/  FMUL R0, R70.reuse, R4 ;  /* 0x0000000446007220 */ /* 0x042fe20000400000 */
        /* <DEDUP_REMOVED lines=19> */
[----:B------:R-:W-:Y:S01]  /*8d00*/  FMUL R5, R70, R11 ;  /* 0x0000000b46057220 */ /* 0x000fe20000400000 */
[C---:B------:R-:W-:Y:S01]  /*8d10*/  FFMA R0, R73.reuse, R6, R0 ;  /* 0x0000000649007223 */ /* 0x040fe20000000000 */
[--C-:B----4-:R-:W-:Y:S02]  /*8d20*/  HADD2.F32 R7, -RZ, R84.reuse.H0_H0 ;  /* 0x20000054ff077230 */ /* 0x110fe40000004100 */
[C---:B------:R-:W-:Y:S01]  /*8d30*/  FFMA R2, R73.reuse, R8, R2 ;  /* 0x0000000849027223 */ /* 0x040fe20000000002 */
[----:B------:R-:W-:Y:S01]  /*8d40*/  FFMA R5, R73, R72, R5 ;  /* 0x0000004849057223 */ /* 0x000fe20000000005 */
[----:B------:R-:W-:Y:S01]  /*8d50*/  HADD2.F32 R8, -RZ, R84.H1_H1 ;  /* 0x30000054ff087230 */ /* 0x000fe20000004100 */
[----:B------:R-:W-:Y:S01]  /*8d60*/  F2FP.F16.F32.PACK_AB R90, R0, R4 ;  /* 0x00000004005a723e */ /* 0x000fe200000000ff */
[C---:B------:R-:W-:Y:S01]  /*8d70*/  FMUL R3, R70.reuse, R12 ;  /* 0x0000000c46037220 */ /* 0x040fe20000400000 */
[C---:B------:R-:W-:Y:S01]  /*8d80*/  FMUL R6, R70.reuse, R13 ;  /* 0x0000000d46067220 */ /* 0x040fe20000400000 */
[----:B------:R-:W-:Y:S01]  /*8d90*/  F2FP.F16.F32.PACK_AB R91, R5, R2 ;  /* 0x00000002055b723e */ /* 0x000fe200000000ff */
[C---:B------:R-:W-:Y:S01]  /*8da0*/  FMUL R4, R70.reuse, R16 ;  /* 0x0000001046047220 */ /* 0x040fe20000400000 */
[C---:B------:R-:W-:Y:S01]  /*8db0*/  FFMA R3, R73.reuse, R7, R3 ;  /* 0x0000000749037223 */ /* 0x040fe20000000003 */
[C---:B------:R-:W-:Y:S01]  /*8dc0*/  FFMA R6, R73.reuse, R8, R6 ;  /* 0x0000000849067223 */ /* 0x040fe20000000006 */
[--C-:B------:R-:W-:Y:S01]  /*8dd0*/  HADD2.F32 R72, -RZ, R85.reuse.H0_H0 ;  /* 0x20000055ff487230 */ /* 0x100fe20000004100 */
[----:B------:R-:W-:Y:S01]  /*8de0*/  STS.128 [R160+UR44+0x8400], R88 ;  /* 0x00840058a0007988 */ /* 0x000fe20008000c2c */
[C---:B------:R-:W-:Y:S01]  /*8df0*/  FMUL R16, R70.reuse, R27 ;  /* 0x0000001b46107220 */ /* 0x040fe20000400000 */
[C---:B------:R-:W-:Y:S01]  /*8e00*/  FMUL R27, R70.reuse, R38 ;  /* 0x00000026461b7220 */ /* 0x040fe20000400000 */
[C---:B------:R-:W-:Y:S01]  /*8e10*/  FMUL R38, R70.reuse, R49 ;  /* 0x0000003146267220 */ /* 0x040fe20000400000 */
[----:B------:R-:W-:Y:S01]  /*8e20*/  FMUL R49, R70, R60 ;  /* 0x0000003c46317220 */ /* 0x000fe20000400000 */
[----:B------:R-:W-:Y:S01]  /*8e30*/  F2FP.F16.F32.PACK_AB R60, R6, R3 ;  /* 0x00000003063c723e */ /* 0x000fe200000000ff */
[----:B------:R-:W-:Y:S02]  /*8e40*/  HADD2.F32 R3, -RZ, R85.H1_H1 ;  /* 0x30000055ff037230 */ /* 0x000fe40000004100 */
[C---:B------:R-:W-:Y:S01]  /*8e50*/  FMUL R0, R70.reuse, R14 ;  /* 0x0000000e46007220 */ /* 0x040fe20000400000 */
[--C-:B------:R-:W-:Y:S02]  /*8e60*/  HADD2.F32 R6, -RZ, R86.reuse.H0_H0 ;  /* 0x20000056ff067230 */ /* 0x100fe40000004100 */
[C---:B------:R-:W-:Y:S01]  /*8e70*/  FMUL R2, R70.reuse, R15 ;  /* 0x0000000f46027220 */ /* 0x040fe20000400000 */
[C---:B------:R-:W-:Y:S01]  /*8e80*/  FMUL R13, R70.reuse, R24 ;  /* 0x00000018460d7220 */ /* 0x040fe20000400000 */
[C---:B------:R-:W-:Y:S01]  /*8e90*/  FFMA R0, R73.reuse, R72, R0 ;  /* 0x0000004849007223 */ /* 0x040fe20000000000 */
[C---:B------:R-:W-:Y:S01]  /*8ea0*/  FMUL R5, R70.reuse, R17 ;  /* 0x0000001146057220 */ /* 0x040fe20000400000 */
[C---:B------:R-:W-:Y:S01]  /*8eb0*/  FFMA R2, R73.reuse, R3, R2 ;  /* 0x0000000349027223 */ /* 0x040fe20000000002 */
[----:B------:R-:W-:Y:S02]  /*8ec0*/  HADD2.F32 R3, -RZ, R93.H0_H0 ;  /* 0x2000005dff037230 */ /* 0x000fe40000004100 */
[C---:B------:R-:W-:Y:S01]  /*8ed0*/  FMUL R14, R70.reuse, R25 ;  /* 0x00000019460e7220 */ /* 0x040fe20000400000 */
        /* <DEDUP_REMOVED lines=9> */
[----:B------:R-:W-:Y:S02]  /*8f70*/  HADD2.F32 R57, -RZ, R86.H1_H1 ;  /* 0x30000056ff397230 */ /* 0x000fe40000004100 */
[C---:B------:R-:W-:Y:S01]  /*8f80*/  FMUL R37, R70.reuse, R48 ;  /* 0x0000003046257220 */ /* 0x040fe20000400000 */
[C---:B------:R-:W-:Y:S01]  /*8f90*/  FMUL R39, R70.reuse, R50 ;  /* 0x0000003246277220 */ /* 0x040fe20000400000 */
[C---:B------:R-:W-:Y:S01]  /*8fa0*/  FMUL R47, R70.reuse, R58 ;  /* 0x0000003a462f7220 */ /* 0x040fe20000400000 */
[--C-:B------:R-:W-:Y:S02]  /*8fb0*/  HADD2.F32 R58, -RZ, R87.reuse.H0_H0 ;  /* 0x20000057ff3a7230 */ /* 0x100fe40000004100 */
[C---:B------:R-:W-:Y:S01]  /*8fc0*/  FMUL R50, R70.reuse, R61 ;  /* 0x0000003d46327220 */ /* 0x040fe20000400000 */
[----:B------:R-:W-:Y:S01]  /*8fd0*/  FMUL R48, R70, R59 ;  /* 0x0000003b46307220 */ /* 0x000fe20000400000 */
[----:B------:R-:W-:Y:S01]  /*8fe0*/  HADD2.F32 R59, -RZ, R87.H1_H1 ;  /* 0x30000057ff3b7230 */ /* 0x000fe20000004100 */
[----:B------:R-:W-:Y:S01]  /*8ff0*/  F2FP.F16.F32.PACK_AB R61, R2, R0 ;  /* 0x00000000023d723e */ /* 0x000fe200000000ff */
[--C-:B------:R-:W-:Y:S02]  /*9000*/  HADD2.F32 R0, -RZ, R92.reuse.H0_H0 ;  /* 0x2000005cff007230 */ /* 0x100fe40000004100 */
[C---:B------:R-:W-:Y:S01]  /*9010*/  FMUL R7, R70.reuse, R18 ;  /* 0x0000001246077220 */ /* 0x040fe20000400000 */
[----:B------:R-:W-:Y:S02]  /*9020*/  HADD2.F32 R2, -RZ, R92.H1_H1 ;  /* 0x3000005cff027230 */ /* 0x000fe40000004100 */
[C---:B------:R-:W-:Y:S01]  /*9030*/  FMUL R8, R70.reuse, R19 ;  /* 0x0000001346087220 */ /* 0x040fe20000400000 */
[C---:B------:R-:W-:Y:S01]  /*9040*/  FFMA R4, R73.reuse, R6, R4 ;  /* 0x0000000649047223 */ /* 0x040fe20000000004 */
[C---:B------:R-:W-:Y:S01]  /*9050*/  FMUL R9, R70.reuse, R20 ;  /* 0x0000001446097220 */ /* 0x040fe20000400000 */
[C---:B------:R-:W-:Y:S01]  /*9060*/  FFMA R5, R73.reuse, R57, R5 ;  /* 0x0000003949057223 */ /* 0x040fe20000000005 */
[C---:B------:R-:W-:Y:S01]  /*9070*/  FFMA R7, R73.reuse, R58, R7 ;  /* 0x0000003a49077223 */ /* 0x040fe20000000007 */
[C---:B------:R-:W-:Y:S01]  /*9080*/  FMUL R10, R70.reuse, R21 ;  /* 0x00000015460a7220 */ /* 0x040fe20000400000 */
[C---:B------:R-:W-:Y:S01]  /*9090*/  FFMA R8, R73.reuse, R59, R8 ;  /* 0x0000003b49087223 */ /* 0x040fe20000000008 */
[C---:B------:R-:W-:Y:S01]  /*90a0*/  FFMA R9, R73.reuse, R0, R9 ;  /* 0x0000000049097223 */ /* 0x040fe20000000009 */
[----:B------:R-:W-:Y:S02]  /*90b0*/  HADD2.F32 R0, -RZ, R93.H1_H1 ;  /* 0x3000005dff007230 */ /* 0x000fe40000004100 */
[C---:B------:R-:W-:Y:S01]  /*90c0*/  FMUL R11, R70.reuse, R22 ;  /* 0x00000016460b7220 */ /* 0x040fe20000400000 */
[C---:B------:R-:W-:Y:S01]  /*90d0*/  FFMA R10, R73.reuse, R2, R10 ;  /* 0x00000002490a7223 */ /* 0x040fe2000000000a */
[--C-:B------:R-:W-:Y:S02]  /*90e0*/  HADD2.F32 R2, -RZ, R94.reuse.H0_H0 ;  /* 0x2000005eff027230 */ /* 0x100fe40000004100 */
[C---:B------:R-:W-:Y:S01]  /*90f0*/  FMUL R12, R70.reuse, R23 ;  /* 0x00000017460c7220 */ /* 0x040fe20000400000 */
[C---:B------:R-:W-:Y:S01]  /*9100*/  FFMA R11, R73.reuse, R3, R11 ;  /* 0x00000003490b7223 */ /* 0x040fe2000000000b */
[--C-:B------:R-:W-:Y:S02]  /*9110*/  HADD2.F32 R3, -RZ, R95.reuse.H0_H0 ;  /* 0x2000005fff037230 */ /* 0x100fe40000004100 */
[C---:B------:R-:W-:Y:S01]  /*9120*/  FMUL R18, R70.reuse, R29 ;  /* 0x0000001d46127220 */ /* 0x040fe20000400000 */
[C---:B------:R-:W-:Y:S01]  /*9130*/  FFMA R12, R73.reuse, R0, R12 ;  /* 0x00000000490c7223 */ /* 0x040fe2000000000c */
[----:B------:R-:W-:Y:S02]  /*9140*/  HADD2.F32 R0, -RZ, R94.H1_H1 ;  /* 0x3000005eff007230 */ /* 0x000fe40000004100 */
[C---:B------:R-:W-:Y:S01]  /*9150*/  FFMA R13, R73.reuse, R2, R13 ;  /* 0x00000002490d7223 */ /* 0x040fe2000000000d */
[----:B------:R-:W-:Y:S02]  /*9160*/  HADD2.F32 R2, -RZ, R95.H1_H1 ;  /* 0x3000005fff027230 */ /* 0x000fe40000004100 */
[C---:B------:R-:W-:Y:S01]  /*9170*/  FMUL R19, R70.reuse, R30 ;  /* 0x0000001e46137220 */ /* 0x040fe20000400000 */
[C---:B------:R-:W-:Y:S01]  /*9180*/  FMUL R29, R70.reuse, R40 ;  /* 0x00000028461d7220 */ /* 0x040fe20000400000 */
[C---:B------:R-:W-:Y:S01]  /*9190*/  FFMA R14, R73.reuse, R0, R14 ;  /* 0x00000000490e7223 */ /* 0x040fe2000000000e */
[--C-:B------:R-:W-:Y:S02]  /*91a0*/  HADD2.F32 R0, -RZ, R100.reuse.H0_H0 ;  /* 0x20000064ff007230 */ /* 0x100fe40000004100 */
[C---:B------:R-:W-:Y:S01]  /*91b0*/  FFMA R15, R73.reuse, R3, R15 ;  /* 0x00000003490f7223 */ /* 0x040fe2000000000f */
[----:B------:R-:W-:Y:S02]  /*91c0*/  HADD2.F32 R3, -RZ, R101.H0_H0 ;  /* 0x20000065ff037230 */ /* 0x000fe40000004100 */
[----:B------:R-:W-:Y:S01]  /*91d0*/  FFMA R16, R73, R2, R16 ;  /* 0x0000000249107223 */ /* 0x000fe20000000010 */
[----:B------:R-:W-:Y:S02]  /*91e0*/  HADD2.F32 R2, -RZ, R100.H1_H1 ;  /* 0x30000064ff027230 */ /* 0x000fe40000004100 */
[C---:B------:R-:W-:Y:S01]  /*91f0*/  FMUL R30, R70.reuse, R41 ;  /* 0x00000029461e7220 */ /* 0x040fe20000400000 */
[C---:B------:R-:W-:Y:S01]  /*9200*/  FMUL R40, R70.reuse, R51 ;  /* 0x0000003346287220 */ /* 0x040fe20000400000 */
[C---:B------:R-:W-:Y:S01]  /*9210*/  FMUL R41, R70.reuse, R52 ;  /* 0x0000003446297220 */ /* 0x040fe20000400000 */
[C---:B------:R-:W-:Y:S01]  /*9220*/  FMUL R51, R70.reuse, R62 ;  /* 0x0000003e46337220 */ /* 0x040fe20000400000 */
[----:B------:R-:W-:Y:S01]  /*9230*/  FMUL R52, R70, R63 ;  /* 0x0000003f46347220 */ /* 0x000fe20000400000 */
[----:B------:R-:W-:Y:S01]  /*9240*/  F2FP.F16.F32.PACK_AB R62, R5, R4 ;  /* 0x00000004053e723e */ /* 0x000fe200000000ff */
[--C-:B------:R-:W-:Y:S01]  /*9250*/  HADD2.F32 R4, -RZ, R103.reuse.H0_H0 ;  /* 0x20000067ff047230 */ /* 0x100fe20000004100 */
[----:B------:R-:W-:Y:S01]  /*9260*/  F2FP.F16.F32.PACK_AB R63, R8, R7 ;  /* 0x00000007083f723e */ /* 0x000fe200000000ff */
[----:B------:R-:W-:Y:S02]  /*9270*/  HADD2.F32 R5, -RZ, R103.H1_H1 ;  /* 0x30000067ff057230 */ /* 0x000fe40000004100 */
[C---:B------:R-:W-:Y:S01]  /*9280*/  FFMA R17, R73.reuse, R0, R17 ;  /* 0x0000000049117223 */ /* 0x040fe20000000011 */
[----:B------:R-:W-:Y:S02]  /*9290*/  HADD2.F32 R0, -RZ, R101.H1_H1 ;  /* 0x30000065ff007230 */ /* 0x000fe40000004100 */
[C---:B------:R-:W-:Y:S01]  /*92a0*/  FFMA R18, R73.reuse, R2, R18 ;  /* 0x0000000249127223 */ /* 0x040fe20000000012 */
[----:B------:R-:W-:Y:S01]  /*92b0*/  STS.128 [R161+0x8400], R60 ;  /* 0x0084003ca1007388 */ /* 0x000fe20000000c00 */
[--C-:B------:R-:W-:Y:S02]  /*92c0*/  HADD2.F32 R2, -RZ, R102.reuse.H0_H0 ;  /* 0x20000066ff027230 */ /* 0x100fe40000004100 */
[C---:B------:R-:W-:Y:S01]  /*92d0*/  FFMA R19, R73.reuse, R3, R19 ;  /* 0x0000000349137223 */ /* 0x040fe20000000013 */
[----:B------:R-:W-:Y:S02]  /*92e0*/  HADD2.F32 R3, -RZ, R102.H1_H1 ;  /* 0x30000066ff037230 */ /* 0x000fe40000004100 */
[C---:B------:R-:W-:Y:S01]  /*92f0*/  FMUL R20, R70.reuse, R31 ;  /* 0x0000001f46147220 */ /* 0x040fe20000400000 */
[C---:B------:R-:W-:Y:S01]  /*9300*/  FMUL R21, R70.reuse, R32 ;  /* 0x0000002046157220 */ /* 0x040fe20000400000 */
[----:B------:R-:W-:Y:S01]  /*9310*/  FMUL R22, R70, R33 ;  /* 0x0000002146167220 */ /* 0x000fe20000400000 */
[----:B------:R-:W-:Y:S01]  /*9320*/  F2FP.F16.F32.PACK_AB R8, R10, R9 ;  /* 0x000000090a08723e */ /* 0x000fe200000000ff */
[----:B------:R-:W-:Y:S01]  /*9330*/  FMUL R23, R70, R34 ;  /* 0x0000002246177220 */ /* 0x000fe20000400000 */
[----:B------:R-:W-:Y:S01]  /*9340*/  F2FP.F16.F32.PACK_AB R9, R12, R11 ;  /* 0x0000000b0c09723e */ /* 0x000fe200000000ff */
[C---:B------:R-:W-:Y:S01]  /*9350*/  FFMA R20, R73.reuse, R0, R20 ;  /* 0x0000000049147223 */ /* 0x040fe20000000014 */
[--C-:B------:R-:W-:Y:S01]  /*9360*/  HADD2.F32 R0, -RZ, R108.reuse.H0_H0 ;  /* 0x2000006cff007230 */ /* 0x100fe20000004100 */
[----:B------:R-:W-:Y:S01]  /*9370*/  F2FP.F16.F32.PACK_AB R10, R14, R13 ;  /* 0x0000000d0e0a723e */ /* 0x000fe200000000ff */
[C---:B------:R-:W-:Y:S01]  /*9380*/  FFMA R21, R73.reuse, R2, R21 ;  /* 0x0000000249157223 */ /* 0x040fe20000000015 */
[----:B------:R-:W-:Y:S01]  /*9390*/  HADD2.F32 R2, -RZ, R108.H1_H1 ;  /* 0x3000006cff027230 */ /* 0x000fe20000004100 */
[----:B------:R-:W-:Y:S01]  /*93a0*/  F2FP.F16.F32.PACK_AB R11, R16, R15 ;  /* 0x0000000f100b723e */ /* 0x000fe200000000ff */
[C---:B------:R-:W-:Y:S01]  /*93b0*/  FFMA R22, R73.reuse, R3, R22 ;  /* 0x0000000349167223 */ /* 0x040fe20000000016 */
[C---:B------:R-:W-:Y:S01]  /*93c0*/  FFMA R23, R73.reuse, R4, R23 ;  /* 0x0000000449177223 */ /* 0x040fe20000000017 */
[C---:B------:R-:W-:Y:S01]  /*93d0*/  FFMA R24, R73.reuse, R5, R24 ;  /* 0x0000000549187223 */ /* 0x040fe20000000018 */
[----:B------:R-:W-:Y:S01]  /*93e0*/  F2FP.F16.F32.PACK_AB R4, R18, R17 ;  /* 0x000000111204723e */ /* 0x000fe200000000ff */
[----:B------:R-:W-:Y:S01]  /*93f0*/  STS.128 [R159+0x8400], R8 ;  /* 0x008400089f007388 */ /* 0x000fe20000000c00 */
[--C-:B------:R-:W-:Y:S01]  /*9400*/  HADD2.F32 R3, -RZ, R109.reuse.H0_H0 ;  /* 0x2000006dff037230 */ /* 0x100fe20000004100 */
[----:B------:R-:W-:Y:S01]  /*9410*/  F2FP.F16.F32.PACK_AB R5, R20, R19 ;  /* 0x000000131405723e */ /* 0x000fe200000000ff */
[C---:B------:R-:W-:Y:S01]  /*9420*/  FFMA R25, R73.reuse, R0, R25 ;  /* 0x0000000049197223 */ /* 0x040fe20000000019 */
[----:B------:R-:W-:Y:S01]  /*9430*/  HADD2.F32 R0, -RZ, R109.H1_H1 ;  /* 0x3000006dff007230 */ /* 0x000fe20000004100 */
[----:B------:R-:W-:Y:S01]  /*9440*/  F2FP.F16.F32.PACK_AB R6, R22, R21 ;  /* 0x000000151606723e */ /* 0x000fe200000000ff */
[C---:B------:R-:W-:Y:S01]  /*9450*/  FFMA R26, R73.reuse, R2, R26 ;  /* 0x00000002491a7223 */ /* 0x040fe2000000001a */
[--C-:B------:R-:W-:Y:S01]  /*9460*/  HADD2.F32 R2, -RZ, R110.reuse.H0_H0 ;  /* 0x2000006eff027230 */ /* 0x100fe20000004100 */
[----:B------:R-:W-:Y:S01]  /*9470*/  F2FP.F16.F32.PACK_AB R7, R24, R23 ;  /* 0x000000171807723e */ /* 0x000fe200000000ff */
[C---:B------:R-:W-:Y:S01]  /*9480*/  FFMA R27, R73.reuse, R3, R27 ;  /* 0x00000003491b7223 */ /* 0x040fe2000000001b */
[----:B------:R-:W-:Y:S02]  /*9490*/  HADD2.F32 R3, -RZ, R110.H1_H1 ;  /* 0x3000006eff037230 */ /* 0x000fe40000004100 */
[C---:B------:R-:W-:Y:S01]  /*94a0*/  FFMA R28, R73.reuse, R0, R28 ;  /* 0x00000000491c7223 */ /* 0x040fe2000000001c */
[C---:B------:R-:W-:Y:S01]  /*94b0*/  FFMA R29, R73.reuse, R2, R29 ;  /* 0x00000002491d7223 */ /* 0x040fe2000000001d */
[----:B------:R1:W-:Y:S01]  /*94c0*/  STS.128 [R162+0x8400], R4 ;  /* 0x00840004a2007388 */ /* 0x0003e20000000c00 */
[--C-:B------:R-:W-:Y:S02]  /*94d0*/  HADD2.F32 R0, -RZ, R116.reuse.H0_H0 ;  /* 0x20000074ff007230 */ /* 0x100fe40000004100 */
[C---:B------:R-:W-:Y:S01]  /*94e0*/  FFMA R30, R73.reuse, R3, R30 ;  /* 0x00000003491e7223 */ /* 0x040fe2000000001e */
[----:B------:R-:W-:Y:S02]  /*94f0*/  HADD2.F32 R2, -RZ, R116.H1_H1 ;  /* 0x30000074ff027230 */ /* 0x000fe40000004100 */
[C---:B------:R-:W-:Y:S01]  /*9500*/  FMUL R31, R70.reuse, R42 ;  /* 0x0000002a461f7220 */ /* 0x040fe20000400000 */
        /* <DEDUP_REMOVED lines=11> */
[----:B------:R-:W-:Y:S01]  /*95c0*/  FMUL R56, R70, R67 ;  /* 0x0000004346387220 */ /* 0x000fe20000400000 */
[--C-:B-1----:R-:W-:Y:S01]  /*95d0*/  HADD2.F32 R4, -RZ, R111.reuse.H0_H0 ;  /* 0x2000006fff047230 */ /* 0x102fe20000004100 */
[----:B------:R-:W-:Y:S01]  /*95e0*/  F2FP.F16.F32.PACK_AB R6, R30, R29 ;  /* 0x0000001d1e06723e */ /* 0x000fe200000000ff */
[----:B------:R-:W-:Y:S03]  /*95f0*/  HADD2.F32 R5, -RZ, R111.H1_H1 ;  /* 0x3000006fff057230 */ /* 0x000fe60000004100 */
[C---:B------:R-:W-:Y:S01]  /*9600*/  FFMA R31, R73.reuse, R4, R31 ;  /* 0x00000004491f7223 */ /* 0x040fe2000000001f */
[----:B------:R-:W-:Y:S01]  /*9610*/  F2FP.F16.F32.PACK_AB R4, R26, R25 ;  /* 0x000000191a04723e */ /* 0x000fe200000000ff */
[C---:B------:R-:W-:Y:S01]  /*9620*/  FFMA R32, R73.reuse, R5, R32 ;  /* 0x0000000549207223 */ /* 0x040fe20000000020 */
[C---:B------:R-:W-:Y:S01]  /*9630*/  FFMA R33, R73.reuse, R0, R33 ;  /* 0x0000000049217223 */ /* 0x040fe20000000021 */
[----:B------:R-:W-:Y:S02]  /*9640*/  HADD2.F32 R0, -RZ, R117.H1_H1 ;  /* 0x30000075ff007230 */ /* 0x000fe40000004100 */
[C---:B------:R-:W-:Y:S01]  /*9650*/  FFMA R34, R73.reuse, R2, R34 ;  /* 0x0000000249227223 */ /* 0x040fe20000000022 */
[C---:B------:R-:W-:Y:S01]  /*9660*/  FFMA R35, R73.reuse, R3, R35 ;  /* 0x0000000349237223 */ /* 0x040fe20000000023 */
        /* <DEDUP_REMOVED lines=9> */
[----:B------:R1:W-:Y:S01]  /*9700*/  STS.128 [R151+0x8400], R4 ;  /* 0x0084000497007388 */ /* 0x0003e20000000c00 */
[----:B------:R-:W-:Y:S02]  /*9710*/  HADD2.F32 R0, -RZ, R119.H1_H1 ;  /* 0x30000077ff007230 */ /* 0x000fe40000004100 */
[C---:B------:R-:W-:Y:S01]  /*9720*/  FFMA R39, R73.reuse, R3, R39 ;  /* 0x0000000349277223 */ /* 0x040fe20000000027 */
[--C-:B--2---:R-:W-:Y:S01]  /*9730*/  HADD2.F32 R2, -RZ, R124.reuse.H0_H0 ;  /* 0x2000007cff027230 */ /* 0x104fe20000004100 */
[----:B------:R-:W-:Y:S01]  /*9740*/  F2FP.F16.F32.PACK_AB R9, R36, R35 ;  /* 0x000000232409723e */ /* 0x000fe200000000ff */
[----:B------:R-:W-:Y:S02]  /*9750*/  HADD2.F32 R3, -RZ, R124.H1_H1 ;  /* 0x3000007cff037230 */ /* 0x000fe40000004100 */
[C---:B------:R-:W-:Y:S01]  /*9760*/  FFMA R40, R73.reuse, R0, R40 ;  /* 0x0000000049287223 */ /* 0x040fe20000000028 */
[--C-:B------:R-:W-:Y:S02]  /*9770*/  HADD2.F32 R0, -RZ, R125.reuse.H0_H0 ;  /* 0x2000007dff007230 */ /* 0x100fe40000004100 */
[C---:B------:R-:W-:Y:S01]  /*9780*/  FFMA R41, R73.reuse, R2, R41 ;  /* 0x0000000249297223 */ /* 0x040fe20000000029 */
[----:B------:R-:W-:Y:S02]  /*9790*/  HADD2.F32 R2, -RZ, R125.H1_H1 ;  /* 0x3000007dff027230 */ /* 0x000fe40000004100 */
[C---:B------:R-:W-:Y:S01]  /*97a0*/  FFMA R42, R73.reuse, R3, R42 ;  /* 0x00000003492a7223 */ /* 0x040fe2000000002a */
[--C-:B------:R-:W-:Y:S02]  /*97b0*/  HADD2.F32 R3, -RZ, R127.reuse.H0_H0 ;  /* 0x2000007fff037230 */ /* 0x100fe40000004100 */
[C---:B------:R-:W-:Y:S01]  /*97c0*/  FFMA R43, R73.reuse, R0, R43 ;  /* 0x00000000492b7223 */ /* 0x040fe2000000002b */
[--C-:B------:R-:W-:Y:S02]  /*97d0*/  HADD2.F32 R0, -RZ, R126.reuse.H0_H0 ;  /* 0x2000007eff007230 */ /* 0x100fe40000004100 */
[C---:B------:R-:W-:Y:S01]  /*97e0*/  FFMA R44, R73.reuse, R2, R44 ;  /* 0x00000002492c7223 */ /* 0x040fe2000000002c */
[----:B------:R-:W-:Y:S01]  /*97f0*/  HADD2.F32 R2, -RZ, R126.H1_H1 ;  /* 0x3000007eff027230 */ /* 0x000fe20000004100 */
[----:B------:R-:W-:Y:S01]  /*9800*/  F2FP.F16.F32.PACK_AB R10, R38, R37 ;  /* 0x00000025260a723e */ /* 0x000fe200000000ff */
        /* <DEDUP_REMOVED lines=9> */
[--C-:B------:R-:W-:Y:S01]  /*98a0*/  HADD2.F32 R3, -RZ, R133.reuse.H0_H0 ;  /* 0x20000085ff037230 */ /* 0x100fe20000004100 */
[----:B------:R2:W-:Y:S01]  /*98b0*/  STS.128 [R164+0x8400], R8 ;  /* 0x00840008a4007388 */ /* 0x0005e20000000c00 */
[C---:B------:R-:W-:Y:S01]  /*98c0*/  FFMA R49, R73.reuse, R2, R49 ;  /* 0x0000000249317223 */ /* 0x040fe20000000031 */
[C---:B------:R-:W-:Y:S01]  /*98d0*/  FFMA R50, R73.reuse, R0, R50 ;  /* 0x0000000049327223 */ /* 0x040fe20000000032 */
[----:B------:R-:W-:Y:S02]  /*98e0*/  HADD2.F32 R0, -RZ, R133.H1_H1 ;  /* 0x30000085ff007230 */ /* 0x000fe40000004100 */
[C---:B------:R-:W-:Y:S01]  /*98f0*/  FFMA R51, R73.reuse, R3, R51 ;  /* 0x0000000349337223 */ /* 0x040fe20000000033 */
[--C-:B------:R-:W-:Y:S01]  /*9900*/  HADD2.F32 R2, -RZ, R134.reuse.H0_H0 ;  /* 0x20000086ff027230 */ /* 0x100fe20000004100 */
[----:B------:R-:W-:Y:S01]  /*9910*/  F2FP.F16.F32.PACK_AB R13, R44, R43 ;  /* 0x0000002b2c0d723e */ /* 0x000fe200000000ff */
[----:B------:R-:W-:Y:S02]  /*9920*/  HADD2.F32 R3, -RZ, R134.H1_H1 ;  /* 0x30000086ff037230 */ /* 0x000fe40000004100 */
[C---:B------:R-:W-:Y:S01]  /*9930*/  FFMA R52, R73.reuse, R0, R52 ;  /* 0x0000000049347223 */ /* 0x040fe20000000034 */
[--C-:B-1----:R-:W-:Y:S01]  /*9940*/  HADD2.F32 R4, -RZ, R135.reuse.H0_H0 ;  /* 0x20000087ff047230 */ /* 0x102fe20000004100 */
[----:B------:R-:W-:Y:S01]  /*9950*/  F2FP.F16.F32.PACK_AB R14, R46, R45 ;  /* 0x0000002d2e0e723e */ /* 0x000fe200000000ff */
[----:B------:R-:W-:Y:S01]  /*9960*/  HADD2.F32 R5, -RZ, R135.H1_H1 ;  /* 0x30000087ff057230 */ /* 0x000fe20000004100 */
[----:B------:R-:W-:Y:S01]  /*9970*/  F2FP.F16.F32.PACK_AB R15, R48, R47 ;  /* 0x0000002f300f723e */ /* 0x000fe200000000ff */
[C---:B------:R-:W-:Y:S01]  /*9980*/  FFMA R53, R73.reuse, R2, R53 ;  /* 0x0000000249357223 */ /* 0x040fe20000000035 */
[C---:B------:R-:W-:Y:S01]  /*9990*/  FFMA R54, R73.reuse, R3, R54 ;  /* 0x0000000349367223 */ /* 0x040fe20000000036 */
[C---:B------:R-:W-:Y:S01]  /*99a0*/  FFMA R55, R73.reuse, R4, R55 ;  /* 0x0000000449377223 */ /* 0x040fe20000000037 */
[----:B------:R-:W-:Y:S01]  /*99b0*/  FFMA R56, R73, R5, R56 ;  /* 0x0000000549387223 */ /* 0x000fe20000000038 */
[----:B------:R2:W-:Y:S01]  /*99c0*/  STS.128 [R150+0x8400], R12 ;  /* 0x0084000c96007388 */ /* 0x0005e20000000c00 */
[----:B------:R-:W-:Y:S02]  /*99d0*/  F2FP.F16.F32.PACK_AB R4, R50, R49 ;  /* 0x000000313204723e */ /* 0x000fe400000000ff */
[----:B------:R-:W-:Y:S02]  /*99e0*/  F2FP.F16.F32.PACK_AB R5, R52, R51 ;  /* 0x000000333405723e */ /* 0x000fe400000000ff */
[----:B------:R-:W-:Y:S02]  /*99f0*/  F2FP.F16.F32.PACK_AB R6, R54, R53 ;  /* 0x000000353606723e */ /* 0x000fe400000000ff */
[----:B------:R-:W-:Y:S02]  /*9a00*/  F2FP.F16.F32.PACK_AB R7, R56, R55 ;  /* 0x000000373807723e */ /* 0x000fe400000000ff */
[----:B------:R-:W-:Y:S02]  /*9a10*/  MOV R0, UR45 ;  /* 0x0000002d00007c02 */ /* 0x000fe40008000f00 */
[----:B------:R-:W-:Y:S01]  /*9a20*/  LEA R3, R75, UR44, 0x3 ;  /* 0x0000002c4b037c11 */ /* 0x000fe2000f8e18ff */
[----:B------:R2:W-:Y:S01]  /*9a30*/  STS.128 [R163+0x8400], R4 ;  /* 0x00840004a3007388 */ /* 0x0005e20000000c00 */
[----:B------:R-:W-:Y:S02]  /*9a40*/  @P6 LEA R0, R0, UR44, 0x3 ;  /* 0x0000002c00006c11 */ /* 0x000fe4000f8e18ff */
[----:B------:R-:W-:Y:S02]  /*9a50*/  @P6 SHF.L.U32 R2, R154, 0x1f, RZ ;  /* 0x0000001f9a026819 */ /* 0x000fe400000006ff */
[----:B------:R-:W-:Y:S01]  /*9a60*/  @P6 IADD3 R0, PT, PT, R0, 0x60, RZ ;  /* 0x0000006000006810 */ /* 0x000fe20007ffe0ff */
[----:B------:R-:W-:Y:S01]  /*9a70*/  @!PT LDS RZ, [RZ] ;  /* 0x00000000fffff984 */ /* 0x000fe20000000800 */
[----:B------:R-:W-:Y:S01]  /*9a80*/  @!PT LDS RZ, [RZ] ;  /* 0x00000000fffff984 */ /* 0x000fe20000000800 */
[----:B------:R-:W-:Y:S01]  /*9a90*/  @!PT LDS RZ, [RZ] ;  /* 0x00000000fffff984 */ /* 0x000fe20000000800 */
[----:B------:R-:W-:Y:S01]  /*9aa0*/  @!PT LDS RZ, [RZ] ;  /* 0x00000000fffff984 */ /* 0x000fe20000000800 */
[----:B------:R1:W-:Y:S06]  /*9ab0*/  MEMBAR.ALL.CTA ;  /* 0x0000000000007992 */ /* 0x0003ec0000008000 */
[----:B-1----:R-:W1:Y:S01]  /*9ac0*/  FENCE.VIEW.ASYNC.S ;  /* 0x00000000000073c6 */ /* 0x002e620000000000 */
[----:B------:R-:W-:Y:S01]  /*9ad0*/  @P6 PRMT R0, R165, 0x654, R0 ;  /* 0x00000654a5006816 */ /* 0x000fe20000000000 */
[----:B-1----:R-:W-:Y:S06]  /*9ae0*/  BAR.SYNC.DEFER_BLOCKING 0x1, 0x80 ;  /* 0x0042000000007b1d */ /* 0x002fec0000010000 */
        /* <DEDUP_REMOVED lines=11> */
.L_x_121:
[----:B------:R-:W-:Y:S05]  /*9ba0*/  BSYNC.RECONVERGENT B0 ;  /* 0x0000000000007941 */ /* 0x000fea0003800200 */
.L_x_120:
[----:B------:R-:W-:Y:S01]  /*9bb0*/  BAR.SYNC.DEFER_BLOCKING 0x1, 0x80 ;  /* 0x0042000000007b1d */ /* 0x000fe20000010000 */
[----:B------:R-:W-:Y:S04]  /*9bc0*/  UIADD3 UR4, UPT, UPT, UR45, 0x1, URZ ;  /* 0x000000012d047890 */ /* 0x000fe8000fffe0ff */
[----:B------:R-:W-:Y:S04]  /*9bd0*/  UISETP.NE.AND UP0, UPT, UR4, 0x4, UPT ;  /* 0x000000040400788c */ /* 0x000fe8000bf05270 */
[----:B------:R-:W-:Y:S01]  /*9be0*/  USEL UR46, UR4, URZ, UP0 ;  /* 0x000000ff042e7287 */ /* 0x000fe20008000000 */
[----:B------:R1:W-:Y:S01]  /*9bf0*/  @P6 SYNCS.ARRIVE.TRANS64.RED.A1T0 RZ, [R0+URZ], RZ ;  /* 0x000000ff00ff69a7 */ /* 0x0003e200081004ff */
[----:B------:R-:W-:Y:S01]  /*9c00*/  BSSY B1, `(.L_x_122) ;  /* 0x000001f000017945 */ /* 0x000fe20003800000 */
[----:B------:R-:W3:Y:S02]  /*9c10*/  @P6 SYNCS.PHASECHK.TRANS64.TRYWAIT P0, [R3+URZ+0x40], R2 ;  /* 0x00004002030065a7 */ /* 0x000ee400080011ff */
[----:B---3--:R-:W-:Y:S01]  /*9c20*/  @P6 SEL R82, RZ, 0x1, !P0 ;  /* 0x00000001ff526807 */ /* 0x008fe20004000000 */
[----:B-1----:R-:W-:Y:S06]  /*9c30*/  @!P6 BRA `(.L_x_123) ;  /* 0x00000000006ce947 */ /* 0x002fec0003800000 */
[----:B------:R-:W-:Y:S01]  /*9c40*/  ISETP.NE.AND P1, PT, R83, RZ, PT ;  /* 0x000000ff5300720c */ /* 0x000fe20003f25270 */
[----:B------:R-:W-:Y:S01]  /*9c50*/  BSSY B0, `(.L_x_124) ;  /* 0x000000b000007945 */ /* 0x000fe20003800000 */
[----:B------:R-:W-:Y:S11]  /*9c60*/  ISETP.NE.AND P0, PT, R82, RZ, PT ;  /* 0x000000ff5200720c */ /* 0x000ff60003f05270 */
[----:B------:R-:W-:Y:S05]  /*9c70*/  @P1 IMAD R75, R75, 0x4000, R160 ;  /* 0x000040004b4b1824 */ /* 0x000fea00078e02a0 */
[----:B--2---:R-:W-:Y:S04]  /*9c80*/  @P1 IADD3 R4, PT, PT, R75, UR44, RZ ;  /* 0x0000002c4b041c10 */ /* 0x004fe8000fffe0ff */
[----:B------:R-:W-:Y:S01]  /*9c90*/  @P1 IADD3 R2, PT, PT, R81, R4, RZ ;  /* 0x0000000451021210 */ /* 0x000fe20007ffe0ff */
[--C-:B------:R-:W-:Y:S02]  /*9ca0*/  @P1 IMAD.IADD R80, R80, 0x1, R4.reuse ;  /* 0x0000000150501824 */ /* 0x100fe400078e0204 */
[----:B------:R-:W-:Y:S01]  /*9cb0*/  @P1 IMAD.IADD R4, R96, 0x1, R4 ;  /* 0x0000000160041824 */ /* 0x000fe200078e0204 */
[----:B------:R-:W-:Y:S06]  /*9cc0*/  @P0 BRA `(.L_x_125) ;  /* 0x00000000000c0947 */ /* 0x000fec0003800000 */
[----:B------:R-:W-:Y:S04]  /*9cd0*/  SHF.L.U32 R0, R154, 0x1f, RZ ;  /* 0x0000001f9a007819 */ /* 0x000fe800000006ff */
[----:B------:R-:W1:Y:S02]  /*9ce0*/  SYNCS.PHASECHK.TRANS64.TRYWAIT P0, [R3+URZ+0x40], R0 ;  /* 0x00004000030075a7 */ /* 0x000e6400080011ff */
[----:B-1----:R-:W-:Y:S05]  /*9cf0*/  @!P0 BRA `(.L_x_126) ;  /* 0x0000002000388947 */ /* 0x002fea0003800000 */
.L_x_125:
[----:B------:R-:W-:Y:S05]  /*9d00*/  BSYNC B0 ;  /* 0x0000000000007941 */ /* 0x000fea0003800000 */
.L_x_124:
[----:B------:R-:W-:Y:S11]  /*9d10*/  ISETP.NE.AND P0, PT, R83, RZ, PT ;  /* 0x000000ff5300720c */ /* 0x000ff60003f05270 */
[----:B------:R-:W-:Y:S02]  /*9d20*/  @!UPT UIADD3 URZ, UPT, UPT, URZ, URZ, URZ ;  /* 0x000000fffffff290 */ /* 0x000fe4000fffe0ff */
[----:B------:R3:W4:Y:S01]  /*9d30*/  @P0 LDS.128 R76, [R75+UR44+0x400] ;  /* 0x0004002c4b4c0984 */ /* 0x0007220008000c00 */
[----:B------:R-:W-:Y:S01]  /*9d40*/  @P0 IMAD.IADD R81, R81, 0x1, R80 ;  /* 0x0000000151510824 */ /* 0x000fe200078e0250 */
[C---:B-1----:R-:W-:Y:S01]  /*9d50*/  @P0 IADD3 R3, PT, PT, R96.reuse, R80, RZ ;  /* 0x0000005060030210 */ /* 0x042fe20007ffe0ff */
[C---:B------:R-:W-:Y:S01]  /*9d60*/  @P0 IMAD.IADD R0, R96.reuse, 0x1, R2 ;  /* 0x0000000160000824 */ /* 0x040fe200078e0202 */
[----:B------:R3:W1:Y:S02]  /*9d70*/  @P0 LDS.128 R84, [R4+0x400] ;  /* 0x0004000004540984 */ /* 0x0006640000000c00 */
[----:B------:R-:W-:Y:S02]  /*9d80*/  @P0 IADD3 R96, PT, PT, R96, R81, RZ ;  /* 0x0000005160600210 */ /* 0x000fe40007ffe0ff */
[----:B------:R3:W2:Y:S04]  /*9d90*/  @P0 LDS.128 R92, [R2+0x400] ;  /* 0x00040000025c0984 */ /* 0x0006a80000000c00 */
[----:B------:R3:W1:Y:S04]  /*9da0*/  @P0 LDS.128 R100, [R0+0x400] ;  /* 0x0004000000640984 */ /* 0x0006680000000c00 */
[----:B------:R3:W1:Y:S04]  /*9db0*/  @P0 LDS.128 R108, [R80+0x400] ;  /* 0x00040000506c0984 */ /* 0x0006680000000c00 */
[----:B------:R3:W1:Y:S04]  /*9dc0*/  @P0 LDS.128 R116, [R3+0x400] ;  /* 0x0004000003740984 */ /* 0x0006680000000c00 */
[----:B------:R3:W1:Y:S04]  /*9dd0*/  @P0 LDS.128 R124, [R81+0x400] ;  /* 0x00040000517c0984 */ /* 0x0006680000000c00 */
[----:B------:R3:W1:Y:S02]  /*9de0*/  @P0 LDS.128 R132, [R96+0x400] ;  /* 0x0004000060840984 */ /* 0x0006640000000c00 */
.L_x_123:
[----:B------:R-:W-:Y:S05]  /*9df0*/  BSYNC B1 ;  /* 0x0000000000017941 */ /* 0x000fea0003800000 */
.L_x_122:
[----:B---3--:R-:W-:Y:S05]  /*9e00*/  VIADD R0, R71, 0xc0 ;  /* 0x000000c047007836 */ /* 0x008fea0000000000 */
[----:B------:R-:W-:Y:S04]  /*9e10*/  SHF.R.U32.HI R0, RZ, 0x15, R0 ;  /* 0x00000015ff007819 */ /* 0x000fe80000011600 */
[----:B------:R-:W-:Y:S11]  /*9e20*/  LOP3.LUT P0, RZ, R0, 0x3, R143, 0x48, !PT ;  /* 0x0000000300ff7812 */ /* 0x000ff6000780488f */
[----:B------:R-:W-:Y:S02]  /*9e30*/  @!UPT UIADD3 URZ, UPT, UPT, URZ, URZ, URZ ;  /* 0x000000fffffff290 */ /* 0x000fe4000fffe0ff */
[----:B------:R-:W-:Y:S05]  /*9e40*/  @!P0 BRA `(.L_x_127) ;  /* 0x0000000000408947 */ /* 0x000fea0003800000 */
[----:B------:R-:W3:Y:S01]  /*9e50*/  LDCU.64 UR8, c[0x4][0x70] ;  /* 0x01000e00ff0877ac */ /* 0x000ee20008000a00 */
[----:B------:R-:W-:Y:S01]  /*9e60*/  MOV R3, 0x0 ;  /* 0x0000000000037802 */ /* 0x000fe20000000f00 */
[----:B--2---:R-:W-:Y:S02]  /*9e70*/  HFMA2 R12, -RZ, RZ, 0, 5.9604644775390625e-08 ;  /* 0x00000001ff0c7431 */ /* 0x004fe400000001ff */
[----:B------:R-:W-:Y:S02]  /*9e80*/  IMAD.MOV.U32 R8, RZ, RZ, 0x192 ;  /* 0x00000192ff087424 */ /* 0x000fe400078e00ff */
[----:B------:R-:W-:Y:S01]  /*9e90*/  IMAD.MOV.U32 R13, RZ, RZ, RZ ;  /* 0x000000ffff0d7224 */ /* 0x000fe200078e00ff */
[----:B------:R-:W2:Y:S01]  /*9ea0*/  LDCU.64 UR6, c[0x4][0x78] ;  /* 0x01000f00ff0677ac */ /* 0x000ea20008000a00 */
[----:B------:R-:W1:Y:S01]  /*9eb0*/  LDC.64 R2, c[0x4][R3] ;  /* 0x0100000003027b82 */ /* 0x000e620000000a00 */
[----:B------:R-:W5:Y:S01]  /*9ec0*/  LDCU.64 UR4, c[0x4][0x10] ;  /* 0x01000200ff0477ac */ /* 0x000f620008000a00 */
[----:B---3--:R-:W-:Y:S01]  /*9ed0*/  MOV R5, UR9 ;  /* 0x0000000900057c02 */ /* 0x008fe20008000f00 */
[----:B------:R-:W-:Y:S01]  /*9ee0*/  IMAD.U32 R4, RZ, RZ, UR8 ;  /* 0x00000008ff047e24 */ /* 0x000fe2000f8e00ff */
[----:B--2---:R-:W-:Y:S01]  /*9ef0*/  MOV R7, UR7 ;  /* 0x0000000700077c02 */ /* 0x004fe20008000f00 */
[----:B------:R-:W-:Y:S01]  /*9f00*/  IMAD.U32 R6, RZ, RZ, UR6 ;  /* 0x00000006ff067e24 */ /* 0x000fe2000f8e00ff */
[----:B-----5:R-:W-:Y:S01]  /*9f10*/  MOV R11, UR5 ;  /* 0x00000005000b7c02 */ /* 0x020fe20008000f00 */
[----:B------:R-:W-:Y:S02]  /*9f20*/  IMAD.U32 R10, RZ, RZ, UR4 ;  /* 0x00000004ff0a7e24 */ /* 0x000fe4000f8e00ff */
[----:B------:R-:W-:Y:S07]  /*9f30*/  LEPC R20, `(.L_x_127) ;  /* 0x000000001014794e */ /* 0x000fee0000000000 */
[----:B-1--4-:R-:W-:Y:S05]  /*9f40*/  CALL.ABS.NOINC R2 ;  /* 0x0000000002007343 */ /* 0x012fea0003c00000 */
.L_x_127:
[----:B------:R-:W-:Y:S01]  /*9f50*/  ISETP.NE.AND P0, PT, R157, RZ, PT ;  /* 0x000000ff9d00720c */ /* 0x000fe20003f05270 */
[----:B------:R-:W-:Y:S05]  /*9f60*/  WARPSYNC.ALL ;  /* 0x0000000000007948 */ /* 0x000fea0003800000 */
[----:B------:R-:W-:Y:S01]  /*9f70*/  R2UR UR4, R71 ;  /* 0x00000000470472ca */ /* 0x000fe200000e0000 */
[----:B------:R-:W3:Y:S01]  /*9f80*/  S2UR UR6, SR_CgaCtaId ;  /* 0x00000000000679c3 */ /* 0x000ee20000008800 */
[----:B------:R-:W-:Y:S01]  /*9f90*/  R2UR UR5, R74 ;  /* 0x000000004a0572ca */ /* 0x000fe200000e0000 */
[--C-:B----4-:R-:W-:Y:S01]  /*9fa0*/  HADD2.F32 R71, -RZ, R76.reuse.H0_H0 ;  /* 0x2000004cff477230 */ /* 0x110fe20000004100 */
[----:B------:R-:W-:Y:S01]  /*9fb0*/  BSSY.RECONVERGENT B0, `(.L_x_128) ;  /* 0x00000ff000007945 */ /* 0x000fe20003800200 */
[----:B------:R-:W-:Y:S02]  /*9fc0*/  HADD2.F32 R72, -RZ, R76.H1_H1 ;  /* 0x3000004cff487230 */ /* 0x000fe40000004100 */
[--C-:B------:R-:W-:Y:S02]  /*9fd0*/  HADD2.F32 R74, -RZ, R77.reuse.H0_H0 ;  /* 0x2000004dff4a7230 */ /* 0x100fe40000004100 */
[----:B------:R-:W-:Y:S02]  /*9fe0*/  HADD2.F32 R75, -RZ, R77.H1_H1 ;  /* 0x3000004dff4b7230 */ /* 0x000fe40000004100 */
[--C-:B------:R-:W-:Y:S02]  /*9ff0*/  HADD2.F32 R76, -RZ, R78.reuse.H0_H0 ;  /* 0x2000004eff4c7230 */ /* 0x100fe40000004100 */
[----:B--2---:R-:W2:Y:S01]  /*a000*/  LDTM.x64 R4, tmem[UR4+0xc0] ;  /* 0x0000c004000479ee */ /* 0x004ea20008340000 */
[----:B------:R-:W-:Y:S01]  /*a010*/  NOP ;  /* 0x0000000000007918 */ /* 0x000fe20000000000 */
[----:B------:R-:W-:Y:S01]  /*a020*/  UIADD3 UR4, UPT, UPT, UR5, 0xc0, URZ ;  /* 0x000000c005047890 */ /* 0x000fe2000fffe0ff */
[----:B------:R-:W-:Y:S02]  /*a030*/  HADD2.F32 R77, -RZ, R78.H1_H1 ;  /* 0x3000004eff4d7230 */ /* 0x000fe40000004100 */
[--C-:B------:R-:W-:Y:S02]  /*a040*/  HADD2.F32 R78, -RZ, R79.reuse.H0_H0 ;  /* 0x2000004fff4e7230 */ /* 0x100fe40000004100 */
[----:B------:R-:W-:Y:S02]  /*a050*/  HADD2.F32 R79, -RZ, R79.H1_H1 ;  /* 0x3000004fff4f7230 */ /* 0x000fe40000004100 */
[--C-:B-1----:R-:W-:Y:S02]  /*a060*/  HADD2.F32 R80, -RZ, R84.reuse.H0_H0 ;  /* 0x20000054ff507230 */ /* 0x102fe40000004100 */
[----:B------:R-:W-:Y:S02]  /*a070*/  HADD2.F32 R81, -RZ, R84.H1_H1 ;  /* 0x30000054ff517230 */ /* 0x000fe40000004100 */
[--C-:B------:R-:W-:Y:S02]  /*a080*/  HADD2.F32 R82, -RZ, R85.reuse.H0_H0 ;  /* 0x20000055ff527230 */ /* 0x100fe40000004100 */
[----:B------:R-:W-:Y:S02]  /*a090*/  HADD2.F32 R83, -RZ, R85.H1_H1 ;  /* 0x30000055ff537230 */ /* 0x000fe40000004100 */
[--C-:B------:R-:W-:Y:S02]  /*a0a0*/  HADD2.F32 R84, -RZ, R86.reuse.H0_H0 ;  /* 0x20000056ff547230 */ /* 0x100fe40000004100 */
[----:B------:R-:W-:Y:S02]  /*a0b0*/  HADD2.F32 R85, -RZ, R86.H1_H1 ;  /* 0x30000056ff557230 */ /* 0x000fe40000004100 */
[--C-:B------:R-:W-:Y:S02]  /*a0c0*/  HADD2.F32 R86, -RZ, R87.reuse.H0_H0 ;  /* 0x20000057ff567230 */ /* 0x100fe40000004100 */
[----:B------:R-:W-:Y:S01]  /*a0d0*/  HADD2.F32 R87, -RZ, R87.H1_H1 ;  /* 0x30000057ff577230 */ /* 0x000fe20000004100 */
[----:B---3--:R-:W-:Y:S01]  /*a0e0*/  UPRMT UR4, UR6, 0x654, UR4 ;  /* 0x0000065406047896 */ /* 0x008fe20008000004 */
[C---:B--2---:R-:W-:Y:S01]  /*a0f0*/  FMUL R4, R70.reuse, R4 ;  /* 0x0000000446047220 */ /* 0x044fe20000400000 */
[C---:B------:R-:W-:Y:S01]  /*a100*/  FMUL R5, R70.reuse, R5 ;  /* 0x0000000546057220 */ /* 0x040fe20000400000 */
[C---:B------:R-:W-:Y:S01]  /*a110*/  FMUL R6, R70.reuse, R6 ;  /* 0x0000000646067220 */ /* 0x040fe20000400000 */
[C---:B------:R-:W-:Y:S01]  /*a120*/  FMUL R7, R70.reuse, R7 ;  /* 0x0000000746077220 */ /* 0x040fe20000400000 */
[C---:B------:R-:W-:Y:S01]  /*a130*/  FFMA R4, R73.reuse, R71, R4 ;  /* 0x0000004749047223 */ /* 0x040fe20000000004 */
[C---:B------:R-:W-:Y:S01]  /*a140*/  FFMA R5, R73.reuse, R72, R5 ;  /* 0x0000004849057223 */ /* 0x040fe20000000005 */
[C---:B------:R-:W-:Y:S01]  /*a150*/  FFMA R6, R73.reuse, R74, R6 ;  /* 0x0000004a49067223 */ /* 0x040fe20000000006 */
[----:B------:R-:W-:Y:S01]  /*a160*/  FFMA R7, R73, R75, R7 ;  /* 0x0000004b49077223 */ /* 0x000fe20000000007 */
[----:B------:R-:W-:Y:S01]  /*a170*/  SYNCS.ARRIVE.TRANS64.RED.A1T0 RZ, [UR4], RZ ;  /* 0x000000ffffff79a7 */ /* 0x000fe20008100404 */
[C---:B------:R-:W-:Y:S01]  /*a180*/  FMUL R8, R70.reuse, R8 ;  /* 0x0000000846087220 */ /* 0x040fe20000400000 */
[----:B------:R-:W-:Y:S01]  /*a190*/  F2FP.F16.F32.PACK_AB R4, R5, R4 ;  /* 0x000000040504723e */ /* 0x000fe200000000ff */
[C---:B------:R-:W-:Y:S01]  /*a1a0*/  FMUL R9, R70.reuse, R9 ;  /* 0x0000000946097220 */ /* 0x040fe20000400000 */
[----:B------:R-:W-:Y:S01]  /*a1b0*/  F2FP.F16.F32.PACK_AB R5, R7, R6 ;  /* 0x000000060705723e */ /* 0x000fe200000000ff */
[C---:B------:R-:W-:Y:S01]  /*a1c0*/  FFMA R8, R73.reuse, R76, R8 ;  /* 0x0000004c49087223 */ /* 0x040fe20000000008 */
[C---:B------:R-:W-:Y:S01]  /*a1d0*/  FMUL R10, R70.reuse, R10 ;  /* 0x0000000a460a7220 */ /* 0x040fe20000400000 */
[C---:B------:R-:W-:Y:S01]  /*a1e0*/  FFMA R9, R73.reuse, R77, R9 ;  /* 0x0000004d49097223 */ /* 0x040fe20000000009 */
[C---:B------:R-:W-:Y:S01]  /*a1f0*/  FMUL R11, R70.reuse, R11 ;  /* 0x0000000b460b7220 */ /* 0x040fe20000400000 */
[C---:B------:R-:W-:Y:S01]  /*a200*/  FMUL R0, R70.reuse, R12 ;  /* 0x0000000c46007220 */ /* 0x040fe20000400000 */
[----:B------:R-:W-:Y:S01]  /*a210*/  FFMA R10, R73, R78, R10 ;  /* 0x0000004e490a7223 */ /* 0x000fe2000000000a */
[C---:B------:R-:W-:Y:S01]  /*a220*/  FMUL R2, R70.reuse, R13 ;  /* 0x0000000d46027220 */ /* 0x040fe20000400000 */
[----:B------:R-:W-:Y:S01]  /*a230*/  F2FP.F16.F32.PACK_AB R6, R9, R8 ;  /* 0x000000080906723e */ /* 0x000fe200000000ff */
[C---:B------:R-:W-:Y:S01]  /*a240*/  FFMA R11, R73.reuse, R79, R11 ;  /* 0x0000004f490b7223 */ /* 0x040fe2000000000b */
[C---:B------:R-:W-:Y:S01]  /*a250*/  FFMA R0, R73.reuse, R80, R0 ;  /* 0x0000005049007223 */ /* 0x040fe20000000000 */
[----:B------:R-:W-:Y:S01]  /*a260*/  FFMA R2, R73, R81, R2 ;  /* 0x0000005149027223 */ /* 0x000fe20000000002 */
[C---:B------:R-:W-:Y:S01]  /*a270*/  FMUL R3, R70.reuse, R14 ;  /* 0x0000000e46037220 */ /* 0x040fe20000400000 */
[C---:B------:R-:W-:Y:S01]  /*a280*/  FMUL R15, R70.reuse, R15 ;  /* 0x0000000f460f7220 */ /* 0x040fe20000400000 */
[----:B------:R-:W-:Y:S01]  /*a290*/  F2FP.F16.F32.PACK_AB R7, R11, R10 ;  /* 0x0000000a0b07723e */ /* 0x000fe200000000ff */
[----:B------:R-:W-:Y:S01]  /*a2a0*/  FMUL R12, R70, R16 ;  /* 0x00000010460c7220 */ /* 0x000fe20000400000 */
[----:B------:R-:W-:Y:S01]  /*a2b0*/  F2FP.F16.F32.PACK_AB R8, R2, R0 ;  /* 0x000000000208723e */ /* 0x000fe200000000ff */
[C---:B------:R-:W-:Y:S01]  /*a2c0*/  FFMA R3, R73.reuse, R82, R3 ;  /* 0x0000005249037223 */ /* 0x040fe20000000003 */
[C---:B------:R-:W-:Y:S01]  /*a2d0*/  FFMA R15, R73.reuse, R83, R15 ;  /* 0x00000053490f7223 */ /* 0x040fe2000000000f */
[----:B------:R1:W-:Y:S01]  /*a2e0*/  STS.128 [R160+UR44+0xc400], R4 ;  /* 0x00c40004a0007988 */ /* 0x0003e20008000c2c */
[----:B------:R-:W-:Y:S01]  /*a2f0*/  FFMA R12, R73, R84, R12 ;  /* 0x00000054490c7223 */ /* 0x000fe2000000000c */
[C---:B------:R-:W-:Y:S01]  /*a300*/  FMUL R13, R70.reuse, R17 ;  /* 0x00000011460d7220 */ /* 0x040fe20000400000 */
[C---:B------:R-:W-:Y:S01]  /*a310*/  FMUL R14, R70.reuse, R18 ;  /* 0x00000012460e7220 */ /* 0x040fe20000400000 */
[----:B------:R-:W-:Y:S01]  /*a320*/  F2FP.F16.F32.PACK_AB R9, R15, R3 ;  /* 0x000000030f09723e */ /* 0x000fe200000000ff */
[--C-:B------:R-:W-:Y:S02]  /*a330*/  HADD2.F32 R88, -RZ, R92.reuse.H0_H0 ;  /* 0x2000005cff587230 */ /* 0x100fe40000004100 */
[C---:B------:R-:W-:Y:S01]  /*a340*/  FFMA R13, R73.reuse, R85, R13 ;  /* 0x00000055490d7223 */ /* 0x040fe2000000000d */
[----:B------:R-:W-:Y:S01]  /*a350*/  FFMA R14, R73, R86, R14 ;  /* 0x00000056490e7223 */ /* 0x000fe2000000000e */
[C---:B------:R-:W-:Y:S01]  /*a360*/  FMUL R19, R70.reuse, R19 ;  /* 0x0000001346137220 */ /* 0x040fe20000400000 */
[----:B------:R-:W-:Y:S02]  /*a370*/  HADD2.F32 R89, -RZ, R92.H1_H1 ;  /* 0x3000005cff597230 */ /* 0x000fe40000004100 */
[C---:B------:R-:W-:Y:S01]  /*a380*/  FMUL R16, R70.reuse, R20 ;  /* 0x0000001446107220 */ /* 0x040fe20000400000 */
[----:B------:R-:W-:Y:S01]  /*a390*/  F2FP.F16.F32.PACK_AB R10, R13, R12 ;  /* 0x0000000c0d0a723e */ /* 0x000fe200000000ff */
[C---:B------:R-:W-:Y:S01]  /*a3a0*/  FFMA R19, R73.reuse, R87, R19 ;  /* 0x0000005749137223 */ /* 0x040fe20000000013 */
[--C-:B------:R-:W-:Y:S02]  /*a3b0*/  HADD2.F32 R90, -RZ, R93.reuse.H0_H0 ;  /* 0x2000005dff5a7230 */ /* 0x100fe40000004100 */
[----:B------:R-:W-:Y:S01]  /*a3c0*/  FFMA R16, R73, R88, R16 ;  /* 0x0000005849107223 */ /* 0x000fe20000000010 */
[C---:B------:R-:W-:Y:S01]  /*a3d0*/  FMUL R17, R70.reuse, R21 ;  /* 0x0000001546117220 */ /* 0x040fe20000400000 */
[----:B------:R-:W-:Y:S01]  /*a3e0*/  HADD2.F32 R91, -RZ, R93.H1_H1 ;  /* 0x3000005dff5b7230 */ /* 0x000fe20000004100 */
[----:B------:R-:W-:Y:S01]  /*a3f0*/  F2FP.F16.F32.PACK_AB R11, R19, R14 ;  /* 0x0000000e130b723e */ /* 0x000fe200000000ff */
[C---:B------:R-:W-:Y:S01]  /*a400*/  FMUL R18, R70.reuse, R22 ;  /* 0x0000001646127220 */ /* 0x040fe20000400000 */
[C---:B------:R-:W-:Y:S01]  /*a410*/  FFMA R17, R73.reuse, R89, R17 ;  /* 0x0000005949117223 */ /* 0x040fe20000000011 */
[--C-:B------:R-:W-:Y:S02]  /*a420*/  HADD2.F32 R92, -RZ, R94.reuse.H0_H0 ;  /* 0x2000005eff5c7230 */ /* 0x100fe40000004100 */
[C---:B------:R-:W-:Y:S01]  /*a430*/  FMUL R23, R70.reuse, R23 ;  /* 0x0000001746177220 */ /* 0x040fe20000400000 */
[----:B------:R1:W-:Y:S01]  /*a440*/  STS.128 [R161+0xc400], R8 ;  /* 0x00c40008a1007388 */ /* 0x0003e20000000c00 */
[----:B------:R-:W-:Y:S01]  /*a450*/  FFMA R18, R73, R90, R18 ;  /* 0x0000005a49127223 */ /* 0x000fe20000000012 */
[----:B------:R-:W-:Y:S01]  /*a460*/  F2FP.F16.F32.PACK_AB R16, R17, R16 ;  /* 0x000000101110723e */ /* 0x000fe200000000ff */
[----:B------:R-:W-:Y:S01]  /*a470*/  FFMA R23, R73, R91, R23 ;  /* 0x0000005b49177223 */ /* 0x000fe20000000017 */
[----:B------:R-:W-:Y:S02]  /*a480*/  HADD2.F32 R93, -RZ, R94.H1_H1 ;  /* 0x3000005eff5d7230 */ /* 0x000fe40000004100 */
[C---:B------:R-:W-:Y:S01]  /*a490*/  FMUL R20, R70.reuse, R24 ;  /* 0x0000001846147220 */ /* 0x040fe20000400000 */
[--C-:B------:R-:W-:Y:S02]  /*a4a0*/  HADD2.F32 R94, -RZ, R95.reuse.H0_H0 ;  /* 0x2000005fff5e7230 */ /* 0x100fe40000004100 */
[C---:B------:R-:W-:Y:S01]  /*a4b0*/  FMUL R21, R70.reuse, R25 ;  /* 0x0000001946157220 */ /* 0x040fe20000400000 */
[----:B------:R-:W-:Y:S01]  /*a4c0*/  F2FP.F16.F32.PACK_AB R17, R23, R18 ;  /* 0x000000121711723e */ /* 0x000fe200000000ff */
[C---:B------:R-:W-:Y:S01]  /*a4d0*/  FFMA R20, R73.reuse, R92, R20 ;  /* 0x0000005c49147223 */ /* 0x040fe20000000014 */
[----:B------:R-:W-:Y:S02]  /*a4e0*/  HADD2.F32 R95, -RZ, R95.H1_H1 ;  /* 0x3000005fff5f7230 */ /* 0x000fe40000004100 */
[----:B------:R-:W-:Y:S01]  /*a4f0*/  FFMA R21, R73, R93, R21 ;  /* 0x0000005d49157223 */ /* 0x000fe20000000015 */
[C---:B------:R-:W-:Y:S01]  /*a500*/  FMUL R22, R70.reuse, R26 ;  /* 0x0000001a46167220 */ /* 0x040fe20000400000 */
[--C-:B------:R-:W-:Y:S02]  /*a510*/  HADD2.F32 R96, -RZ, R100.reuse.H0_H0 ;  /* 0x20000064ff607230 */ /* 0x100fe40000004100 */
[C---:B------:R-:W-:Y:S01]  /*a520*/  FMUL R27, R70.reuse, R27 ;  /* 0x0000001b461b7220 */ /* 0x040fe20000400000 */
[----:B------:R-:W-:Y:S01]  /*a530*/  HADD2.F32 R97, -RZ, R100.H1_H1 ;  /* 0x30000064ff617230 */ /* 0x000fe20000004100 */
[----:B------:R-:W-:Y:S01]  /*a540*/  F2FP.F16.F32.PACK_AB R18, R21, R20 ;  /* 0x000000141512723e */ /* 0x000fe200000000ff */
[C---:B------:R-:W-:Y:S01]  /*a550*/  FFMA R22, R73.reuse, R94, R22 ;  /* 0x0000005e49167223 */ /* 0x040fe20000000016 */
        /* <DEDUP_REMOVED lines=9> */
[--C-:B------:R-:W-:Y:S01]  /*a5f0*/  HADD2.F32 R100, -RZ, R102.reuse.H0_H0 ;  /* 0x20000066ff647230 */ /* 0x100fe20000004100 */
[----:B------:R1:W-:Y:S01]  /*a600*/  STS.128 [R159+0xc400], R16 ;  /* 0x00c400109f007388 */ /* 0x0003e20000000c00 */
        /* <DEDUP_REMOVED lines=69> */
[C---:B------:R-:W-:Y:S01]  /*aa60*/  FFMA R45, R73.reuse, R117, R45 ;  /* 0x00000075492d7223 */ /* 0x040fe2000000002d */
[C---:B------:R-:W-:Y:S01]  /*aa70*/  FMUL R46, R70.reuse, R50 ;  /* 0x00000032462e7220 */ /* 0x040fe20000400000 */
[--C-:B------:R-:W-:Y:S02]  /*aa80*/  HADD2.F32 R120, -RZ, R124.reuse.H0_H0 ;  /* 0x2000007cff787230 */ /* 0x100fe40000004100 */
[C---:B------:R-:W-:Y:S01]  /*aa90*/  FMUL R51, R70.reuse, R51 ;  /* 0x0000003346337220 */ /* 0x040fe20000400000 */
[----:B------:R-:W-:Y:S02]  /*aaa0*/  HADD2.F32 R121, -RZ, R124.H1_H1 ;  /* 0x3000007cff797230 */ /* 0x000fe40000004100 */
[C---:B------:R-:W-:Y:S01]  /*aab0*/  FMUL R48, R70.reuse, R52 ;  /* 0x0000003446307220 */ /* 0x040fe20000400000 */
[--C-:B------:R-:W-:Y:S02]  /*aac0*/  HADD2.F32 R122, -RZ, R125.reuse.H0_H0 ;  /* 0x2000007dff7a7230 */ /* 0x100fe40000004100 */
[C---:B------:R-:W-:Y:S01]  /*aad0*/  FMUL R49, R70.reuse, R53 ;  /* 0x0000003546317220 */ /* 0x040fe20000400000 */
[C---:B------:R-:W-:Y:S01]  /*aae0*/  FFMA R46, R73.reuse, R118, R46 ;  /* 0x00000076492e7223 */ /* 0x040fe2000000002e */
[----:B------:R-:W-:Y:S02]  /*aaf0*/  HADD2.F32 R123, -RZ, R125.H1_H1 ;  /* 0x3000007dff7b7230 */ /* 0x000fe40000004100 */
[C---:B------:R-:W-:Y:S01]  /*ab00*/  FMUL R50, R70.reuse, R54 ;  /* 0x0000003646327220 */ /* 0x040fe20000400000 */
[C---:B------:R-:W-:Y:S01]  /*ab10*/  FFMA R51, R73.reuse, R119, R51 ;  /* 0x0000007749337223 */ /* 0x040fe20000000033 */
        /* <DEDUP_REMOVED lines=11> */
[----:B------:R-:W-:Y:S01]  /*abd0*/  FFMA R55, R73, R123, R55 ;  /* 0x0000007b49377223 */ /* 0x000fe20000000037 */
[--C-:B------:R-:W-:Y:S02]  /*abe0*/  HADD2.F32 R128, -RZ, R132.reuse.H0_H0 ;  /* 0x20000084ff807230 */ /* 0x100fe40000004100 */
[C---:B------:R-:W-:Y:S01]  /*abf0*/  FMUL R59, R70.reuse, R59 ;  /* 0x0000003b463b7220 */ /* 0x040fe20000400000 */
[----:B------:R-:W-:Y:S01]  /*ac00*/  F2FP.F16.F32.PACK_AB R42, R45, R44 ;  /* 0x0000002c2d2a723e */ /* 0x000fe200000000ff */
[----:B------:R-:W-:Y:S01]  /*ac10*/  FFMA R52, R73, R124, R52 ;  /* 0x0000007c49347223 */ /* 0x000fe20000000034 */
[----:B------:R-:W-:Y:S01]  /*ac20*/  F2FP.F16.F32.PACK_AB R43, R51, R46 ;  /* 0x0000002e332b723e */ /* 0x000fe200000000ff */
[----:B------:R-:W-:Y:S02]  /*ac30*/  HADD2.F32 R129, -RZ, R132.H1_H1 ;  /* 0x30000084ff817230 */ /* 0x000fe40000004100 */
[C---:B------:R-:W-:Y:S01]  /*ac40*/  FMUL R56, R70.reuse, R60 ;  /* 0x0000003c46387220 */ /* 0x040fe20000400000 */
[C---:B------:R-:W-:Y:S01]  /*ac50*/  FFMA R53, R73.reuse, R125, R53 ;  /* 0x0000007d49357223 */ /* 0x040fe20000000035 */
[--C-:B------:R-:W-:Y:S01]  /*ac60*/  HADD2.F32 R130, -RZ, R133.reuse.H0_H0 ;  /* 0x20000085ff827230 */ /* 0x100fe20000004100 */
[----:B------:R1:W-:Y:S01]  /*ac70*/  STS.128 [R164+0xc400], R40 ;  /* 0x00c40028a4007388 */ /* 0x0003e20000000c00 */
        /* <DEDUP_REMOVED lines=15> */
[----:B------:R-:W-:Y:S02]  /*ad70*/  HADD2.F32 R135, -RZ, R135.H1_H1 ;  /* 0x30000087ff877230 */ /* 0x000fe40000004100 */
[C---:B------:R-:W-:Y:S01]  /*ad80*/  FMUL R62, R70.reuse, R66 ;  /* 0x00000042463e7220 */ /* 0x040fe20000400000 */
[----:B------:R-:W-:Y:S01]  /*ad90*/  F2FP.F16.F32.PACK_AB R49, R55, R50 ;  /* 0x000000323731723e */ /* 0x000fe200000000ff */
[----:B------:R-:W-:Y:S01]  /*ada0*/  FFMA R63, R73, R131, R63 ;  /* 0x00000083493f7223 */ /* 0x000fe2000000003f */
[----:B------:R-:W-:Y:S01]  /*adb0*/  FMUL R67, R70, R67 ;  /* 0x0000004346437220 */ /* 0x000fe20000400000 */
[----:B------:R-:W-:Y:S01]  /*adc0*/  F2FP.F16.F32.PACK_AB R50, R53, R52 ;  /* 0x000000343532723e */ /* 0x000fe200000000ff */
[----:B------:R-:W-:Y:S01]  /*add0*/  FFMA R60, R73, R132, R60 ;  /* 0x00000084493c7223 */ /* 0x000fe2000000003c */
[----:B------:R-:W-:Y:S01]  /*ade0*/  F2FP.F16.F32.PACK_AB R51, R59, R54 ;  /* 0x000000363b33723e */ /* 0x000fe200000000ff */
[C---:B------:R-:W-:Y:S01]  /*adf0*/  FFMA R61, R73.reuse, R133, R61 ;  /* 0x00000085493d7223 */ /* 0x040fe2000000003d */
[C---:B------:R-:W-:Y:S01]  /*ae00*/  FFMA R62, R73.reuse, R134, R62 ;  /* 0x00000086493e7223 */ /* 0x040fe2000000003e */
[----:B------:R-:W-:Y:S01]  /*ae10*/  FFMA R67, R73, R135, R67 ;  /* 0x0000008749437223 */ /* 0x000fe20000000043 */
[----:B------:R-:W-:Y:S01]  /*ae20*/  F2FP.F16.F32.PACK_AB R56, R57, R56 ;  /* 0x000000383938723e */ /* 0x000fe200000000ff */
[----:B------:R1:W-:Y:S01]  /*ae30*/  STS.128 [R150+0xc400], R48 ;  /* 0x00c4003096007388 */ /* 0x0003e20000000c00 */
[----:B------:R-:W-:Y:S02]  /*ae40*/  F2FP.F16.F32.PACK_AB R57, R63, R58 ;  /* 0x0000003a3f39723e */ /* 0x000fe400000000ff */
        /* <DEDUP_REMOVED lines=12> */
[----:B------:R-:W-:Y:S02]  /*af10*/  UIADD3 UR9, UPT, UPT, UR49, 0xc0, URZ ;  /* 0x000000c031097890 */ /* 0x000fe4000fffe0ff */
[----:B------:R-:W-:Y:S01]  /*af20*/  UIADD3 UR8, UPT, UPT, UR44, 0xc400, URZ ;  /* 0x0000c4002c087890 */ /* 0x000fe2000fffe0ff */
[----:B------:R-:W-:Y:S01]  /*af30*/  UMOV UR10, UR50 ;  /* 0x00000032000a7c82 */ /* 0x000fe20008000000 */
[----:B------:R-:W-:Y:S01]  /*af40*/  UMOV UR11, UR36 ;  /* 0x00000024000b7c82 */ /* 0x000fe20008000000 */
[----:B--2---:R-:W-:Y:S04]  /*af50*/  UIADD3 UR4, UP0, UPT, UR6, 0x680, URZ ;  /* 0x0000068006047890 */ /* 0x004fe8000ff1e0ff */
[----:B------:R-:W-:Y:S09]  /*af60*/  UIADD3.X UR5, UPT, UPT, URZ, UR7, URZ, UP0, !UPT ;  /* 0x00000007ff057290 */ /* 0x000ff200087fe4ff */
[----:B------:R2:W-:Y:S01]  /*af70*/  UTMASTG.3D [UR8], [UR4] ;  /* 0x00000008040073b5 */ /* 0x0005e20008010000 */
[----:B------:R0:W-:Y:S01]  /*af80*/  UTMACMDFLUSH ;  /* 0x00000000000079b7 */ /* 0x0001e20000000000 */
[----:B--2---:R-:W-:Y:S04]  /*af90*/  DEPBAR.LE SB0, 0x1 ;  /* 0x000080400000791a */ /* 0x004fe80000000000 */
.L_x_129:
[----:B------:R-:W-:Y:S05]  /*afa0*/  BSYNC.RECONVERGENT B0 ;  /* 0x0000000000007941 */ /* 0x000fea0003800200 */
.L_x_128:
[----:B------:R-:W-:Y:S01]  /*afb0*/  BAR.SYNC.DEFER_BLOCKING 0x1, 0x80 ;  /* 0x0042000000007b1d */ /* 0x000fe20000010000 */
[----:B------:R-:W-:Y:S01]  /*afc0*/  UISETP.NE.AND UP0, UPT, UR47, -0x4, UPT ;  /* 0xfffffffc2f00788c */ /* 0x000fe2000bf05270 */
[----:B------:R-:W-:Y:S08]  /*afd0*/  IADD3 R68, PT, PT, R68, 0x1, RZ ;  /* 0x0000000144447810 */ /* 0x000ff00007ffe0ff */
[----:B------:R-:W-:Y:S05]  /*afe0*/  BRA.U !UP0, `(.L_x_130) ;  /* 0x0000000108247547 */ /* 0x000fea000b800000 */
[----:B------:R-:W-:Y:S01]  /*aff0*/  ISETP.NE.AND P0, PT, R158, RZ, PT ;  /* 0x000000ff9e00720c */ /* 0x000fe20003f05270 */
[----:B------:R-:W-:Y:S01]  /*b000*/  IMAD.U32 R0, RZ, RZ, UR46 ;  /* 0x0000002eff007e24 */ /* 0x000fe2000f8e00ff */
[----:B------:R-:W-:Y:S04]  /*b010*/  UIADD3 UR4, UPT, UPT, UR46, 0x1, URZ ;  /* 0x000000012e047890 */ /* 0x000fe8000fffe0ff */
[----:B------:R-:W-:Y:S04]  /*b020*/  UISETP.NE.AND UP0, UPT, UR4, 0x4, UPT ;  /* 0x000000040400788c */ /* 0x000fe8000bf05270 */
[----:B------:R-:W-:Y:S03]  /*b030*/  USEL UR46, UR4, URZ, UP0 ;  /* 0x000000ff042e7287 */ /* 0x000fe60008000000 */
[----:B------:R-:W-:Y:S05]  /*b040*/  @P0 LEA R0, R0, UR44, 0x3 ;  /* 0x0000002c00000c11 */ /* 0x000fea000f8e18ff */
[----:B------:R-:W-:Y:S05]  /*b050*/  @P0 VIADD R0, R0, 0x60 ;  /* 0x0000006000000836 */ /* 0x000fea0000000000 */
[----:B------:R-:W-:Y:S04]  /*b060*/  @P0 PRMT R0, R165, 0x654, R0 ;  /* 0x00000654a5000816 */ /* 0x000fe80000000000 */
[----:B------:R2:W-:Y:S03]  /*b070*/  @P0 SYNCS.ARRIVE.TRANS64.RED.A1T0 RZ, [R0+URZ], RZ ;  /* 0x000000ff00ff09a7 */ /* 0x0005e600081004ff */
.L_x_130:
[----:B------:R-:W-:Y:S01]  /*b080*/  R2UR UR5, R144 ;  /* 0x00000000900572ca */ /* 0x000fe200000e0000 */
[----:B------:R-:W-:Y:S01]  /*b090*/  UISETP.NE.AND UP0, UPT, UR61, URZ, UPT ;  /* 0x000000ff3d00728c */ /* 0x000fe2000bf05270 */
[----:B------:R-:W-:Y:S01]  /*b0a0*/  R2UR UR4, R145 ;  /* 0x00000000910472ca */ /* 0x000fe200000e0000 */
[----:B------:R-:W-:Y:S01]  /*b0b0*/  UIADD3 UR47, UPT, UPT, UR47, 0x4, URZ ;  /* 0x000000042f2f7890 */ /* 0x000fe2000fffe0ff */
[----:B------:R-:W-:Y:S01]  /*b0c0*/  ISETP.NE.AND P0, PT, R149, 0x2, PT ;  /* 0x000000029500780c */ /* 0x000fe20003f05270 */
[----:B------:R-:W-:Y:S01]  /*b0d0*/  UMOV UR36, UR60 ;  /* 0x0000003c00247c82 */ /* 0x000fe20008000000 */
[----:B------:R-:W-:Y:S02]  /*b0e0*/  ISETP.NE.AND P1, PT, R68, 0x2, PT ;  /* 0x000000024400780c */ /* 0x000fe40003f25270 */
[----:B------:R-:W-:Y:S02]  /*b0f0*/  SEL R2, RZ, 0x1, P0 ;  /* 0x00000001ff027807 */ /* 0x000fe40000000000 */
[----:B--2---:R-:W-:Y:S02]  /*b100*/  SEL R0, RZ, 0x1, P1 ;  /* 0x00000001ff007807 */ /* 0x004fe40000800000 */
[----:B------:R-:W-:Y:S01]  /*b110*/  LOP3.LUT R152, R152, R2, RZ, 0x3c, !PT ;  /* 0x0000000298987212 */ /* 0x000fe200078e3cff */
[----:B------:R-:W-:Y:S01]  /*b120*/  UIADD3 UR20, UPT, UPT, UR37, UR5, URZ ;  /* 0x0000000525147290 */ /* 0x000fe2000fffe0ff */
[----:B------:R-:W-:Y:S01]  /*b130*/  LOP3.LUT R153, R153, R0, RZ, 0x3c, !PT ;  /* 0x0000000099997212 */ /* 0x000fe200078e3cff */
[----:B------:R-:W-:Y:S01]  /*b140*/  UIADD3 UR16, UPT, UPT, UR38, UR4, URZ ;  /* 0x0000000426107290 */ /* 0x000fe2000fffe0ff */
[----:B------:R-:W-:Y:S02]  /*b150*/  SEL R149, R149, RZ, P0 ;  /* 0x000000ff95957207 */ /* 0x000fe40000000000 */
[----:B------:R-:W-:Y:S01]  /*b160*/  SEL R68, R68, RZ, P1 ;  /* 0x000000ff44447207 */ /* 0x000fe20000800000 */
[----:B------:R-:W-:Y:S08]  /*b170*/  BRA.U UP0, `(.L_x_131) ;  /* 0xffffff9d00a47547 */ /* 0x000ff0000b83ffff */
[----:B------:R-:W-:-:S13]  /*b180*/  R2UR UR4, R146 ;  /* 0x00000000920472ca */ /* 0x000fda00000e0000 */
[----:B------:R-:W-:-:S09]  /*b190*/  UISETP.NE.AND UP0, UPT, UR4, URZ, UPT ;  /* 0x000000ff0400728c */ /* 0x000fd2000bf05270 */
[----:B------:R-:W-:Y:S05]  /*b1a0*/  BRA.U !UP0, `(.L_x_132) ;  /* 0x0000000108487547 */ /* 0x000fea000b800000 */
[----:B------:R-:W2:Y:S02]  /*b1b0*/  LDCU.64 UR4, c[0x0][0x890] ;  /* 0x00011200ff0477ac */ /* 0x000ea40008000a00 */
[----:B--2---:R-:W-:-:S04]  /*b1c0*/  UISETP.NE.U32.AND UP0, UPT, UR4, URZ, UPT ;  /* 0x000000ff0400728c */ /* 0x004fc8000bf05070 */
[----:B------:R-:W-:-:S09]  /*b1d0*/  UISETP.NE.AND.EX UP0, UPT, UR5, URZ, UPT, UP0 ;  /* 0x000000ff0500728c */ /* 0x000fd2000bf05300 */
[----:B------:R-:W-:Y:S05]  /*b1e0*/  BRA.U UP0, `(.L_x_133) ;  /* 0x00000001000c7547 */ /* 0x000fea000b800000 */
[----:B------:R-:W-:-:S13]  /*b1f0*/  FSETP.NEU.AND P0, PT, R73, RZ, PT ;  /* 0x000000ff4900720b */ /* 0x000fda0003f0d000 */
[----:B------:R-:W-:Y:S05]  /*b200*/  @!P0 EXIT ;  /* 0x000000000000894d */ /* 0x000fea0003800000 */
[----:B------:R-:W-:Y:S05]  /*b210*/  BRA `(.L_x_132) ;  /* 0x00000000002c7947 */ /* 0x000fea0003800000 */
.L_x_133:
[----:B------:R-:W-:Y:S01]  /*b220*/  ISETP.NE.AND P0, PT, R148, RZ, PT ;  /* 0x000000ff9400720c */ /* 0x000fe20003f05270 */
[----:B------:R-:W-:-:S12]  /*b230*/  BSSY.RECONVERGENT B0, `(.L_x_132) ;  /* 0x0000009000007945 */ /* 0x000fd80003800200 */
[----:B------:R-:W-:Y:S05]  /*b240*/  @P0 BRA `(.L_x_134) ;  /* 0x0000000000140947 */ /* 0x000fea0003800000 */
[----:B------:R-:W2:Y:S02]  /*b250*/  LDCU.64 UR4, c[0x0][0x888] ;  /* 0x00011100ff0477ac */ /* 0x000ea40008000a00 */
[----:B--2---:R-:W-:-:S04]  /*b260*/  ISETP.NE.U32.AND P0, PT, RZ, UR4, PT ;  /* 0x00000004ff007c0c */ /* 0x004fc8000bf05070 */
[----:B------:R-:W-:-:S13]  /*b270*/  ISETP.NE.AND.EX P0, PT, RZ, UR5, PT, P0 ;  /* 0x00000005ff007c0c */ /* 0x000fda000bf05300 */
[----:B------:R-:W-:Y:S05]  /*b280*/  @!P0 EXIT ;  /* 0x000000000000894d */ /* 0x000fea0003800000 */
[----:B------:R-:W-:Y:S05]  /*b290*/  BRA `(.L_x_135) ;  /* 0x0000000000087947 */ /* 0x000fea0003800000 */
.L_x_134:
[----:B------:R-:W-:-:S13]  /*b2a0*/  FSETP.NEU.AND P0, PT, R73, RZ, PT ;  /* 0x000000ff4900720b */ /* 0x000fda0003f0d000 */
[----:B------:R-:W-:Y:S05]  /*b2b0*/  @!P0 EXIT ;  /* 0x000000000000894d */ /* 0x000fea0003800000 */
.L_x_135:
[----:B------:R-:W-:Y:S05]  /*b2c0*/  BSYNC.RECONVERGENT B0 ;  /* 0x0000000000007941 */ /* 0x000fea0003800200 */
.L_x_132:
[----:B------:R-:W2:Y:S01]  /*b2d0*/  S2UR UR5, SR_CgaCtaId ;  /* 0x00000000000579c3 */ /* 0x000ea20000008800 */
[----:B------:R-:W-:Y:S01]  /*b2e0*/  ULEA UR4, UR46, UR44, 0x3 ;  /* 0x0000002c2e047291 */ /* 0x000fe2000f8e18ff */
[----:B------:R-:W-:-:S04]  /*b2f0*/  DEPBAR.LE SB0, 0x0 ;  /* 0x000080000000791a */ /* 0x000fc80000000000 */
[----:B------:R-:W-:-:S04]  /*b300*/  UIADD3 UR4, UPT, UPT, UR4, 0x60, URZ ;  /* 0x0000006004047890 */ /* 0x000fc8000fffe0ff */
[----:B--2---:R-:W-:-:S09]  /*b310*/  UPRMT UR4, UR5, 0x654, UR4 ;  /* 0x0000065405047896 */ /* 0x004fd20008000004 */
[----:B------:R-:W-:Y:S01]  /*b320*/  SYNCS.ARRIVE.TRANS64.RED.A1T0 RZ, [UR4], RZ ;  /* 0x000000ffffff79a7 */ /* 0x000fe20008100404 */
[----:B------:R-:W-:Y:S05]  /*b330*/  EXIT ;  /* 0x000000000000794d */ /* 0x000fea0003800000 */
.L_x_24:
[----:B--2---:R2:W3:Y:S02]  /*b340*/  SYNCS.PHASECHK.TRANS64.TRYWAIT P0, [R0+URZ+0xe0], R2 ;  /* 0x0000e002000075a7 */ /* 0x0044e400080011ff */
[----:B---3--:R-:W-:Y:S05]  /*b350*/  @!P0 NANOSLEEP.SYNCS 0x989680 ;  /* 0x009896800000895d */ /* 0x008fea0003900000 */
[----:B------:R-:W3:Y:S02]  /*b360*/  @!P0 SYNCS.PHASECHK.TRANS64 P0, [R0+URZ+0xe0], R2 ;  /* 0x0000e002000085a7 */ /* 0x000ee400080010ff */
[----:B---3--:R-:W-:Y:S05]  /*b370*/  @!P0 BRA `(.L_x_24) ;  /* 0xfffffffc00f08947 */ /* 0x008fea000383ffff */
[----:B------:R-:W-:Y:S05]  /*b380*/  BRA `(.L_x_136) ;  /* 0xffffff64004c7947 */ /* 0x000fea000383ffff */
.L_x_27:
[----:B--2---:R-:W-:-:S07]  /*b390*/  MOV R0, UR33 ;  /* 0x0000002100007c02 */ /* 0x004fce0008000f00 */
.L_x_137:
[----:B--2---:R2:W3:Y:S02]  /*b3a0*/  SYNCS.PHASECHK.TRANS64.TRYWAIT P0, [R0+URZ+0x20], R3 ;  /* 0x00002003000075a7 */ /* 0x0044e400080011ff */
[----:B---3--:R-:W-:Y:S05]  /*b3b0*/  @!P0 NANOSLEEP.SYNCS 0x989680 ;  /* 0x009896800000895d */ /* 0x008fea0003900000 */
[----:B------:R-:W3:Y:S02]  /*b3c0*/  @!P0 SYNCS.PHASECHK.TRANS64 P0, [R0+URZ+0x20], R3 ;  /* 0x00002003000085a7 */ /* 0x000ee400080010ff */
[----:B---3--:R-:W-:Y:S05]  /*b3d0*/  @!P0 BRA `(.L_x_137) ;  /* 0xfffffffc00f08947 */ /* 0x008fea000383ffff */
[----:B------:R-:W-:Y:S05]  /*b3e0*/  BRA `(.L_x_26) ;  /* 0xffffff64008c7947 */ /* 0x000fea000383ffff */
.L_x_34:
[----:B-1----:R-:W-:-:S07]  /*b3f0*/  MOV R0, UR17 ;  /* 0x0000001100007c02 */ /* 0x002fce0008000f00 */
.L_x_138:
[----:B-1----:R1:W2:Y:S02]  /*b400*/  SYNCS.PHASECHK.TRANS64.TRYWAIT P0, [R0+URZ+0x20], R3 ;  /* 0x00002003000075a7 */ /* 0x0022a400080011ff */
[----:B--2---:R-:W-:Y:S05]  /*b410*/  @!P0 NANOSLEEP.SYNCS 0x989680 ;  /* 0x009896800000895d */ /* 0x004fea0003900000 */
[----:B------:R-:W2:Y:S02]  /*b420*/  @!P0 SYNCS.PHASECHK.TRANS64 P0, [R0+URZ+0x20], R3 ;  /* 0x00002003000085a7 */ /* 0x000ea400080010ff */
[----:B--2---:R-:W-:Y:S05]  /*b430*/  @!P0 BRA `(.L_x_138) ;  /* 0xfffffffc00f08947 */ /* 0x004fea000383ffff */
[----:B------:R-:W-:Y:S05]  /*b440*/  BRA `(.L_x_33) ;  /* 0xffffff68004c7947 */ /* 0x000fea000383ffff */
.L_x_39:
[----:B-1----:R1:W2:Y:S02]  /*b450*/  SYNCS.PHASECHK.TRANS64.TRYWAIT P0, [R3+URZ+0x90], R0 ;  /* 0x00009000030075a7 */ /* 0x0022a400080011ff */
[----:B--2---:R-:W-:Y:S05]  /*b460*/  @!P0 NANOSLEEP.SYNCS 0x989680 ;  /* 0x009896800000895d */ /* 0x004fea0003900000 */
[----:B------:R-:W2:Y:S02]  /*b470*/  @!P0 SYNCS.PHASECHK.TRANS64 P0, [R3+URZ+0x90], R0 ;  /* 0x00009000030085a7 */ /* 0x000ea400080010ff */
[----:B--2---:R-:W-:Y:S05]  /*b480*/  @!P0 BRA `(.L_x_39) ;  /* 0xfffffffc00f08947 */ /* 0x004fea000383ffff */
[----:B------:R-:W-:Y:S05]  /*b490*/  BRA `(.L_x_139) ;  /* 0xffffff6800ec7947 */ /* 0x000fea000383ffff */
.L_x_43:
[----:B------:R-:W-:-:S07]  /*b4a0*/  MOV R0, UR4 ;  /* 0x0000000400007c02 */ /* 0x000fce0008000f00 */
.L_x_140:
[----:B-1----:R1:W2:Y:S02]  /*b4b0*/  SYNCS.PHASECHK.TRANS64.TRYWAIT P0, [R0+URZ], R2 ;  /* 0x00000002000075a7 */ /* 0x0022a400080011ff */
[----:B--2---:R-:W-:Y:S05]  /*b4c0*/  @!P0 NANOSLEEP.SYNCS 0x989680 ;  /* 0x009896800000895d */ /* 0x004fea0003900000 */
[----:B------:R-:W2:Y:S02]  /*b4d0*/  @!P0 SYNCS.PHASECHK.TRANS64 P0, [R0+URZ], R2 ;  /* 0x00000002000085a7 */ /* 0x000ea400080010ff */
[----:B--2---:R-:W-:Y:S05]  /*b4e0*/  @!P0 BRA `(.L_x_140) ;  /* 0xfffffffc00f08947 */ /* 0x004fea000383ffff */
[----:B------:R-:W-:Y:S05]  /*b4f0*/  BRA `(.L_x_141) ;  /* 0xffffff7000987947 */ /* 0x000fea000383ffff */
.L_x_44:
[----:B------:R-:W-:-:S07]  /*b500*/  MOV R0, UR5 ;  /* 0x0000000500007c02 */ /* 0x000fce0008000f00 */
.L_x_142:
[----:B-1----:R1:W2:Y:S02]  /*b510*/  SYNCS.PHASECHK.TRANS64.TRYWAIT P0, [R0+URZ], R3 ;  /* 0x00000003000075a7 */ /* 0x0022a400080011ff */
[----:B--2---:R-:W-:Y:S05]  /*b520*/  @!P0 NANOSLEEP.SYNCS 0x989680 ;  /* 0x009896800000895d */ /* 0x004fea0003900000 */
[----:B------:R-:W2:Y:S02]  /*b530*/  @!P0 SYNCS.PHASECHK.TRANS64 P0, [R0+URZ], R3 ;  /* 0x00000003000085a7 */ /* 0x000ea400080010ff */
[----:B--2---:R-:W-:Y:S05]  /*b540*/  @!P0 BRA `(.L_x_142) ;  /* 0xfffffffc00f08947 */ /* 0x004fea000383ffff */
[----:B------:R-:W-:Y:S05]  /*b550*/  BRA `(.L_x_143) ;  /* 0xffffff7000a47947 */ /* 0x000fea000383ffff */
.L_x_45:
[----:B------:R-:W-:-:S07]  /*b560*/  MOV R0, UR5 ;  /* 0x0000000500007c02 */ /* 0x000fce0008000f00 */
.L_x_144:
[----:B-1----:R1:W2:Y:S02]  /*b570*/  SYNCS.PHASECHK.TRANS64.TRYWAIT P0, [R0+URZ], R3 ;  /* 0x00000003000075a7 */ /* 0x0022a400080011ff */
[----:B--2---:R-:W-:Y:S05]  /*b580*/  @!P0 NANOSLEEP.SYNCS 0x989680 ;  /* 0x009896800000895d */ /* 0x004fea0003900000 */
[----:B------:R-:W2:Y:S02]  /*b590*/  @!P0 SYNCS.PHASECHK.TRANS64 P0, [R0+URZ], R3 ;  /* 0x00000003000085a7 */ /* 0x000ea400080010ff */
[----:B--2---:R-:W-:Y:S05]  /*b5a0*/  @!P0 BRA `(.L_x_144) ;  /* 0xfffffffc00f08947 */ /* 0x004fea000383ffff */
[----:B------:R-:W-:Y:S05]  /*b5b0*/  BRA `(.L_x_145) ;  /* 0xffffff7000b07947 */ /* 0x000fea000383ffff */
.L_x_48:
[----:B-1----:R1:W2:Y:S02]  /*b5c0*/  SYNCS.PHASECHK.TRANS64.TRYWAIT P0, [R2+URZ+0xd0], R4 ;  /* 0x0000d004020075a7 */ /* 0x0022a400080011ff */
[----:B--2---:R-:W-:Y:S05]  /*b5d0*/  @!P0 NANOSLEEP.SYNCS 0x989680 ;  /* 0x009896800000895d */ /* 0x004fea0003900000 */
[----:B------:R-:W2:Y:S02]  /*b5e0*/  @!P0 SYNCS.PHASECHK.TRANS64 P0, [R2+URZ+0xd0], R4 ;  /* 0x0000d004020085a7 */ /* 0x000ea400080010ff */
[----:B--2---:R-:W-:Y:S05]  /*b5f0*/  @!P0 BRA `(.L_x_48) ;  /* 0xfffffffc00f08947 */ /* 0x004fea000383ffff */
[----:B------:R-:W-:Y:S05]  /*b600*/  BRA `(.L_x_146) ;  /* 0xffffff7400147947 */ /* 0x000fea000383ffff */
.L_x_49:
[----:B------:R-:W-:-:S07]  /*b610*/  MOV R2, UR4 ;  /* 0x0000000400027c02 */ /* 0x000fce0008000f00 */
.L_x_147:
[----:B-1----:R1:W2:Y:S02]  /*b620*/  SYNCS.PHASECHK.TRANS64.TRYWAIT P0, [R2+URZ+0xa0], R5 ;  /* 0x0000a005020075a7 */ /* 0x0022a400080011ff */
[----:B--2---:R-:W-:Y:S05]  /*b630*/  @!P0 NANOSLEEP.SYNCS 0x989680 ;  /* 0x009896800000895d */ /* 0x004fea0003900000 */
[----:B------:R-:W2:Y:S02]  /*b640*/  @!P0 SYNCS.PHASECHK.TRANS64 P0, [R2+URZ+0xa0], R5 ;  /* 0x0000a005020085a7 */ /* 0x000ea400080010ff */
[----:B--2---:R-:W-:Y:S05]  /*b650*/  @!P0 BRA `(.L_x_147) ;  /* 0xfffffffc00f08947 */ /* 0x004fea000383ffff */
[----:B------:R-:W-:Y:S05]  /*b660*/  BRA `(.L_x_148) ;  /* 0xffffff7400247947 */ /* 0x000fea000383ffff */
.L_x_50:
[----:B-1----:R1:W2:Y:S02]  /*b670*/  SYNCS.PHASECHK.TRANS64.TRYWAIT P1, [R2+URZ+0x90], R4 ;  /* 0x00009004020075a7 */ /* 0x0022a400080211ff */
[----:B--2---:R-:W-:Y:S05]  /*b680*/  @!P1 NANOSLEEP.SYNCS 0x989680 ;  /* 0x009896800000995d */ /* 0x004fea0003900000 */
[----:B------:R-:W2:Y:S02]  /*b690*/  @!P1 SYNCS.PHASECHK.TRANS64 P1, [R2+URZ+0x90], R4 ;  /* 0x00009004020095a7 */ /* 0x000ea400080210ff */
[----:B--2---:R-:W-:Y:S05]  /*b6a0*/  @!P1 BRA `(.L_x_50) ;  /* 0xfffffffc00f09947 */ /* 0x004fea000383ffff */
[----:B------:R-:W-:Y:S05]  /*b6b0*/  BRA `(.L_x_149) ;  /* 0xffffff7400547947 */ /* 0x000fea000383ffff */
.L_x_53:
[----:B------:R-:W-:-:S07]  /*b6c0*/  MOV R0, UR4 ;  /* 0x0000000400007c02 */ /* 0x000fce0008000f00 */
.L_x_150:
[----:B-1----:R1:W2:Y:S02]  /*b6d0*/  SYNCS.PHASECHK.TRANS64.TRYWAIT P0, [R0+URZ+0xa0], R2 ;  /* 0x0000a002000075a7 */ /* 0x0022a400080011ff */
[----:B--2---:R-:W-:Y:S05]  /*b6e0*/  @!P0 NANOSLEEP.SYNCS 0x989680 ;  /* 0x009896800000895d */ /* 0x004fea0003900000 */
[----:B------:R-:W2:Y:S02]  /*b6f0*/  @!P0 SYNCS.PHASECHK.TRANS64 P0, [R0+URZ+0xa0], R2 ;  /* 0x0000a002000085a7 */ /* 0x000ea400080010ff */
[----:B--2---:R-:W-:Y:S05]  /*b700*/  @!P0 BRA `(.L_x_150) ;  /* 0xfffffffc00f08947 */ /* 0x004fea000383ffff */
[----:B------:R-:W-:Y:S05]  /*b710*/  BRA `(.L_x_52) ;  /* 0xffffff7400a87947 */ /* 0x000fea000383ffff */
.L_x_60:
[----:B-1----:R1:W2:Y:S02]  /*b720*/  SYNCS.PHASECHK.TRANS64.TRYWAIT P1, [R0+URZ+0x90], R2 ;  /* 0x00009002000075a7 */ /* 0x0022a400080211ff */
[----:B--2---:R-:W-:Y:S05]  /*b730*/  @!P1 NANOSLEEP.SYNCS 0x989680 ;  /* 0x009896800000995d */ /* 0x004fea0003900000 */
[----:B------:R-:W2:Y:S02]  /*b740*/  @!P1 SYNCS.PHASECHK.TRANS64 P1, [R0+URZ+0x90], R2 ;  /* 0x00009002000095a7 */ /* 0x000ea400080210ff */
[----:B--2---:R-:W-:Y:S05]  /*b750*/  @!P1 BRA `(.L_x_60) ;  /* 0xfffffffc00f09947 */ /* 0x004fea000383ffff */
[----:B------:R-:W-:Y:S05]  /*b760*/  BRA `(.L_x_151) ;  /* 0xffffff7c00107947 */ /* 0x000fea000383ffff */
.L_x_61:
[----:B------:R-:W-:-:S07]  /*b770*/  MOV R2, UR22 ;  /* 0x0000001600027c02 */ /* 0x000fce0008000f00 */
.L_x_152:
[----:B-1----:R1:W2:Y:S02]  /*b780*/  SYNCS.PHASECHK.TRANS64.TRYWAIT P0, [R2+URZ+0xc0], R0 ;  /* 0x0000c000020075a7 */ /* 0x0022a400080011ff */
[----:B--2---:R-:W-:Y:S05]  /*b790*/  @!P0 NANOSLEEP.SYNCS 0x989680 ;  /* 0x009896800000895d */ /* 0x004fea0003900000 */
[----:B------:R-:W2:Y:S02]  /*b7a0*/  @!P0 SYNCS.PHASECHK.TRANS64 P0, [R2+URZ+0xc0], R0 ;  /* 0x0000c000020085a7 */ /* 0x000ea400080010ff */
[----:B--2---:R-:W-:Y:S05]  /*b7b0*/  @!P0 BRA `(.L_x_152) ;  /* 0xfffffffc00f08947 */ /* 0x004fea000383ffff */
[----:B------:R-:W-:Y:S05]  /*b7c0*/  BRA `(.L_x_153) ;  /* 0xffffff7c00487947 */ /* 0x000fea000383ffff */
.L_x_64:
[----:B------:R-:W-:Y:S07]  /*b7d0*/  MOV R0, UR5 ;  /* 0x0000000500007c02 */ /* 0x000fee0008000f00 */
.L_x_154:
[----:B-1----:R1:W2:Y:S02]  /*b7e0*/  SYNCS.PHASECHK.TRANS64.TRYWAIT P0, [R0+URZ], R2 ;  /* 0x00000002000075a7 */ /* 0x0022a400080011ff */
[----:B--2---:R-:W-:Y:S05]  /*b7f0*/  @!P0 NANOSLEEP.SYNCS 0x989680 ;  /* 0x009896800000895d */ /* 0x004fea0003900000 */
[----:B------:R-:W2:Y:S02]  /*b800*/  @!P0 SYNCS.PHASECHK.TRANS64 P0, [R0+URZ], R2 ;  /* 0x00000002000085a7 */ /* 0x000ea400080010ff */
[----:B--2---:R-:W-:Y:S05]  /*b810*/  @!P0 BRA `(.L_x_154) ;  /* 0xfffffffc00f08947 */ /* 0x004fea000383ffff */
[----:B------:R-:W-:Y:S05]  /*b820*/  BRA `(.L_x_63) ;  /* 0xffffff7c00647947 */ /* 0x000fea000383ffff */
.L_x_67:
[----:B------:R-:W-:-:S07]  /*b830*/  MOV R0, UR4 ;  /* 0x0000000400007c02 */ /* 0x000fce0008000f00 */
.L_x_155:
[----:B--2---:R2:W4:Y:S02]  /*b840*/  SYNCS.PHASECHK.TRANS64.TRYWAIT P0, [R0+URZ], R2 ;  /* 0x00000002000075a7 */ /* 0x00452400080011ff */
[----:B----4-:R-:W-:Y:S05]  /*b850*/  @!P0 NANOSLEEP.SYNCS 0x989680 ;  /* 0x009896800000895d */ /* 0x010fea0003900000 */
[----:B------:R-:W4:Y:S02]  /*b860*/  @!P0 SYNCS.PHASECHK.TRANS64 P0, [R0+URZ], R2 ;  /* 0x00000002000085a7 */ /* 0x000f2400080010ff */
[----:B----4-:R-:W-:Y:S05]  /*b870*/  @!P0 BRA `(.L_x_155) ;  /* 0xfffffffc00f08947 */ /* 0x010fea000383ffff */
[----:B------:R-:W-:Y:S05]  /*b880*/  BRA `(.L_x_156) ;  /* 0xffffff8000187947 */ /* 0x000fea000383ffff */
.L_x_68:
[----:B------:R-:W-:-:S07]  /*b890*/  MOV R0, UR4 ;  /* 0x0000000400007c02 */ /* 0x000fce0008000f00 */
.L_x_157:
[----:B-1----:R1:W2:Y:S02]  /*b8a0*/  SYNCS.PHASECHK.TRANS64.TRYWAIT P0, [R0+URZ], R2 ;  /* 0x00000002000075a7 */ /* 0x0022a400080011ff */
[----:B--2---:R-:W-:Y:S05]  /*b8b0*/  @!P0 NANOSLEEP.SYNCS 0x989680 ;  /* 0x009896800000895d */ /* 0x004fea0003900000 */
[----:B------:R-:W2:Y:S02]  /*b8c0*/  @!P0 SYNCS.PHASECHK.TRANS64 P0, [R0+URZ], R2 ;  /* 0x00000002000085a7 */ /* 0x000ea400080010ff */
[----:B--2---:R-:W-:Y:S05]  /*b8d0*/  @!P0 BRA `(.L_x_157) ;  /* 0xfffffffc00f08947 */ /* 0x004fea000383ffff */
[----:B------:R-:W-:Y:S05]  /*b8e0*/  BRA `(.L_x_158) ;  /* 0xffffff8000247947 */ /* 0x000fea000383ffff */
.L_x_73:
[----:B--2---:R2:W3:Y:S02]  /*b8f0*/  SYNCS.PHASECHK.TRANS64.TRYWAIT P0, [R12+URZ+0x90], R0 ;  /* 0x000090000c0075a7 */ /* 0x0044e400080011ff */
[----:B---3--:R-:W-:Y:S05]  /*b900*/  @!P0 NANOSLEEP.SYNCS 0x989680 ;  /* 0x009896800000895d */ /* 0x008fea0003900000 */
[----:B------:R-:W3:Y:S02]  /*b910*/  @!P0 SYNCS.PHASECHK.TRANS64 P0, [R12+URZ+0x90], R0 ;  /* 0x000090000c0085a7 */ /* 0x000ee400080010ff */
[----:B---3--:R-:W-:Y:S05]  /*b920*/  @!P0 BRA `(.L_x_73) ;  /* 0xfffffffc00f08947 */ /* 0x008fea000383ffff */
[----:B------:R-:W-:Y:S05]  /*b930*/  BRA `(.L_x_159) ;  /* 0xffffff8400547947 */ /* 0x000fea000383ffff */
.L_x_76:
[----:B--2---:R-:W-:Y:S07]  /*b940*/  MOV R0, UR21 ;  /* 0x0000001500007c02 */ /* 0x004fee0008000f00 */
.L_x_160:
[----:B--2---:R2:W3:Y:S02]  /*b950*/  SYNCS.PHASECHK.TRANS64.TRYWAIT P2, [R0+URZ+0x88], R6 ;  /* 0x00008806000075a7 */ /* 0x0044e400080411ff */
[----:B---3--:R-:W-:Y:S05]  /*b960*/  @!P2 NANOSLEEP.SYNCS 0x989680 ;  /* 0x009896800000a95d */ /* 0x008fea0003900000 */
[----:B------:R-:W3:Y:S02]  /*b970*/  @!P2 SYNCS.PHASECHK.TRANS64 P2, [R0+URZ+0x88], R6 ;  /* 0x000088060000a5a7 */ /* 0x000ee400080410ff */
[----:B---3--:R-:W-:Y:S05]  /*b980*/  @!P2 BRA `(.L_x_160) ;  /* 0xfffffffc00f0a947 */ /* 0x008fea000383ffff */
[----:B------:R-:W-:Y:S05]  /*b990*/  BRA `(.L_x_75) ;  /* 0xffffff8800bc7947 */ /* 0x000fea000383ffff */
.L_x_79:
[----:B------:R-:W-:Y:S07]  /*b9a0*/  MOV R0, UR21 ;  /* 0x0000001500007c02 */ /* 0x000fee0008000f00 */
.L_x_161:
[----:B--2---:R2:W3:Y:S02]  /*b9b0*/  SYNCS.PHASECHK.TRANS64.TRYWAIT P0, [R0+URZ+0x60], R9 ;  /* 0x00006009000075a7 */ /* 0x0044e400080011ff */
[----:B---3--:R-:W-:Y:S05]  /*b9c0*/  @!P0 NANOSLEEP.SYNCS 0x989680 ;  /* 0x009896800000895d */ /* 0x008fea0003900000 */
[----:B------:R-:W3:Y:S02]  /*b9d0*/  @!P0 SYNCS.PHASECHK.TRANS64 P0, [R0+URZ+0x60], R9 ;  /* 0x00006009000085a7 */ /* 0x000ee400080010ff */
[----:B---3--:R-:W-:Y:S05]  /*b9e0*/  @!P0 BRA `(.L_x_161) ;  /* 0xfffffffc00f08947 */ /* 0x008fea000383ffff */
[----:B------:R-:W-:Y:S05]  /*b9f0*/  BRA `(.L_x_162) ;  /* 0xffffff8c00187947 */ /* 0x000fea000383ffff */
.L_x_80:
[----:B------:R-:W-:Y:S07]  /*ba00*/  MOV R0, UR21 ;  /* 0x0000001500007c02 */ /* 0x000fee0008000f00 */
.L_x_163:
[----:B--2---:R2:W3:Y:S02]  /*ba10*/  SYNCS.PHASECHK.TRANS64.TRYWAIT P0, [R0+URZ+0x68], R9 ;  /* 0x00006809000075a7 */ /* 0x0044e400080011ff */
[----:B---3--:R-:W-:Y:S05]  /*ba20*/  @!P0 NANOSLEEP.SYNCS 0x989680 ;  /* 0x009896800000895d */ /* 0x008fea0003900000 */
[----:B------:R-:W3:Y:S02]  /*ba30*/  @!P0 SYNCS.PHASECHK.TRANS64 P0, [R0+URZ+0x68], R9 ;  /* 0x00006809000085a7 */ /* 0x000ee400080010ff */
[----:B---3--:R-:W-:Y:S05]  /*ba40*/  @!P0 BRA `(.L_x_163) ;  /* 0xfffffffc00f08947 */ /* 0x008fea000383ffff */
[----:B------:R-:W-:Y:S05]  /*ba50*/  BRA `(.L_x_164) ;  /* 0xffffff8c00507947 */ /* 0x000fea000383ffff */
.L_x_81:
[----:B------:R-:W-:Y:S07]  /*ba60*/  MOV R0, UR21 ;  /* 0x0000001500007c02 */ /* 0x000fee0008000f00 */
.L_x_165:
[----:B--2---:R2:W3:Y:S02]  /*ba70*/  SYNCS.PHASECHK.TRANS64.TRYWAIT P0, [R0+URZ+0x70], R9 ;  /* 0x00007009000075a7 */ /* 0x0044e400080011ff */
[----:B---3--:R-:W-:Y:S05]  /*ba80*/  @!P0 NANOSLEEP.SYNCS 0x989680 ;  /* 0x009896800000895d */ /* 0x008fea0003900000 */
[----:B------:R-:W3:Y:S02]  /*ba90*/  @!P0 SYNCS.PHASECHK.TRANS64 P0, [R0+URZ+0x70], R9 ;  /* 0x00007009000085a7 */ /* 0x000ee400080010ff */
[----:B---3--:R-:W-:Y:S05]  /*baa0*/  @!P0 BRA `(.L_x_165) ;  /* 0xfffffffc00f08947 */ /* 0x008fea000383ffff */
[----:B------:R-:W-:Y:S05]  /*bab0*/  BRA `(.L_x_166) ;  /* 0xffffff8c00947947 */ /* 0x000fea000383ffff */
.L_x_82:
[----:B------:R-:W-:Y:S07]  /*bac0*/  MOV R0, UR21 ;  /* 0x0000001500007c02 */ /* 0x000fee0008000f00 */
.L_x_167:
[----:B--2---:R2:W3:Y:S02]  /*bad0*/  SYNCS.PHASECHK.TRANS64.TRYWAIT P0, [R0+URZ+0x78], R9 ;  /* 0x00007809000075a7 */ /* 0x0044e400080011ff */
[----:B---3--:R-:W-:Y:S05]  /*bae0*/  @!P0 NANOSLEEP.SYNCS 0x989680 ;  /* 0x009896800000895d */ /* 0x008fea0003900000 */
[----:B------:R-:W3:Y:S02]  /*baf0*/  @!P0 SYNCS.PHASECHK.TRANS64 P0, [R0+URZ+0x78], R9 ;  /* 0x00007809000085a7 */ /* 0x000ee400080010ff */
[----:B---3--:R-:W-:Y:S05]  /*bb00*/  @!P0 BRA `(.L_x_167) ;  /* 0xfffffffc00f08947 */ /* 0x008fea000383ffff */
[----:B------:R-:W-:Y:S05]  /*bb10*/  BRA `(.L_x_168) ;  /* 0xffffff8c00d47947 */ /* 0x000fea000383ffff */
.L_x_84:
[----:B------:R-:W-:-:S07]  /*bb20*/  MOV R0, UR21 ;  /* 0x0000001500007c02 */ /* 0x000fce0008000f00 */
.L_x_169:
[----:B---3--:R3:W4:Y:S02]  /*bb30*/  SYNCS.PHASECHK.TRANS64.TRYWAIT P0, [R0+URZ+0x60], R2 ;  /* 0x00006002000075a7 */ /* 0x00872400080011ff */
[----:B----4-:R-:W-:Y:S05]  /*bb40*/  @!P0 NANOSLEEP.SYNCS 0x989680 ;  /* 0x009896800000895d */ /* 0x010fea0003900000 */
[----:B------:R-:W4:Y:S02]  /*bb50*/  @!P0 SYNCS.PHASECHK.TRANS64 P0, [R0+URZ+0x60], R2 ;  /* 0x00006002000085a7 */ /* 0x000f2400080010ff */
[----:B----4-:R-:W-:Y:S05]  /*bb60*/  @!P0 BRA `(.L_x_169) ;  /* 0xfffffffc00f08947 */ /* 0x010fea000383ffff */
[----:B------:R-:W-:Y:S05]  /*bb70*/  BRA `(.L_x_170) ;  /* 0xffffff90004c7947 */ /* 0x000fea000383ffff */
.L_x_85:
[----:B---3--:R-:W-:-:S07]  /*bb80*/  MOV R0, UR21 ;  /* 0x0000001500007c02 */ /* 0x008fce0008000f00 */
.L_x_171:
[----:B---3--:R3:W4:Y:S02]  /*bb90*/  SYNCS.PHASECHK.TRANS64.TRYWAIT P0, [R0+URZ+0x68], R2 ;  /* 0x00006802000075a7 */ /* 0x00872400080011ff */
[----:B----4-:R-:W-:Y:S05]  /*bba0*/  @!P0 NANOSLEEP.SYNCS 0x989680 ;  /* 0x009896800000895d */ /* 0x010fea0003900000 */
[----:B------:R-:W4:Y:S02]  /*bbb0*/  @!P0 SYNCS.PHASECHK.TRANS64 P0, [R0+URZ+0x68], R2 ;  /* 0x00006802000085a7 */ /* 0x000f2400080010ff */
[----:B----4-:R-:W-:Y:S05]  /*bbc0*/  @!P0 BRA `(.L_x_171) ;  /* 0xfffffffc00f08947 */ /* 0x010fea000383ffff */
[----:B------:R-:W-:Y:S05]  /*bbd0*/  BRA `(.L_x_172) ;  /* 0xffffff90003c7947 */ /* 0x000fea000383ffff */
.L_x_86:
[----:B---3--:R-:W-:-:S07]  /*bbe0*/  MOV R0, UR21 ;  /* 0x0000001500007c02 */ /* 0x008fce0008000f00 */
.L_x_173:
[----:B---3--:R3:W4:Y:S02]  /*bbf0*/  SYNCS.PHASECHK.TRANS64.TRYWAIT P0, [R0+URZ+0x70], R2 ;  /* 0x00007002000075a7 */ /* 0x00872400080011ff */
[----:B----4-:R-:W-:Y:S05]  /*bc00*/  @!P0 NANOSLEEP.SYNCS 0x989680 ;  /* 0x009896800000895d */ /* 0x010fea0003900000 */
[----:B------:R-:W4:Y:S02]  /*bc10*/  @!P0 SYNCS.PHASECHK.TRANS64 P0, [R0+URZ+0x70], R2 ;  /* 0x00007002000085a7 */ /* 0x000f2400080010ff */
[----:B----4-:R-:W-:Y:S05]  /*bc20*/  @!P0 BRA `(.L_x_173) ;  /* 0xfffffffc00f08947 */ /* 0x010fea000383ffff */
[----:B------:R-:W-:Y:S05]  /*bc30*/  BRA `(.L_x_174) ;  /* 0xffffff90002c7947 */ /* 0x000fea000383ffff */
.L_x_88:
[----:B-1----:R1:W2:Y:S02]  /*bc40*/  SYNCS.PHASECHK.TRANS64.TRYWAIT P0, [R3+URZ+0x90], R0 ;  /* 0x00009000030075a7 */ /* 0x0022a400080011ff */
[----:B--2---:R-:W-:Y:S05]  /*bc50*/  @!P0 NANOSLEEP.SYNCS 0x989680 ;  /* 0x009896800000895d */ /* 0x004fea0003900000 */
[----:B------:R-:W2:Y:S02]  /*bc60*/  @!P0 SYNCS.PHASECHK.TRANS64 P0, [R3+URZ+0x90], R0 ;  /* 0x00009000030085a7 */ /* 0x000ea400080010ff */
[----:B--2---:R-:W-:Y:S05]  /*bc70*/  @!P0 BRA `(.L_x_88) ;  /* 0xfffffffc00f08947 */ /* 0x004fea000383ffff */
[----:B------:R-:W-:Y:S05]  /*bc80*/  BRA `(.L_x_175) ;  /* 0xffffff9000f47947 */ /* 0x000fea000383ffff */
.L_x_99:
[----:B-1----:R-:W-:Y:S04]  /*bc90*/  MOV R3, UR44 ;  /* 0x0000002c00037c02 */ /* 0x002fe80008000f00 */
[----:B------:R1:W2:Y:S03]  /*bca0*/  SYNCS.PHASECHK.TRANS64.TRYWAIT P1, [R3+URZ+0x40], R4 ;  /* 0x00004004030075a7 */ /* 0x0002a600080211ff */
[----:B--2---:R-:W-:Y:S05]  /*bcb0*/  @!P1 NANOSLEEP.SYNCS 0x989680 ;  /* 0x009896800000995d */ /* 0x004fea0003900000 */
[----:B------:R-:W2:Y:S02]  /*bcc0*/  @!P1 SYNCS.PHASECHK.TRANS64 P1, [R3+URZ+0x40], R4 ;  /* 0x00004004030095a7 */ /* 0x000ea400080210ff */
[----:B--2---:R-:W-:Y:S05]  /*bcd0*/  @!P1 BRA `(.L_x_99) ;  /* 0xfffffffc00ec9947 */ /* 0x004fea000383ffff */
[----:B------:R-:W-:Y:S05]  /*bce0*/  BRA `(.L_x_98) ;  /* 0xffffffa000a07947 */ /* 0x000fea000383ffff */
.L_x_101:
[----:B--2---:R2:W4:Y:S02]  /*bcf0*/  SYNCS.PHASECHK.TRANS64.TRYWAIT P0, [R74+URZ+0xb0], R0 ;  /* 0x0000b0004a0075a7 */ /* 0x00452400080011ff */
[----:B----4-:R-:W-:Y:S05]  /*bd00*/  @!P0 NANOSLEEP.SYNCS 0x989680 ;  /* 0x009896800000895d */ /* 0x010fea0003900000 */
[----:B------:R-:W4:Y:S02]  /*bd10*/  @!P0 SYNCS.PHASECHK.TRANS64 P0, [R74+URZ+0xb0], R0 ;  /* 0x0000b0004a0085a7 */ /* 0x000f2400080010ff */
[----:B----4-:R-:W-:Y:S05]  /*bd20*/  @!P0 BRA `(.L_x_101) ;  /* 0xfffffffc00f08947 */ /* 0x010fea000383ffff */
[----:B------:R-:W-:Y:S05]  /*bd30*/  BRA `(.L_x_100) ;  /* 0xffffffa400007947 */ /* 0x000fea000383ffff */
.L_x_110:
[----:B-1----:R1:W2:Y:S02]  /*bd40*/  SYNCS.PHASECHK.TRANS64.TRYWAIT P0, [R2+URZ+0x40], R0 ;  /* 0x00004000020075a7 */ /* 0x0022a400080011ff */
[----:B--2---:R-:W-:Y:S05]  /*bd50*/  @!P0 NANOSLEEP.SYNCS 0x989680 ;  /* 0x009896800000895d */ /* 0x004fea0003900000 */
[----:B------:R-:W2:Y:S02]  /*bd60*/  @!P0 SYNCS.PHASECHK.TRANS64 P0, [R2+URZ+0x40], R0 ;  /* 0x00004000020085a7 */ /* 0x000ea400080010ff */
[----:B--2---:R-:W-:Y:S05]  /*bd70*/  @!P0 BRA `(.L_x_110) ;  /* 0xfffffffc00f08947 */ /* 0x004fea000383ffff */
[----:B------:R-:W-:Y:S05]  /*bd80*/  BRA `(.L_x_109) ;  /* 0xffffffb400c87947 */ /* 0x000fea000383ffff */
.L_x_118:
[----:B-1----:R1:W2:Y:S02]  /*bd90*/  SYNCS.PHASECHK.TRANS64.TRYWAIT P0, [R6+URZ+0x40], R5 ;  /* 0x00004005060075a7 */ /* 0x0022a400080011ff */
[----:B--2---:R-:W-:Y:S05]  /*bda0*/  @!P0 NANOSLEEP.SYNCS 0x989680 ;  /* 0x009896800000895d */ /* 0x004fea0003900000 */
[----:B------:R-:W2:Y:S02]  /*bdb0*/  @!P0 SYNCS.PHASECHK.TRANS64 P0, [R6+URZ+0x40], R5 ;  /* 0x00004005060085a7 */ /* 0x000ea400080010ff */
[----:B--2---:R-:W-:Y:S05]  /*bdc0*/  @!P0 BRA `(.L_x_118) ;  /* 0xfffffffc00f08947 */ /* 0x004fea000383ffff */
[----:B------:R-:W-:Y:S05]  /*bdd0*/  BRA `(.L_x_117) ;  /* 0xffffffc800c07947 */ /* 0x000fea000383ffff */
.L_x_126:
[----:B-1----:R1:W2:Y:S02]  /*bde0*/  SYNCS.PHASECHK.TRANS64.TRYWAIT P0, [R3+URZ+0x40], R0 ;  /* 0x00004000030075a7 */ /* 0x0022a400080011ff */
[----:B--2---:R-:W-:Y:S05]  /*bdf0*/  @!P0 NANOSLEEP.SYNCS 0x989680 ;  /* 0x009896800000895d */ /* 0x004fea0003900000 */
[----:B------:R-:W2:Y:S02]  /*be00*/  @!P0 SYNCS.PHASECHK.TRANS64 P0, [R3+URZ+0x40], R0 ;  /* 0x00004000030085a7 */ /* 0x000ea400080010ff */
[----:B--2---:R-:W-:Y:S05]  /*be10*/  @!P0 BRA `(.L_x_126) ;  /* 0xfffffffc00f08947 */ /* 0x004fea000383ffff */
[----:B------:R-:W-:Y:S05]  /*be20*/  BRA `(.L_x_125) ;  /* 0xffffffdc00b47947 */ /* 0x000fea000383ffff */
        .weak           $__internal_0_$__cuda_sm10x_tcgen05_guardrail_trap_col_being_dealloced_not_returned_by_alloc
        .type           $__internal_0_$__cuda_sm10x_tcgen05_guardrail_trap_col_being_dealloced_not_returned_by_alloc,@function
        .size           $__internal_0_$__cuda_sm10x_tcgen05_guardrail_trap_col_being_dealloced_not_returned_by_alloc,($__internal_1_$__cuda_sm10x_tcgen05_guardrail_trap_phase_invalid_during_alloc - $__internal_0_$__cuda_sm10x_tcgen05_guardrail_trap_col_being_dealloced_not_returned_by_alloc)
$__internal_0_$__cuda_sm10x_tcgen05_guardrail_trap_col_being_dealloced_not_returned_by_alloc:
[----:B------:R-:W-:Y:S05]  /*be30*/  BPT.TRAP 0x1 ;  /* 0x000000040000795c */ /* 0x000fea0000300000 */
[----:B------:R-:W-:-:S04]  /*be40*/  HFMA2 R3, -RZ, RZ, 0, 0 ;  /* 0x00000000ff037431 */ /* 0x000fc800000001ff */
[----:B------:R-:W-:Y:S05]  /*be50*/  RET.REL.NODEC R2 `(_ZN7cutlass13device_kernelINS_4gemm6kernel13GemmUniversalIN4cute5tupleIJiiiiEEENS1_10collective13CollectiveMmaINS1_35MainloopSm100TmaUmmaWarpSpecializedILi4ELi2ELi2ENS5_IJNS4_1CILi1EEENSA_ILi2EEESB_EEEEENS5_IJNSA_ILi128EEENSA_ILi256EEENSA_ILi32EEEEEENS_6half_tENS5_IJlSB_lEEESJ_SK_NS4_8TiledMMAINS4_8MMA_AtomIJNS4_20SM100_MMA_F16BF16_SSISJ_SJ_fLi128ELi256ELNS4_4UMMA5MajorE0ELSP_0ELNSO_7ScaleInE0ELSQ_0EEEEEENS4_6LayoutINS5_IJSB_SB_SB_EEENS5_IJNSA_ILi0EEESV_SV_EEEEENS5_IJNS4_10UnderscoreESY_SY_EEEEENS4_23SM90_TMA_LOAD_MULTICASTENS4_14ComposedLayoutINS4_7SwizzleILi2ELi4ELi3EEENS4_18smem_ptr_flag_bitsILi16EEENST_INS5_IJNSA_ILi8EEESH_EEENS5_IJSH_SB_EEEEEEEvNS4_8identityENS4_13SM90_TMA_LOADES1B_vS1C_EENS_8epilogue10collective18CollectiveEpilogueINS1F_23Sm100TmaWarpSpecializedILi4ELi2ELi64ELb1ELb0EEEJSI_NS5_IJNST_ISF_SB_EENST_INSA_ILi64EEESB_EEEEESJ_SK_SJ_SK_NS1F_6fusion15FusionCallbacksIS1J_NS1O_17LinearCombinationISJ_fSJ_fLNS_15FloatRoundStyleE2EEESI_S1N_JEEENS4_5SM1004TMEM4LOAD26SM100_TMEM_LOAD_32dp32b64xES1D_NS12_INS13_ILi3ELi4ELi3EEES16_NST_INS5_IJS17_S1L_EEENS5_IJS1L_SB_EEEEEEENS4_39AutoVectorizingCopyWithAssumedAlignmentILi128EEENS4_14SM90_TMA_STOREES22_S24_S24_EEEvvEEEEvNT_6ParamsE) ;  /* 0xffffff4002687950 */ /* 0x000fea0003c3ffff */
        .weak           $__internal_1_$__cuda_sm10x_tcgen05_guardrail_trap_phase_invalid_during_alloc
        .type           $__internal_1_$__cuda_sm10x_tcgen05_guardrail_trap_phase_invalid_during_alloc,@function
        .size           $__internal_1_$__cuda_sm10x_tcgen05_guardrail_trap_phase_invalid_during_alloc,($__internal_2_$__cuda_sm10x_tcgen05_guardrail_trap_unallocated_columns_being_dealloced - $__internal_1_$__cuda_sm10x_tcgen05_guardrail_trap_phase_invalid_during_alloc)
$__internal_1_$__cuda_sm10x_tcgen05_guardrail_trap_phase_invalid_during_alloc:
[----:B------:R-:W-:Y:S05]  /*be60*/  BPT.TRAP 0x1 ;  /* 0x000000040000795c */ /* 0x000fea0000300000 */
[----:B------:R-:W-:-:S04]  /*be70*/  MOV R5, 0x0 ;  /* 0x0000000000057802 */ /* 0x000fc80000000f00 */
[----:B------:R-:W-:Y:S05]  /*be80*/  RET.REL.NODEC R4 `(_ZN7cutlass13device_kernelINS_4gemm6kernel13GemmUniversalIN4cute5tupleIJiiiiEEENS1_10collective13CollectiveMmaINS1_35MainloopSm100TmaUmmaWarpSpecializedILi4ELi2ELi2ENS5_IJNS4_1CILi1EEENSA_ILi2EEESB_EEEEENS5_IJNSA_ILi128EEENSA_ILi256EEENSA_ILi32EEEEEENS_6half_tENS5_IJlSB_lEEESJ_SK_NS4_8TiledMMAINS4_8MMA_AtomIJNS4_20SM100_MMA_F16BF16_SSISJ_SJ_fLi128ELi256ELNS4_4UMMA5MajorE0ELSP_0ELNSO_7ScaleInE0ELSQ_0EEEEEENS4_6LayoutINS5_IJSB_SB_SB_EEENS5_IJNSA_ILi0EEESV_SV_EEEEENS5_IJNS4_10UnderscoreESY_SY_EEEEENS4_23SM90_TMA_LOAD_MULTICASTENS4_14ComposedLayoutINS4_7SwizzleILi2ELi4ELi3EEENS4_18smem_ptr_flag_bitsILi16EEENST_INS5_IJNSA_ILi8EEESH_EEENS5_IJSH_SB_EEEEEEEvNS4_8identityENS4_13SM90_TMA_LOADES1B_vS1C_EENS_8epilogue10collective18CollectiveEpilogueINS1F_23Sm100TmaWarpSpecializedILi4ELi2ELi64ELb1ELb0EEEJSI_NS5_IJNST_ISF_SB_EENST_INSA_ILi64EEESB_EEEEESJ_SK_SJ_SK_NS1F_6fusion15FusionCallbacksIS1J_NS1O_17LinearCombinationISJ_fSJ_fLNS_15FloatRoundStyleE2EEESI_S1N_JEEENS4_5SM1004TMEM4LOAD26SM100_TMEM_LOAD_32dp32b64xES1D_NS12_INS13_ILi3ELi4ELi3EEES16_NST_INS5_IJS17_S1L_EEENS5_IJS1L_SB_EEEEEEENS4_39AutoVectorizingCopyWithAssumedAlignmentILi128EEENS4_14SM90_TMA_STOREES22_S24_S24_EEEvvEEEEvNT_6ParamsE) ;  /* 0xffffff40045c7950 */ /* 0x000fea0003c3ffff */
        .weak           $__internal_2_$__cuda_sm10x_tcgen05_guardrail_trap_unallocated_columns_being_dealloced
        .type           $__internal_2_$__cuda_sm10x_tcgen05_guardrail_trap_unallocated_columns_being_dealloced,@function
        .size           $__internal_2_$__cuda_sm10x_tcgen05_guardrail_trap_unallocated_columns_being_dealloced,(.L_x_177 - $__internal_2_$__cuda_sm10x_tcgen05_guardrail_trap_unallocated_columns_being_dealloced)
$__internal_2_$__cuda_sm10x_tcgen05_guardrail_trap_unallocated_columns_being_dealloced:
[----:B------:R-:W-:Y:S05]  /*be90*/  BPT.TRAP 0x1 ;  /* 0x000000040000795c */ /* 0x000fea0000300000 */
[----:B------:R-:W-:-:S04]  /*bea0*/  HFMA2 R3, -RZ, RZ, 0, 0 ;  /* 0x00000000ff037431 */ /* 0x000fc800000001ff */
[----:B------:R-:W-:Y:S05]  /*beb0*/  RET.REL.NODEC R2 `(_ZN7cutlass13device_kernelINS_4gemm6kernel13GemmUniversalIN4cute5tupleIJiiiiEEENS1_10collective13CollectiveMmaINS1_35MainloopSm100TmaUmmaWarpSpecializedILi4ELi2ELi2ENS5_IJNS4_1CILi1EEENSA_ILi2EEESB_EEEEENS5_IJNSA_ILi128EEENSA_ILi256EEENSA_ILi32EEEEEENS_6half_tENS5_IJlSB_lEEESJ_SK_NS4_8TiledMMAINS4_8MMA_AtomIJNS4_20SM100_MMA_F16BF16_SSISJ_SJ_fLi128ELi256ELNS4_4UMMA5MajorE0ELSP_0ELNSO_7ScaleInE0ELSQ_0EEEEEENS4_6LayoutINS5_IJSB_SB_SB_EEENS5_IJNSA_ILi0EEESV_SV_EEEEENS5_IJNS4_10UnderscoreESY_SY_EEEEENS4_23SM90_TMA_LOAD_MULTICASTENS4_14ComposedLayoutINS4_7SwizzleILi2ELi4ELi3EEENS4_18smem_ptr_flag_bitsILi16EEENST_INS5_IJNSA_ILi8EEESH_EEENS5_IJSH_SB_EEEEEEEvNS4_8identityENS4_13SM90_TMA_LOADES1B_vS1C_EENS_8epilogue10collective18CollectiveEpilogueINS1F_23Sm100TmaWarpSpecializedILi4ELi2ELi64ELb1ELb0EEEJSI_NS5_IJNST_ISF_SB_EENST_INSA_ILi64EEESB_EEEEESJ_SK_SJ_SK_NS1F_6fusion15FusionCallbacksIS1J_NS1O_17LinearCombinationISJ_fSJ_fLNS_15FloatRoundStyleE2EEESI_S1N_JEEENS4_5SM1004TMEM4LOAD26SM100_TMEM_LOAD_32dp32b64xES1D_NS12_INS13_ILi3ELi4ELi3EEES16_NST_INS5_IJS17_S1L_EEENS5_IJS1L_SB_EEEEEEENS4_39AutoVectorizingCopyWithAssumedAlignmentILi128EEENS4_14SM90_TMA_STOREES22_S24_S24_EEEvvEEEEvNT_6ParamsE) ;  /* 0xffffff4002507950 */ /* 0x000fea0003c3ffff */
.L_x_176:
[----:B------:R-:W-:-:S00]  /*bec0*/  BRA `(.L_x_176) ;  /* 0xfffffffc00fc7947 */ /* 0x000fc0000383ffff */
[----:B------:R-:W-:-:S00]  /*bed0*/  NOP ;  /* 0x0000000000007918 */ /* 0x000fc00000000000 */
        /* <DEDUP_REMOVED lines=10> */
.L_x_177:


//--------------------- .nv.global.init           --------------------------
	.section	.nv.global.init,"aw",@progbits
.nv.global.init:
	.type		$str$27,@object
	.size		$str$27,($str$28 - $str$27)
$str$27:
        /*0000*/ 	.byte	0x28, 0x61, 0x64, 0x64, 0x72, 0x65, 0x73, 0x73, 0x20, 0x26, 0x20, 0x6d, 0x61, 0x73, 0x6b, 0x29
        /*0010*/ 	.byte	0x20, 0x3d, 0x3d, 0x20, 0x30, 0x00
	.type		$str$28,@object
	.size		$str$28,($str$26 - $str$28)
$str$28:
        /*0016*/ 	.byte	0x2f, 0x74, 0x6d, 0x70, 0x2f, 0x63, 0x75, 0x74, 0x6c, 0x61, 0x73, 0x73, 0x5f, 0x73, 0x77, 0x65
        /*0026*/ 	.byte	0x65, 0x70, 0x5f, 0x73, 0x72, 0x63, 0x2f, 0x69, 0x6e, 0x63, 0x6c, 0x75, 0x64, 0x65, 0x2f, 0x63
        /*0036*/ 	.byte	0x75, 0x74, 0x65, 0x2f, 0x70, 0x6f, 0x69, 0x6e, 0x74, 0x65, 0x72, 0x5f, 0x66, 0x6c, 0x61, 0x67
        /*0046*/ 	.byte	0x67, 0x65, 0x64, 0x2e, 0x68, 0x70, 0x70, 0x00
	.type		$str$26,@object
	.size		$str$26,($str$25 - $str$26)
$str$26:
        /*004e*/ 	.byte	0x2f, 0x74, 0x6d, 0x70, 0x2f, 0x63, 0x75, 0x74, 0x6c, 0x61, 0x73, 0x73, 0x5f, 0x73, 0x77, 0x65
        /*005e*/ 	.byte	0x65, 0x70, 0x5f, 0x73, 0x72, 0x63, 0x2f, 0x69, 0x6e, 0x63, 0x6c, 0x75, 0x64, 0x65, 0x2f, 0x63
        /*006e*/ 	.byte	0x75, 0x74, 0x65, 0x2f, 0x61, 0x74, 0x6f, 0x6d, 0x2f, 0x63, 0x6f, 0x70, 0x79, 0x5f, 0x74, 0x72
        /*007e*/ 	.byte	0x61, 0x69, 0x74, 0x73, 0x5f, 0x73, 0x6d, 0x31, 0x30, 0x30, 0x2e, 0x68, 0x70, 0x70, 0x00
	.type		$str$25,@object
	.size		$str$25,(__unnamed_1 - $str$25)
$str$25:
        /*008d*/ 	.byte	0x28, 0x28, 0x75, 0x69, 0x6e, 0x74, 0x33, 0x32, 0x5f, 0x74, 0x28, 0x74, 0x68, 0x72, 0x65, 0x61
        /*009d*/ 	.byte	0x64, 0x49, 0x64, 0x78, 0x2e, 0x78, 0x29, 0x20, 0x2f, 0x20, 0x33, 0x32, 0x29, 0x20, 0x25, 0x20
        /*00ad*/ 	.byte	0x34, 0x29, 0x20, 0x3d, 0x3d, 0x20, 0x28, 0x28, 0x28, 0x74, 0x6d, 0x65, 0x6d, 0x5f, 0x61, 0x64
        /*00bd*/ 	.byte	0x64, 0x72, 0x20, 0x3e, 0x3e, 0x20, 0x31, 0x36, 0x29, 0x20, 0x2f, 0x20, 0x33, 0x32, 0x29, 0x20
        /*00cd*/ 	.byte	0x25, 0x20, 0x34, 0x29, 0x00
	.type		__unnamed_1,@object
	.size		__unnamed_1,(__unnamed_2 - __unnamed_1)
__unnamed_1:
        /*00d2*/ 	.byte	0x61, 0x75, 0x74, 0x6f, 0x20, 0x63, 0x75, 0x74, 0x65, 0x3a, 0x3a, 0x61, 0x73, 0x5f, 0x70, 0x6f
        /* <DEDUP_REMOVED lines=24> */
        /*0262*/ 	.byte	0x3e, 0x3e, 0x3e, 0x3e, 0x5d, 0x00
	.type		__unnamed_2,@object
	.size		__unnamed_2,(.L_2 - __unnamed_2)
__unnamed_2:
        /* <DEDUP_REMOVED lines=43> */
        /*0518*/ 	.byte	0x74, 0x65, 0x3a, 0x3a, 0x43, 0x3c, 0x30, 0x3e, 0x3e, 0x3e, 0x3e, 0x5d, 0x00
.L_2:


//--------------------- .nv.shared._ZN7cutlass13device_kernelINS_4gemm6kernel13GemmUniversalIN4cute5tupleIJiiiiEEENS1_10collective13CollectiveMmaINS1_35MainloopSm100TmaUmmaWarpSpecializedILi4ELi2ELi2ENS5_IJNS4_1CILi1EEENSA_ILi2EEESB_EEEEENS5_IJNSA_ILi128EEENSA_ILi256EEENSA_ILi32EEEEEENS_6half_tENS5_IJlSB_lEEESJ_SK_NS4_8TiledMMAINS4_8MMA_AtomIJNS4_20SM100_MMA_F16BF16_SSISJ_SJ_fLi128ELi256ELNS4_4UMMA5MajorE0ELSP_0ELNSO_7ScaleInE0ELSQ_0EEEEEENS4_6LayoutINS5_IJSB_SB_SB_EEENS5_IJNSA_ILi0EEESV_SV_EEEEENS5_IJNS4_10UnderscoreESY_SY_EEEEENS4_23SM90_TMA_LOAD_MULTICASTENS4_14ComposedLayoutINS4_7SwizzleILi2ELi4ELi3EEENS4_18smem_ptr_flag_bitsILi16EEENST_INS5_IJNSA_ILi8EEESH_EEENS5_IJSH_SB_EEEEEEEvNS4_8identityENS4_13SM90_TMA_LOADES1B_vS1C_EENS_8epilogue10collective18CollectiveEpilogueINS1F_23Sm100TmaWarpSpecializedILi4ELi2ELi64ELb1ELb0EEEJSI_NS5_IJNST_ISF_SB_EENST_INSA_ILi64EEESB_EEEEESJ_SK_SJ_SK_NS1F_6fusion15FusionCallbacksIS1J_NS1O_17LinearCombinationISJ_fSJ_fLNS_15FloatRoundStyleE2EEESI_S1N_JEEENS4_5SM1004TMEM4LOAD26SM100_TMEM_LOAD_32dp32b64xES1D_NS12_INS13_ILi3ELi4ELi3EEES16_NST_INS5_IJS17_S1L_EEENS5_IJS1L_SB_EEEEEEENS4_39AutoVectorizingCopyWithAssumedAlignmentILi128EEENS4_14SM90_TMA_STOREES22_S24_S24_EEEvvEEEEvNT_6ParamsE --------------------------
	.section	.nv.shared._ZN7cutlass13device_kernelINS_4gemm6kernel13GemmUniversalIN4cute5tupleIJiiiiEEENS1_10collective13CollectiveMmaINS1_35MainloopSm100TmaUmmaWarpSpecializedILi4ELi2ELi2ENS5_IJNS4_1CILi1EEENSA_ILi2EEESB_EEEEENS5_IJNSA_ILi128EEENSA_ILi256EEENSA_ILi32EEEEEENS_6half_tENS5_IJlSB_lEEESJ_SK_NS4_8TiledMMAINS4_8MMA_AtomIJNS4_20SM100_MMA_F16BF16_SSISJ_SJ_fLi128ELi256ELNS4_4UMMA5MajorE0ELSP_0ELNSO_7ScaleInE0ELSQ_0EEEEEENS4_6LayoutINS5_IJSB_SB_SB_EEENS5_IJNSA_ILi0EEESV_SV_EEEEENS5_IJNS4_10UnderscoreESY_SY_EEEEENS4_23SM90_TMA_LOAD_MULTICASTENS4_14ComposedLayoutINS4_7SwizzleILi2ELi4ELi3EEENS4_18smem_ptr_flag_bitsILi16EEENST_INS5_IJNSA_ILi8EEESH_EEENS5_IJSH_SB_EEEEEEEvNS4_8identityENS4_13SM90_TMA_LOADES1B_vS1C_EENS_8epilogue10collective18CollectiveEpilogueINS1F_23Sm100TmaWarpSpecializedILi4ELi2ELi64ELb1ELb0EEEJSI_NS5_IJNST_ISF_SB_EENST_INSA_ILi64EEESB_EEEEESJ_SK_SJ_SK_NS1F_6fusion15FusionCallbacksIS1J_NS1O_17LinearCombinationISJ_fSJ_fLNS_15FloatRoundStyleE2EEESI_S1N_JEEENS4_5SM1004TMEM4LOAD26SM100_TMEM_LOAD_32dp32b64xES1D_NS12_INS13_ILi3ELi4ELi3EEES16_NST_INS5_IJS17_S1L_EEENS5_IJS1L_SB_EEEEEEENS4_39AutoVectorizingCopyWithAssumedAlignmentILi128EEENS4_14SM90_TMA_STOREES22_S24_S24_EEEvvEEEEvNT_6ParamsE,"aw",@nobits
	.sectionflags	@""
	.align	16
	.zero		1024


//--------------------- .nv.shared.reserved.0     --------------------------
	.section	.nv.shared.reserved.0,"aw",@nobits
	.weak		__nv_reservedSMEM_offset_0_alias
	.size		__nv_reservedSMEM_offset_0_alias, 0, 64
	.other		__nv_reservedSMEM_offset_0_alias,@"STO_CUDA_RESERVED_SHARED STV_DEFAULT"
__nv_reservedSMEM_offset_0_alias:
	.zero		0
.nv.shared.reserved.0:
	.zero		64
	.weak		__nv_reservedSMEM_tcgen05_partition
	.type		__nv_reservedSMEM_tcgen05_partition,@object
	.size		__nv_reservedSMEM_tcgen05_partition,(.L_0 - __nv_reservedSMEM_tcgen05_partition)
__nv_reservedSMEM_tcgen05_partition:
	.zero		32
.L_0:


//--------------------- .nv.global                --------------------------
	.section	.nv.global,"aw",@nobits
.nv.global:
	.type		_ZN39_INTERNAL_d71b8d3f_4_k_cu_9439a588_63324cute1_E,@object
	.size		_ZN39_INTERNAL_d71b8d3f_4_k_cu_9439a588_63324cute1_E,(_ZN39_INTERNAL_d71b8d3f_4_k_cu_9439a588_63324cuda3std3__45__cpo6cbeginE - _ZN39_INTERNAL_d71b8d3f_4_k_cu_9439a588_63324cute1_E)
_ZN39_INTERNAL_d71b8d3f_4_k_cu_9439a588_63324cute1_E:
	.zero		1
	.type		_ZN39_INTERNAL_d71b8d3f_4_k_cu_9439a588_63324cuda3std3__45__cpo6cbeginE,@object
	.size		_ZN39_INTERNAL_d71b8d3f_4_k_cu_9439a588_63324cuda3std3__45__cpo6cbeginE,(_ZN39_INTERNAL_d71b8d3f_4_k_cu_9439a588_63324cuda3std3__48in_placeE - _ZN39_INTERNAL_d71b8d3f_4_k_cu_9439a588_63324cuda3std3__45__cpo6cbeginE)
_ZN39_INTERNAL_d71b8d3f_4_k_cu_9439a588_63324cuda3std3__45__cpo6cbeginE:
	.zero		1
	.type		_ZN39_INTERNAL_d71b8d3f_4_k_cu_9439a588_63324cuda3std3__48in_placeE,@object
	.size		_ZN39_INTERNAL_d71b8d3f_4_k_cu_9439a588_63324cuda3std3__48in_placeE,(_ZN39_INTERNAL_d71b8d3f_4_k_cu_9439a588_63324cuda3std6ranges3__45__cpo9iter_moveE - _ZN39_INTERNAL_d71b8d3f_4_k_cu_9439a588_63324cuda3std3__48in_placeE)
_ZN39_INTERNAL_d71b8d3f_4_k_cu_9439a588_63324cuda3std3__48in_placeE:
	.zero		1
	.type		_ZN39_INTERNAL_d71b8d3f_4_k_cu_9439a588_63324cuda3std6ranges3__45__cpo9iter_moveE,@object
	.size		_ZN39_INTERNAL_d71b8d3f_4_k_cu_9439a588_63324cuda3std6ranges3__45__cpo9iter_moveE,(_ZN39_INTERNAL_d71b8d3f_4_k_cu_9439a588_63324cuda3std3__45__cpo5beginE - _ZN39_INTERNAL_d71b8d3f_4_k_cu_9439a588_63324cuda3std6ranges3__45__cpo9iter_moveE)
_ZN39_INTERNAL_d71b8d3f_4_k_cu_9439a588_63324cuda3std6ranges3__45__cpo9iter_moveE:
	.zero		1
	.type		_ZN39_INTERNAL_d71b8d3f_4_k_cu_9439a588_63324cuda3std3__45__cpo5beginE,@object
	.size		_ZN39_INTERNAL_d71b8d3f_4_k_cu_9439a588_63324cuda3std3__45__cpo5beginE,(_ZN39_INTERNAL_d71b8d3f_4_k_cu_9439a588_63324cuda3std3__441_GLOBAL__N__d71b8d3f_4_k_cu_9439a588_63326ignoreE - _ZN39_INTERNAL_d71b8d3f_4_k_cu_9439a588_63324cuda3std3__45__cpo5beginE)
_ZN39_INTERNAL_d71b8d3f_4_k_cu_9439a588_63324cuda3std3__45__cpo5beginE:
	.zero		1
	.type		_ZN39_INTERNAL_d71b8d3f_4_k_cu_9439a588_63324cuda3std3__441_GLOBAL__N__d71b8d3f_4_k_cu_9439a588_63326ignoreE,@object
	.size		_ZN39_INTERNAL_d71b8d3f_4_k_cu_9439a588_63324cuda3std3__441_GLOBAL__N__d71b8d3f_4_k_cu_9439a588_63326ignoreE,(_ZN39_INTERNAL_d71b8d3f_4_k_cu_9439a588_63324cute7productE - _ZN39_INTERNAL_d71b8d3f_4_k_cu_9439a588_63324cuda3std3__441_GLOBAL__N__d71b8d3f_4_k_cu_9439a588_63326ignoreE)
_ZN39_INTERNAL_d71b8d3f_4_k_cu_9439a588_63324cuda3std3__441_GLOBAL__N__d71b8d3f_4_k_cu_9439a588_63326ignoreE:
	.zero		1
	.type		_ZN39_INTERNAL_d71b8d3f_4_k_cu_9439a588_63324cute7productE,@object
	.size		_ZN39_INTERNAL_d71b8d3f_4_k_cu_9439a588_63324cute7productE,(_ZN39_INTERNAL_d71b8d3f_4_k_cu_9439a588_63324cuda3std3__45__cpo3endE - _ZN39_INTERNAL_d71b8d3f_4_k_cu_9439a588_63324cute7productE)
_ZN39_INTERNAL_d71b8d3f_4_k_cu_9439a588_63324cute7productE:
	.zero		1
	.type		_ZN39_INTERNAL_d71b8d3f_4_k_cu_9439a588_63324cuda3std3__45__cpo3endE,@object
	.size		_ZN39_INTERNAL_d71b8d3f_4_k_cu_9439a588_63324cuda3std3__45__cpo3endE,(_ZN39_INTERNAL_d71b8d3f_4_k_cu_9439a588_63324cuda3std3__419piecewise_constructE - _ZN39_INTERNAL_d71b8d3f_4_k_cu_9439a588_63324cuda3std3__45__cpo3endE)
_ZN39_INTERNAL_d71b8d3f_4_k_cu_9439a588_63324cuda3std3__45__cpo3endE:
	.zero		1
	.type		_ZN39_INTERNAL_d71b8d3f_4_k_cu_9439a588_63324cuda3std3__419piecewise_constructE,@object
	.size		_ZN39_INTERNAL_d71b8d3f_4_k_cu_9439a588_63324cuda3std3__419piecewise_constructE,(_ZN39_INTERNAL_d71b8d3f_4_k_cu_9439a588_63324cuda3std3__45__cpo4cendE - _ZN39_INTERNAL_d71b8d3f_4_k_cu_9439a588_63324cuda3std3__419piecewise_constructE)
_ZN39_INTERNAL_d71b8d3f_4_k_cu_9439a588_63324cuda3std3__419piecewise_constructE:
	.zero		1
	.type		_ZN39_INTERNAL_d71b8d3f_4_k_cu_9439a588_63324cuda3std3__45__cpo4cendE,@object
	.size		_ZN39_INTERNAL_d71b8d3f_4_k_cu_9439a588_63324cuda3std3__45__cpo4cendE,(_ZN39_INTERNAL_d71b8d3f_4_k_cu_9439a588_63324cuda3std6ranges3__45__cpo4swapE - _ZN39_INTERNAL_d71b8d3f_4_k_cu_9439a588_63324cuda3std3__45__cpo4cendE)
_ZN39_INTERNAL_d71b8d3f_4_k_cu_9439a588_63324cuda3std3__45__cpo4cendE:
	.zero		1
	.type		_ZN39_INTERNAL_d71b8d3f_4_k_cu_9439a588_63324cuda3std6ranges3__45__cpo4swapE,@object
	.size		_ZN39_INTERNAL_d71b8d3f_4_k_cu_9439a588_63324cuda3std6ranges3__45__cpo4swapE,(.L_10 - _ZN39_INTERNAL_d71b8d3f_4_k_cu_9439a588_63324cuda3std6ranges3__45__cpo4swapE)
_ZN39_INTERNAL_d71b8d3f_4_k_cu_9439a588_63324cuda3std6ranges3__45__cpo4swapE:
	.zero		1
.L_10:


//--------------------- .nv.constant0._ZN7cutlass13device_kernelINS_4gemm6kernel13GemmUniversalIN4cute5tupleIJiiiiEEENS1_10collective13CollectiveMmaINS1_35MainloopSm100TmaUmmaWarpSpecializedILi4ELi2ELi2ENS5_IJNS4_1CILi1EEENSA_ILi2EEESB_EEEEENS5_IJNSA_ILi128EEENSA_ILi256EEENSA_ILi32EEEEEENS_6half_tENS5_IJlSB_lEEESJ_SK_NS4_8TiledMMAINS4_8MMA_AtomIJNS4_20SM100_MMA_F16BF16_SSISJ_SJ_fLi128ELi256ELNS4_4UMMA5MajorE0ELSP_0ELNSO_7ScaleInE0ELSQ_0EEEEEENS4_6LayoutINS5_IJSB_SB_SB_EEENS5_IJNSA_ILi0EEESV_SV_EEEEENS5_IJNS4_10UnderscoreESY_SY_EEEEENS4_23SM90_TMA_LOAD_MULTICASTENS4_14ComposedLayoutINS4_7SwizzleILi2ELi4ELi3EEENS4_18smem_ptr_flag_bitsILi16EEENST_INS5_IJNSA_ILi8EEESH_EEENS5_IJSH_SB_EEEEEEEvNS4_8identityENS4_13SM90_TMA_LOADES1B_vS1C_EENS_8epilogue10collective18CollectiveEpilogueINS1F_23Sm100TmaWarpSpecializedILi4ELi2ELi64ELb1ELb0EEEJSI_NS5_IJNST_ISF_SB_EENST_INSA_ILi64EEESB_EEEEESJ_SK_SJ_SK_NS1F_6fusion15FusionCallbacksIS1J_NS1O_17LinearCombinationISJ_fSJ_fLNS_15FloatRoundStyleE2EEESI_S1N_JEEENS4_5SM1004TMEM4LOAD26SM100_TMEM_LOAD_32dp32b64xES1D_NS12_INS13_ILi3ELi4ELi3EEES16_NST_INS5_IJS17_S1L_EEENS5_IJS1L_SB_EEEEEEENS4_39AutoVectorizingCopyWithAssumedAlignmentILi128EEENS4_14SM90_TMA_STOREES22_S24_S24_EEEvvEEEEvNT_6ParamsE --------------------------
	.section	.nv.constant0._ZN7cutlass13device_kernelINS_4gemm6kernel13GemmUniversalIN4cute5tupleIJiiiiEEENS1_10collective13CollectiveMmaINS1_35MainloopSm100TmaUmmaWarpSpecializedILi4ELi2ELi2ENS5_IJNS4_1CILi1EEENSA_ILi2EEESB_EEEEENS5_IJNSA_ILi128EEENSA_ILi256EEENSA_ILi32EEEEEENS_6half_tENS5_IJlSB_lEEESJ_SK_NS4_8TiledMMAINS4_8MMA_AtomIJNS4_20SM100_MMA_F16BF16_SSISJ_SJ_fLi128ELi256ELNS4_4UMMA5MajorE0ELSP_0ELNSO_7ScaleInE0ELSQ_0EEEEEENS4_6LayoutINS5_IJSB_SB_SB_EEENS5_IJNSA_ILi0EEESV_SV_EEEEENS5_IJNS4_10UnderscoreESY_SY_EEEEENS4_23SM90_TMA_LOAD_MULTICASTENS4_14ComposedLayoutINS4_7SwizzleILi2ELi4ELi3EEENS4_18smem_ptr_flag_bitsILi16EEENST_INS5_IJNSA_ILi8EEESH_EEENS5_IJSH_SB_EEEEEEEvNS4_8identityENS4_13SM90_TMA_LOADES1B_vS1C_EENS_8epilogue10collective18CollectiveEpilogueINS1F_23Sm100TmaWarpSpecializedILi4ELi2ELi64ELb1ELb0EEEJSI_NS5_IJNST_ISF_SB_EENST_INSA_ILi64EEESB_EEEEESJ_SK_SJ_SK_NS1F_6fusion15FusionCallbacksIS1J_NS1O_17LinearCombinationISJ_fSJ_fLNS_15FloatRoundStyleE2EEESI_S1N_JEEENS4_5SM1004TMEM4LOAD26SM100_TMEM_LOAD_32dp32b64xES1D_NS12_INS13_ILi3ELi4ELi3EEES16_NST_INS5_IJS17_S1L_EEENS5_IJS1L_SB_EEEEEEENS4_39AutoVectorizingCopyWithAssumedAlignmentILi128EEENS4_14SM90_TMA_STOREES22_S24_S24_EEEvvEEEEvNT_6ParamsE,"a",@progbits
	.sectionflags	@""
	.align	4
.nv.constant0._ZN7cutlass13device_kernelINS_4gemm6kernel13GemmUniversalIN4cute5tupleIJiiiiEEENS1_10collective13CollectiveMmaINS1_35MainloopSm100TmaUmmaWarpSpecializedILi4ELi2ELi2ENS5_IJNS4_1CILi1EEENSA_ILi2EEESB_EEEEENS5_IJNSA_ILi128EEENSA_ILi256EEENSA_ILi32EEEEEENS_6half_tENS5_IJlSB_lEEESJ_SK_NS4_8TiledMMAINS4_8MMA_AtomIJNS4_20SM100_MMA_F16BF16_SSISJ_SJ_fLi128ELi256ELNS4_4UMMA5MajorE0ELSP_0ELNSO_7ScaleInE0ELSQ_0EEEEEENS4_6LayoutINS5_IJSB_SB_SB_EEENS5_IJNSA_ILi0EEESV_SV_EEEEENS5_IJNS4_10UnderscoreESY_SY_EEEEENS4_23SM90_TMA_LOAD_MULTICASTENS4_14ComposedLayoutINS4_7SwizzleILi2ELi4ELi3EEENS4_18smem_ptr_flag_bitsILi16EEENST_INS5_IJNSA_ILi8EEESH_EEENS5_IJSH_SB_EEEEEEEvNS4_8identityENS4_13SM90_TMA_LOADES1B_vS1C_EENS_8epilogue10collective18CollectiveEpilogueINS1F_23Sm100TmaWarpSpecializedILi4ELi2ELi64ELb1ELb0EEEJSI_NS5_IJNST_ISF_SB_EENST_INSA_ILi64EEESB_EEEEESJ_SK_SJ_SK_NS1F_6fusion15FusionCallbacksIS1J_NS1O_17LinearCombinationISJ_fSJ_fLNS_15FloatRoundStyleE2EEESI_S1N_JEEENS4_5SM1004TMEM4LOAD26SM100_TMEM_LOAD_32dp32b64xES1D_NS12_INS13_ILi3ELi4ELi3EEES16_NST_INS5_IJS17_S1L_EEENS5_IJS1L_SB_EEEEEEENS4_39AutoVectorizingCopyWithAssumedAlignmentILi128EEENS4_14SM90_TMA_STOREES22_S24_S24_EEEvvEEEEvNT_6ParamsE:
	.zero		2944


//--------------------- SYMBOLS --------------------------

	.type		.nv.reservedSmem.offset0,@object
	.size		.nv.reservedSmem.offset0,0x4
	.type		.nv.reservedSmem.cap,@object
	.size		.nv.reservedSmem.cap,0x4
	.type		__assertfail,@function
